	.target	sm_90a

	.elftype	@"ET_EXEC"


//--------------------- .note.nv.tkinfo           --------------------------
	.section	.note.nv.tkinfo,"",@"SHT_NOTE"
	.sectionflags	@"SHF_NOTE_NV_TKINFO"
	.tkinfo
        /*0018*/ 	.word	0x00000002
        /*0030*/ 	.string	""
        /*0030*/ 	.string	"ptxas"
        /*0030*/ 	.string	"Cuda compilation tools, release 13.0, V13.0.88"
        /*0030*/ 	.string	"Build cuda_13.0.r13.0/compiler.36424714_0"
        /*0030*/ 	.string	"-v  -suppress-debug-info  -lineinfo  -arch sm_90a "



//--------------------- .note.nv.cuinfo           --------------------------
	.section	.note.nv.cuinfo,"",@"SHT_NOTE"
	.sectionflags	@"SHF_NOTE_NV_CUINFO"
        /*0018*/ 	.short	0x0002
        /*001a*/ 	.short	0x005a
        /*001c*/ 	.short	0x0082
	.zero		2


//--------------------- .nv.info                  --------------------------
	.section	.nv.info,"",@"SHT_CUDA_INFO"
	.align	4


	//----- nvinfo : EIATTR_REGCOUNT
	.align		4
        /*0000*/ 	.byte	0x04, 0x2f
        /*0002*/ 	.short	(.L_1 - .L_0)
	.align		4
.L_0:
        /*0004*/ 	.word	index@(matmul_kernel)
        /*0008*/ 	.word	0x00000020


	//----- nvinfo : EIATTR_FRAME_SIZE
	.align		4
.L_1:
        /*000c*/ 	.byte	0x04, 0x11
        /*000e*/ 	.short	(.L_3 - .L_2)
	.align		4
.L_2:
        /*0010*/ 	.word	index@(matmul_kernel)
        /*0014*/ 	.word	0x000044f0


	//----- nvinfo : EIATTR_MIN_STACK_SIZE
	.align		4
.L_3:
        /*0018*/ 	.byte	0x04, 0x12
        /*001a*/ 	.short	(.L_5 - .L_4)
	.align		4
.L_4:
        /*001c*/ 	.word	index@(matmul_kernel)
        /*0020*/ 	.word	0x000044f0
.L_5:


//--------------------- .nv.compat                --------------------------
	.section	.nv.compat,"",@"SHT_CUDA_COMPAT_INFO"
	.align	4
        /*0000*/ 	.byte	0x02, 0x09, 0x01, 0x00, 0x02, 0x02, 0x01, 0x00, 0x02, 0x05, 0x05, 0x00, 0x03, 0x07, 0x01, 0x01
        /*0010*/ 	.byte	0x02, 0x03, 0x00, 0x00, 0x02, 0x06, 0x01, 0x00, 0x04, 0x0b, 0x08, 0x00, 0x00, 0x00, 0x00, 0x00
        /*0020*/ 	.byte	0x00, 0x00, 0x00, 0x00


//--------------------- .nv.info.matmul_kernel    --------------------------
	.section	.nv.info.matmul_kernel,"",@"SHT_CUDA_INFO"
	.sectionflags	@""
	.align	4


	//----- nvinfo : EIATTR_CUDA_API_VERSION
	.align		4
        /*0000*/ 	.byte	0x04, 0x37
        /*0002*/ 	.short	(.L_7 - .L_6)
.L_6:
        /*0004*/ 	.word	0x00000082


	//----- nvinfo : EIATTR_KPARAM_INFO
	.align		4
.L_7:
        /*0008*/ 	.byte	0x04, 0x17
        /*000a*/ 	.short	(.L_9 - .L_8)
.L_8:
        /*000c*/ 	.word	0x00000000
        /*0010*/ 	.short	0x000d
        /*0012*/ 	.short	0x0048
        /*0014*/ 	.byte	0x00, 0xf4, 0x21, 0x00


	//----- nvinfo : EIATTR_KPARAM_INFO
	.align		4
.L_9:
        /*0018*/ 	.byte	0x04, 0x17
        /*001a*/ 	.short	(.L_11 - .L_10)
.L_10:
        /*001c*/ 	.word	0x00000000
        /*0020*/ 	.short	0x000c
        /*0022*/ 	.short	0x0040
        /*0024*/ 	.byte	0x00, 0xf4, 0x21, 0x00


	//----- nvinfo : EIATTR_KPARAM_INFO
	.align		4
.L_11:
        /*0028*/ 	.byte	0x04, 0x17
        /*002a*/ 	.short	(.L_13 - .L_12)
.L_12:
        /*002c*/ 	.word	0x00000000
        /*0030*/ 	.short	0x000b
        /*0032*/ 	.short	0x0038
        /*0034*/ 	.byte	0x00, 0xf0, 0x11, 0x00


	//----- nvinfo : EIATTR_KPARAM_INFO
	.align		4
.L_13:
        /*0038*/ 	.byte	0x04, 0x17
        /*003a*/ 	.short	(.L_15 - .L_14)
.L_14:
        /*003c*/ 	.word	0x00000000
        /*0040*/ 	.short	0x000a
        /*0042*/ 	.short	0x0034
        /*0044*/ 	.byte	0x00, 0xf0, 0x11, 0x00


	//----- nvinfo : EIATTR_KPARAM_INFO
	.align		4
.L_15:
        /*0048*/ 	.byte	0x04, 0x17
        /*004a*/ 	.short	(.L_17 - .L_16)
.L_16:
        /*004c*/ 	.word	0x00000000
        /*0050*/ 	.short	0x0009
        /*0052*/ 	.short	0x0030
        /*0054*/ 	.byte	0x00, 0xf0, 0x11, 0x00


	//----- nvinfo : EIATTR_KPARAM_INFO
	.align		4
.L_17:
        /*0058*/ 	.byte	0x04, 0x17
        /*005a*/ 	.short	(.L_19 - .L_18)
.L_18:
        /*005c*/ 	.word	0x00000000
        /*0060*/ 	.short	0x0008
        /*0062*/ 	.short	0x002c
        /*0064*/ 	.byte	0x00, 0xf0, 0x11, 0x00


	//----- nvinfo : EIATTR_KPARAM_INFO
	.align		4
.L_19:
        /*0068*/ 	.byte	0x04, 0x17
        /*006a*/ 	.short	(.L_21 - .L_20)
.L_20:
        /*006c*/ 	.word	0x00000000
        /*0070*/ 	.short	0x0007
        /*0072*/ 	.short	0x0028
        /*0074*/ 	.byte	0x00, 0xf0, 0x11, 0x00


	//----- nvinfo : EIATTR_KPARAM_INFO
	.align		4
.L_21:
        /*0078*/ 	.byte	0x04, 0x17
        /*007a*/ 	.short	(.L_23 - .L_22)
.L_22:
        /*007c*/ 	.word	0x00000000
        /*0080*/ 	.short	0x0006
        /*0082*/ 	.short	0x0024
        /*0084*/ 	.byte	0x00, 0xf0, 0x11, 0x00


	//----- nvinfo : EIATTR_KPARAM_INFO
	.align		4
.L_23:
        /*0088*/ 	.byte	0x04, 0x17
        /*008a*/ 	.short	(.L_25 - .L_24)
.L_24:
        /*008c*/ 	.word	0x00000000
        /*0090*/ 	.short	0x0005
        /*0092*/ 	.short	0x0020
        /*0094*/ 	.byte	0x00, 0xf0, 0x11, 0x00


	//----- nvinfo : EIATTR_KPARAM_INFO
	.align		4
.L_25:
        /*0098*/ 	.byte	0x04, 0x17
        /*009a*/ 	.short	(.L_27 - .L_26)
.L_26:
        /*009c*/ 	.word	0x00000000
        /*00a0*/ 	.short	0x0004
        /*00a2*/ 	.short	0x001c
        /*00a4*/ 	.byte	0x00, 0xf0, 0x11, 0x00


	//----- nvinfo : EIATTR_KPARAM_INFO
	.align		4
.L_27:
        /*00a8*/ 	.byte	0x04, 0x17
        /*00aa*/ 	.short	(.L_29 - .L_28)
.L_28:
        /*00ac*/ 	.word	0x00000000
        /*00b0*/ 	.short	0x0003
        /*00b2*/ 	.short	0x0018
        /*00b4*/ 	.byte	0x00, 0xf0, 0x11, 0x00


	//----- nvinfo : EIATTR_KPARAM_INFO
	.align		4
.L_29:
        /*00b8*/ 	.byte	0x04, 0x17
        /*00ba*/ 	.short	(.L_31 - .L_30)
.L_30:
        /*00bc*/ 	.word	0x00000000
        /*00c0*/ 	.short	0x0002
        /*00c2*/ 	.short	0x0010
        /*00c4*/ 	.byte	0x00, 0xf4, 0x21, 0x00


	//----- nvinfo : EIATTR_KPARAM_INFO
	.align		4
.L_31:
        /*00c8*/ 	.byte	0x04, 0x17
        /*00ca*/ 	.short	(.L_33 - .L_32)
.L_32:
        /*00cc*/ 	.word	0x00000000
        /*00d0*/ 	.short	0x0001
        /*00d2*/ 	.short	0x0008
        /*00d4*/ 	.byte	0x00, 0xf4, 0x21, 0x00


	//----- nvinfo : EIATTR_KPARAM_INFO
	.align		4
.L_33:
        /*00d8*/ 	.byte	0x04, 0x17
        /*00da*/ 	.short	(.L_35 - .L_34)
.L_34:
        /*00dc*/ 	.word	0x00000000
        /*00e0*/ 	.short	0x0000
        /*00e2*/ 	.short	0x0000
        /*00e4*/ 	.byte	0x00, 0xf4, 0x21, 0x00


	//----- nvinfo : EIATTR_SPARSE_MMA_MASK
	.align		4
.L_35:
        /*00e8*/ 	.byte	0x03, 0x50
        /*00ea*/ 	.short	0x0000


	//----- nvinfo : EIATTR_MAXREG_COUNT
	.align		4
        /*00ec*/ 	.byte	0x03, 0x1b
        /*00ee*/ 	.short	0x00ff


	//----- nvinfo : EIATTR_NUM_BARRIERS
	.align		4
        /*00f0*/ 	.byte	0x02, 0x4c
        /*00f2*/ 	.byte	0x01
	.zero		1


	//----- nvinfo : EIATTR_ANNOTATIONS
	.align		4
        /*00f4*/ 	.byte	0x04, 0x55
        /*00f6*/ 	.short	(.L_37 - .L_36)


	//   ....[0]....
.L_36:
        /*00f8*/ 	.word	0x00000001
        /*00fc*/ 	.byte	0x60, 0x00, 0x00, 0x00, 0x01, 0x00, 0x00, 0x00, 0xa0, 0x00, 0x00, 0x00, 0x01, 0x00, 0x00, 0x00
        /* <DEDUP_REMOVED lines=145> */
        /*0a1c*/ 	.byte	0x00, 0x18, 0x00, 0x00, 0x01, 0x00, 0x00, 0x00, 0x10, 0x18, 0x00, 0x00


	//----- nvinfo : EIATTR_MERCURY_ISA_VERSION
	.align		4
.L_37:
        /*0a28*/ 	.byte	0x03, 0x5f
        /*0a2a*/ 	.short	0x0101


	//----- nvinfo : EIATTR_EXIT_INSTR_OFFSETS
	.align		4
        /*0a2c*/ 	.byte	0x04, 0x1c
        /*0a2e*/ 	.short	(.L_39 - .L_38)


	//   ....[0]....
.L_38:
        /*0a30*/ 	.word	0x0006f100


	//   ....[1]....
        /*0a34*/ 	.word	0x0006f130


	//----- nvinfo : EIATTR_REQNTID
	.align		4
.L_39:
        /*0a38*/ 	.byte	0x04, 0x10
        /*0a3a*/ 	.short	(.L_41 - .L_40)
.L_40:
        /*0a3c*/ 	.word	0x00000040
        /*0a40*/ 	.word	0x00000001
        /*0a44*/ 	.word	0x00000001


	//----- nvinfo : EIATTR_CBANK_PARAM_SIZE
	.align		4
.L_41:
        /*0a48*/ 	.byte	0x03, 0x19
        /*0a4a*/ 	.short	0x0050


	//----- nvinfo : EIATTR_PARAM_CBANK
	.align		4
        /*0a4c*/ 	.byte	0x04, 0x0a
        /*0a4e*/ 	.short	(.L_43 - .L_42)
	.align		4
.L_42:
        /*0a50*/ 	.word	index@(.nv.constant0.matmul_kernel)
        /*0a54*/ 	.short	0x0210
        /*0a56*/ 	.short	0x0050


	//----- nvinfo : EIATTR_SW_WAR
	.align		4
.L_43:
        /*0a58*/ 	.byte	0x04, 0x36
        /*0a5a*/ 	.short	(.L_45 - .L_44)
.L_44:
        /*0a5c*/ 	.word	0x00000008
.L_45:


//--------------------- .nv.callgraph             --------------------------
	.section	.nv.callgraph,"",@"SHT_CUDA_CALLGRAPH"
	.align	4
	.sectionentsize	8
	.align		4
        /*0000*/ 	.word	0x00000000
	.align		4
        /*0004*/ 	.word	0xffffffff
	.align		4
        /*0008*/ 	.word	0x00000000
	.align		4
        /*000c*/ 	.word	0xfffffffe
	.align		4
        /*0010*/ 	.word	0x00000000
	.align		4
        /*0014*/ 	.word	0xfffffffd
	.align		4
        /*0018*/ 	.word	0x00000000
	.align		4
        /*001c*/ 	.word	0xfffffffc


//--------------------- .text.matmul_kernel       --------------------------
	.section	.text.matmul_kernel,"ax",@progbits
	.align	128
        .global         matmul_kernel
        .type           matmul_kernel,@function
        .size           matmul_kernel,(.L_x_3 - matmul_kernel)
        .other          matmul_kernel,@"STO_CUDA_ENTRY STV_DEFAULT"
matmul_kernel:
.text.matmul_kernel:
[----:B------:R-:W0:Y:S02]  /*0000*/  LDC R1, c[0x0][0x28] ;  /* 0x00000a00ff017b82 */ /* 0x000e240000000800 */
[----:B0-----:R-:W-:-:S06]  /*0010*/  VIADD R1, R1, 0xffffbb10 ;  /* 0xffffbb1001017836 */ /* 0x001fcc0000000000 */
[----:B------:R-:W0:Y:S01]  /*0020*/  LDC.64 R28, c[0x0][0x228] ;  /* 0x00008a00ff1c7b82 */ /* 0x000e220000000a00 */
[----:B------:R-:W-:Y:S01]  /*0030*/  ULDC UR4, c[0x0][0x230] ;  /* 0x00008c0000047ab9 */ /* 0x000fe20000000800 */
[----:B------:R-:W-:Y:S01]  /*0040*/  UMOV UR5, 0x400 ;  /* 0x0000040000057882 */ /* 0x000fe20000000000 */
[----:B------:R-:W-:Y:S01]  /*0050*/  UIADD3 UR4, UR4, 0x1f, URZ ;  /* 0x0000001f04047890 */ /* 0x000fe2000fffe03f */
[----:B------:R-:W-:Y:S01]  /*0060*/  STL [R1+0x30], RZ ;  /* 0x000030ff01007387 */ /* 0x000fe20000100800 */
[----:B------:R-:W-:Y:S01]  /*0070*/  ULDC.64 UR10, c[0x0][0x208] ;  /* 0x00008200000a7ab9 */ /* 0x000fe20000000a00 */
[----:B------:R-:W-:Y:S01]  /*0080*/  CS2R R24, SRZ ;  /* 0x0000000000187805 */ /* 0x000fe2000001ff00 */
[----:B------:R-:W-:Y:S01]  /*0090*/  UISETP.GE.AND UP0, UPT, UR4, 0x20, UPT ;  /* 0x000000200400788c */ /* 0x000fe2000bf06270 */
[----:B------:R-:W-:Y:S01]  /*00a0*/  STL [R1+0x34], RZ ;  /* 0x000034ff01007387 */ /* 0x000fe20000100800 */
[----:B------:R-:W1:Y:S01]  /*00b0*/  S2UR UR6, SR_CgaCtaId ;  /* 0x00000000000679c3 */ /* 0x000e620000008800 */
[----:B------:R-:W-:-:S02]  /*00c0*/  CS2R R26, SRZ ;  /* 0x00000000001a7805 */ /* 0x000fc4000001ff00 */
[----:B------:R-:W-:Y:S01]  /*00d0*/  CS2R R20, SRZ ;  /* 0x0000000000147805 */ /* 0x000fe2000001ff00 */
[----:B------:R-:W-:Y:S01]  /*00e0*/  STL [R1+0x38], RZ ;  /* 0x000038ff01007387 */ /* 0x000fe20000100800 */
[----:B------:R-:W-:Y:S02]  /*00f0*/  CS2R R22, SRZ ;  /* 0x0000000000167805 */ /* 0x000fe4000001ff00 */
[----:B------:R-:W-:Y:S02]  /*0100*/  CS2R R16, SRZ ;  /* 0x0000000000107805 */ /* 0x000fe4000001ff00 */
[----:B------:R-:W-:Y:S01]  /*0110*/  CS2R R18, SRZ ;  /* 0x0000000000127805 */ /* 0x000fe2000001ff00 */
[----:B------:R-:W-:Y:S01]  /*0120*/  STL [R1+0x3c], RZ ;  /* 0x00003cff01007387 */ /* 0x000fe20000100800 */
[----:B------:R-:W-:Y:S02]  /*0130*/  CS2R R12, SRZ ;  /* 0x00000000000c7805 */ /* 0x000fe4000001ff00 */
[----:B------:R-:W-:Y:S01]  /*0140*/  CS2R R14, SRZ ;  /* 0x00000000000e7805 */ /* 0x000fe2000001ff00 */
[----:B------:R-:W-:Y:S04]  /*0150*/  STL [R1+0x20], RZ ;  /* 0x000020ff01007387 */ /* 0x000fe80000100800 */
[----:B------:R-:W-:Y:S01]  /*0160*/  STL [R1+0x24], RZ ;  /* 0x000024ff01007387 */ /* 0x000fe20000100800 */
[----:B0-----:R-:W-:-:S03]  /*0170*/  VIADD R0, R29, 0x7f ;  /* 0x0000007f1d007836 */ /* 0x001fc60000000000 */
[----:B------:R-:W-:Y:S02]  /*0180*/  STL [R1+0x28], RZ ;  /* 0x000028ff01007387 */ /* 0x000fe40000100800 */
[----:B------:R-:W-:Y:S02]  /*0190*/  SHF.R.S32.HI R3, RZ, 0x1f, R0 ;  /* 0x0000001fff037819 */ /* 0x000fe40000011400 */
[----:B------:R-:W-:Y:S01]  /*01a0*/  STL [R1+0x2c], RZ ;  /* 0x00002cff01007387 */ /* 0x000fe20000100800 */
[----:B-1----:R-:W-:Y:S01]  /*01b0*/  ULEA UR5, UR6, UR5, 0x18 ;  /* 0x0000000506057291 */ /* 0x002fe2000f8ec03f */
[----:B------:R-:W-:Y:S02]  /*01c0*/  LEA.HI R3, R3, R0, RZ, 0x7 ;  /* 0x0000000003037211 */ /* 0x000fe400078f38ff */
[----:B------:R-:W-:Y:S02]  /*01d0*/  STL [R1+0x10], RZ ;  /* 0x000010ff01007387 */ /* 0x000fe40000100800 */
[----:B------:R-:W-:-:S02]  /*01e0*/  SHF.R.S32.HI R0, RZ, 0x7, R3 ;  /* 0x00000007ff007819 */ /* 0x000fc40000011403 */
[----:B------:R-:W-:Y:S03]  /*01f0*/  STL [R1+0x14], RZ ;  /* 0x000014ff01007387 */ /* 0x000fe60000100800 */
[----:B------:R-:W-:Y:S01]  /*0200*/  IMAD.SHL.U32 R0, R0, 0x8, RZ ;  /* 0x0000000800007824 */ /* 0x000fe200078e00ff */
[----:B------:R-:W-:Y:S04]  /*0210*/  STL [R1+0x18], RZ ;  /* 0x000018ff01007387 */ /* 0x000fe80000100800 */
[----:B------:R-:W-:Y:S01]  /*0220*/  STL [R1+0x1c], RZ ;  /* 0x00001cff01007387 */ /* 0x000fe20000100800 */
[-C--:B------:R-:W-:Y:S02]  /*0230*/  IABS R7, R0.reuse ;  /* 0x0000000000077213 */ /* 0x080fe40000000000 */
[----:B------:R-:W-:Y:S01]  /*0240*/  IABS R10, R0 ;  /* 0x00000000000a7213 */ /* 0x000fe20000000000 */
[----:B------:R-:W-:Y:S01]  /*0250*/  STL [R1], RZ ;  /* 0x000000ff01007387 */ /* 0x000fe20000100800 */
[----:B------:R-:W0:Y:S03]  /*0260*/  I2F.RP R2, R7 ;  /* 0x0000000700027306 */ /* 0x000e260000209400 */
[----:B------:R-:W-:Y:S04]  /*0270*/  STL [R1+0x4], RZ ;  /* 0x000004ff01007387 */ /* 0x000fe80000100800 */
[----:B------:R-:W-:Y:S04]  /*0280*/  STL [R1+0x8], RZ ;  /* 0x000008ff01007387 */ /* 0x000fe80000100800 */
[----:B------:R-:W-:Y:S04]  /*0290*/  STL [R1+0xc], RZ ;  /* 0x00000cff01007387 */ /* 0x000fe80000100800 */
[----:B------:R-:W-:Y:S01]  /*02a0*/  STL [R1+0x40], RZ ;  /* 0x000040ff01007387 */ /* 0x000fe20000100800 */
[----:B0-----:R-:W0:Y:S03]  /*02b0*/  MUFU.RCP R2, R2 ;  /* 0x0000000200027308 */ /* 0x001e260000001000 */
[----:B------:R-:W-:Y:S04]  /*02c0*/  STL [R1+0x44], RZ ;  /* 0x000044ff01007387 */ /* 0x000fe80000100800 */
[----:B------:R-:W-:Y:S04]  /*02d0*/  STL [R1+0x48], RZ ;  /* 0x000048ff01007387 */ /* 0x000fe80000100800 */
[----:B------:R-:W-:Y:S04]  /*02e0*/  STL [R1+0x4c], RZ ;  /* 0x00004cff01007387 */ /* 0x000fe80000100800 */
[----:B------:R-:W-:Y:S01]  /*02f0*/  STL [R1+0x50], RZ ;  /* 0x000050ff01007387 */ /* 0x000fe20000100800 */
[----:B0-----:R-:W-:-:S03]  /*0300*/  VIADD R4, R2, 0xffffffe ;  /* 0x0ffffffe02047836 */ /* 0x001fc60000000000 */
[----:B------:R-:W-:Y:S01]  /*0310*/  STL [R1+0x54], RZ ;  /* 0x000054ff01007387 */ /* 0x000fe20000100800 */
[----:B------:R-:W-:Y:S01]  /*0320*/  IMAD.MOV R2, RZ, RZ, -R10 ;  /* 0x000000ffff027224 */ /* 0x000fe200078e0a0a */
[----:B------:R0:W1:Y:S02]  /*0330*/  F2I.FTZ.U32.TRUNC.NTZ R5, R4 ;  /* 0x0000000400057305 */ /* 0x000064000021f000 */
[----:B------:R-:W-:Y:S04]  /*0340*/  STL [R1+0x58], RZ ;  /* 0x000058ff01007387 */ /* 0x000fe80000100800 */
[----:B------:R-:W-:Y:S01]  /*0350*/  STL [R1+0x5c], RZ ;  /* 0x00005cff01007387 */ /* 0x000fe20000100800 */
[----:B0-----:R-:W-:-:S03]  /*0360*/  IMAD.MOV.U32 R4, RZ, RZ, RZ ;  /* 0x000000ffff047224 */ /* 0x001fc600078e00ff */
[----:B------:R-:W-:Y:S04]  /*0370*/  STL [R1+0x90], RZ ;  /* 0x000090ff01007387 */ /* 0x000fe80000100800 */
[----:B------:R-:W-:Y:S01]  /*0380*/  STL [R1+0x94], RZ ;  /* 0x000094ff01007387 */ /* 0x000fe20000100800 */
[----:B-1----:R-:W-:-:S03]  /*0390*/  IMAD.MOV R6, RZ, RZ, -R5 ;  /* 0x000000ffff067224 */ /* 0x002fc600078e0a05 */
[----:B------:R-:W-:Y:S01]  /*03a0*/  STL [R1+0x98], RZ ;  /* 0x000098ff01007387 */ /* 0x000fe20000100800 */
[----:B------:R-:W-:-:S03]  /*03b0*/  IMAD R9, R6, R7, RZ ;  /* 0x0000000706097224 */ /* 0x000fc600078e02ff */
[----:B------:R-:W-:Y:S01]  /*03c0*/  STL [R1+0x9c], RZ ;  /* 0x00009cff01007387 */ /* 0x000fe20000100800 */
[----:B------:R-:W-:-:S03]  /*03d0*/  IMAD.HI.U32 R5, R5, R9, R4 ;  /* 0x0000000905057227 */ /* 0x000fc600078e0004 */
[----:B------:R-:W-:Y:S04]  /*03e0*/  STL [R1+0x80], RZ ;  /* 0x000080ff01007387 */ /* 0x000fe80000100800 */
        /* <DEDUP_REMOVED lines=150> */
[----:B------:R-:W-:Y:S01]  /*0d50*/  STL [R1+0x3bc], RZ ;  /* 0x0003bcff01007387 */ /* 0x000fe20000100800 */
[----:B------:R-:W0:Y:S03]  /*0d60*/  S2R R3, SR_CTAID.X ;  /* 0x0000000000037919 */ /* 0x000e260000002500 */
        /* <DEDUP_REMOVED lines=8> */
[----:B0-----:R-:W-:-:S03]  /*0df0*/  IABS R8, R3 ;  /* 0x0000000300087213 */ /* 0x001fc60000000000 */
[----:B------:R-:W-:Y:S02]  /*0e00*/  STL [R1+0x440], RZ ;  /* 0x000440ff01007387 */ /* 0x000fe40000100800 */
[----:B------:R-:W-:Y:S02]  /*0e10*/  IMAD.MOV.U32 R6, RZ, RZ, R8 ;  /* 0x000000ffff067224 */ /* 0x000fe400078e0008 */
[----:B------:R-:W-:Y:S02]  /*0e20*/  STL [R1+0x444], RZ ;  /* 0x000444ff01007387 */ /* 0x000fe40000100800 */
[----:B------:R-:W-:Y:S02]  /*0e30*/  IMAD.HI.U32 R5, R5, R6, RZ ;  /* 0x0000000605057227 */ /* 0x000fe400078e00ff */
[----:B------:R-:W-:Y:S02]  /*0e40*/  STL [R1+0x448], RZ ;  /* 0x000448ff01007387 */ /* 0x000fe40000100800 */
[----:B------:R-:W-:-:S02]  /*0e50*/  IMAD R2, R5, R2, R6 ;  /* 0x0000000205027224 */ /* 0x000fc400078e0206 */
[----:B------:R-:W-:Y:S03]  /*0e60*/  STL [R1+0x44c], RZ ;  /* 0x00044cff01007387 */ /* 0x000fe60000100800 */
[----:B------:R-:W-:Y:S01]  /*0e70*/  ISETP.GT.U32.AND P1, PT, R7, R2, PT ;  /* 0x000000020700720c */ /* 0x000fe20003f24070 */
[----:B------:R-:W-:Y:S04]  /*0e80*/  STL [R1+0x430], RZ ;  /* 0x000430ff01007387 */ /* 0x000fe80000100800 */
[----:B------:R-:W-:Y:S04]  /*0e90*/  STL [R1+0x434], RZ ;  /* 0x000434ff01007387 */ /* 0x000fe80000100800 */
[----:B------:R-:W-:Y:S04]  /*0ea0*/  STL [R1+0x438], RZ ;  /* 0x000438ff01007387 */ /* 0x000fe80000100800 */
[----:B------:R-:W-:Y:S01]  /*0eb0*/  STL [R1+0x43c], RZ ;  /* 0x00043cff01007387 */ /* 0x000fe20000100800 */
[----:B------:R-:W-:-:S02]  /*0ec0*/  @!P1 IMAD.IADD R2, R2, 0x1, -R7 ;  /* 0x0000000102029824 */ /* 0x000fc400078e0a07 */
[----:B------:R-:W-:Y:S01]  /*0ed0*/  @!P1 VIADD R5, R5, 0x1 ;  /* 0x0000000105059836 */ /* 0x000fe20000000000 */
[----:B------:R-:W-:Y:S01]  /*0ee0*/  STL [R1+0x420], RZ ;  /* 0x000420ff01007387 */ /* 0x000fe20000100800 */
[----:B------:R-:W-:Y:S02]  /*0ef0*/  ISETP.NE.AND P1, PT, R0, RZ, PT ;  /* 0x000000ff0000720c */ /* 0x000fe40003f25270 */
[----:B------:R-:W-:Y:S01]  /*0f00*/  ISETP.GE.U32.AND P0, PT, R2, R7, PT ;  /* 0x000000070200720c */ /* 0x000fe20003f06070 */
[----:B------:R-:W-:Y:S01]  /*0f10*/  STL [R1+0x424], RZ ;  /* 0x000424ff01007387 */ /* 0x000fe20000100800 */
[----:B------:R-:W-:-:S03]  /*0f20*/  LOP3.LUT R2, R3, R0, RZ, 0x3c, !PT ;  /* 0x0000000003027212 */ /* 0x000fc600078e3cff */
[----:B------:R-:W-:Y:S01]  /*0f30*/  STL [R1+0x428], RZ ;  /* 0x000428ff01007387 */ /* 0x000fe20000100800 */
[----:B------:R-:W-:Y:S01]  /*0f40*/  ISETP.GE.AND P2, PT, R2, RZ, PT ;  /* 0x000000ff0200720c */ /* 0x000fe20003f46270 */
[----:B------:R-:W-:Y:S02]  /*0f50*/  VIADD R2, R28, 0x1ff ;  /* 0x000001ff1c027836 */ /* 0x000fe40000000000 */
[----:B------:R-:W-:Y:S04]  /*0f60*/  STL [R1+0x42c], RZ ;  /* 0x00042cff01007387 */ /* 0x000fe80000100800 */
[----:B------:R-:W-:Y:S01]  /*0f70*/  STL [R1+0x460], RZ ;  /* 0x000460ff01007387 */ /* 0x000fe20000100800 */
[----:B------:R-:W-:-:S03]  /*0f80*/  @P0 VIADD R5, R5, 0x1 ;  /* 0x0000000105050836 */ /* 0x000fc60000000000 */
[----:B------:R-:W-:Y:S01]  /*0f90*/  STL [R1+0x464], RZ ;  /* 0x000464ff01007387 */ /* 0x000fe20000100800 */
[----:B------:R-:W-:Y:S01]  /*0fa0*/  IMAD.MOV.U32 R4, RZ, RZ, R5 ;  /* 0x000000ffff047224 */ /* 0x000fe200078e0005 */
[----:B------:R-:W-:Y:S02]  /*0fb0*/  SHF.R.S32.HI R5, RZ, 0x1f, R2 ;  /* 0x0000001fff057819 */ /* 0x000fe40000011402 */
[----:B------:R-:W-:Y:S01]  /*0fc0*/  STL [R1+0x468], RZ ;  /* 0x000468ff01007387 */ /* 0x000fe20000100800 */
[----:B------:R-:W-:Y:S01]  /*0fd0*/  @!P2 IMAD.MOV R4, RZ, RZ, -R4 ;  /* 0x000000ffff04a224 */ /* 0x000fe200078e0a04 */
[----:B------:R-:W-:Y:S02]  /*0fe0*/  @!P1 LOP3.LUT R4, RZ, R0, RZ, 0x33, !PT ;  /* 0x00000000ff049212 */ /* 0x000fe400078e33ff */
[----:B------:R-:W-:Y:S01]  /*0ff0*/  STL [R1+0x46c], RZ ;  /* 0x00046cff01007387 */ /* 0x000fe20000100800 */
[----:B------:R-:W-:Y:S02]  /*1000*/  LEA.HI R5, R5, R2, RZ, 0x9 ;  /* 0x0000000205057211 */ /* 0x000fe400078f48ff */
[----:B------:R-:W-:Y:S01]  /*1010*/  IMAD.SHL.U32 R2, R4, 0x8, RZ ;  /* 0x0000000804027824 */ /* 0x000fe200078e00ff */
[----:B------:R-:W-:Y:S01]  /*1020*/  STL [R1+0x470], RZ ;  /* 0x000470ff01007387 */ /* 0x000fe20000100800 */
[----:B------:R-:W-:-:S03]  /*1030*/  IMAD.MOV R4, RZ, RZ, -R4 ;  /* 0x000000ffff047224 */ /* 0x000fc600078e0a04 */
[----:B------:R-:W-:Y:S01]  /*1040*/  STL [R1+0x474], RZ ;  /* 0x000474ff01007387 */ /* 0x000fe20000100800 */
[----:B------:R-:W-:Y:S01]  /*1050*/  LEA.HI.SX32 R5, R5, -R2, 0x17 ;  /* 0x8000000205057211 */ /* 0x000fe200078fbaff */
[----:B------:R-:W-:Y:S02]  /*1060*/  IMAD R11, R0, R4, R3 ;  /* 0x00000004000b7224 */ /* 0x000fe400078e0203 */
[----:B------:R-:W-:Y:S01]  /*1070*/  STL [R1+0x478], RZ ;  /* 0x000478ff01007387 */ /* 0x000fe20000100800 */
[----:B------:R-:W-:Y:S01]  /*1080*/  VIMNMX R6, R5, 0x8, PT ;  /* 0x0000000805067848 */ /* 0x000fe20003fe0100 */
[----:B------:R-:W-:Y:S02]  /*1090*/  IMAD.MOV.U32 R4, RZ, RZ, RZ ;  /* 0x000000ffff047224 */ /* 0x000fe400078e00ff */
[----:B------:R-:W-:Y:S01]  /*10a0*/  STL [R1+0x47c], RZ ;  /* 0x00047cff01007387 */ /* 0x000fe20000100800 */
[-C--:B------:R-:W-:Y:S02]  /*10b0*/  IABS R8, R6.reuse ;  /* 0x0000000600087213 */ /* 0x080fe40000000000 */
[----:B------:R-:W-:Y:S01]  /*10c0*/  IABS R0, R6 ;  /* 0x0000000600007213 */ /* 0x000fe20000000000 */
[----:B------:R-:W-:Y:S01]  /*10d0*/  STL [R1+0x480], RZ ;  /* 0x000480ff01007387 */ /* 0x000fe20000100800 */
        /* <DEDUP_REMOVED lines=11> */
[----:B------:R-:W-:Y:S04]  /*1190*/  STL [R1+0x514], RZ ;  /* 0x000514ff01007387 */ /* 0x000fe80000100800 */
[----:B------:R-:W-:Y:S01]  /*11a0*/  STL [R1+0x518], RZ ;  /* 0x000518ff01007387 */ /* 0x000fe20000100800 */
[----:B------:R-:W0:Y:S03]  /*11b0*/  F2I.FTZ.U32.TRUNC.NTZ R5, R5 ;  /* 0x0000000500057305 */ /* 0x000e26000021f000 */
[----:B------:R-:W-:Y:S04]  /*11c0*/  STL [R1+0x51c], RZ ;  /* 0x00051cff01007387 */ /* 0x000fe80000100800 */
[----:B------:R-:W-:Y:S04]  /*11d0*/  STL [R1+0x500], RZ ;  /* 0x000500ff01007387 */ /* 0x000fe80000100800 */
[----:B------:R-:W-:Y:S04]  /*11e0*/  STL [R1+0x504], RZ ;  /* 0x000504ff01007387 */ /* 0x000fe80000100800 */
[----:B------:R-:W-:Y:S01]  /*11f0*/  STL [R1+0x508], RZ ;  /* 0x000508ff01007387 */ /* 0x000fe20000100800 */
[----:B0-----:R-:W-:-:S03]  /*1200*/  IMAD.MOV R9, RZ, RZ, -R5 ;  /* 0x000000ffff097224 */ /* 0x001fc600078e0a05 */
[----:B------:R-:W-:Y:S01]  /*1210*/  STL [R1+0x50c], RZ ;  /* 0x00050cff01007387 */ /* 0x000fe20000100800 */
[----:B------:R-:W-:Y:S01]  /*1220*/  IMAD.MOV.U32 R3, RZ, RZ, R9 ;  /* 0x000000ffff037224 */ /* 0x000fe200078e0009 */
[----:B------:R-:W-:Y:S02]  /*1230*/  IABS R9, R11 ;  /* 0x0000000b00097213 */ /* 0x000fe40000000000 */
[----:B------:R-:W-:Y:S01]  /*1240*/  STL [R1+0x4f0], RZ ;  /* 0x0004f0ff01007387 */ /* 0x000fe20000100800 */
[----:B------:R-:W-:-:S03]  /*1250*/  IMAD R3, R3, R8, RZ ;  /* 0x0000000803037224 */ /* 0x000fc600078e02ff */
[----:B------:R-:W-:Y:S01]  /*1260*/  STL [R1+0x4f4], RZ ;  /* 0x0004f4ff01007387 */ /* 0x000fe20000100800 */
[----:B------:R-:W-:-:S03]  /*1270*/  IMAD.HI.U32 R4, R5, R3, R4 ;  /* 0x0000000305047227 */ /* 0x000fc600078e0004 */
[----:B------:R-:W-:Y:S01]  /*1280*/  STL [R1+0x4f8], RZ ;  /* 0x0004f8ff01007387 */ /* 0x000fe20000100800 */
[----:B------:R-:W-:Y:S02]  /*1290*/  IMAD.MOV R3, RZ, RZ, -R0 ;  /* 0x000000ffff037224 */ /* 0x000fe400078e0a00 */
[----:B------:R-:W-:Y:S01]  /*12a0*/  IMAD.HI.U32 R0, R4, R9, RZ ;  /* 0x0000000904007227 */ /* 0x000fe200078e00ff */
[----:B------:R-:W-:Y:S01]  /*12b0*/  STL [R1+0x4fc], RZ ;  /* 0x0004fcff01007387 */ /* 0x000fe20000100800 */
[----:B------:R-:W-:Y:S02]  /*12c0*/  CS2R R4, SRZ ;  /* 0x0000000000047805 */ /* 0x000fe4000001ff00 */
[----:B------:R-:W-:Y:S01]  /*12d0*/  IMAD R3, R0, R3, R9 ;  /* 0x0000000300037224 */ /* 0x000fe200078e0209 */
[----:B------:R-:W-:Y:S04]  /*12e0*/  STL [R1+0x4e0], RZ ;  /* 0x0004e0ff01007387 */ /* 0x000fe80000100800 */
[----:B------:R-:W-:Y:S01]  /*12f0*/  STL [R1+0x4e4], RZ ;  /* 0x0004e4ff01007387 */ /* 0x000fe20000100800 */
[----:B------:R-:W-:-:S03]  /*1300*/  ISETP.GT.U32.AND P1, PT, R8, R3, PT ;  /* 0x000000030800720c */ /* 0x000fc60003f24070 */
[----:B------:R-:W-:Y:S04]  /*1310*/  STL [R1+0x4e8], RZ ;  /* 0x0004e8ff01007387 */ /* 0x000fe80000100800 */
[----:B------:R-:W-:Y:S04]  /*1320*/  STL [R1+0x4ec], RZ ;  /* 0x0004ecff01007387 */ /* 0x000fe80000100800 */
[----:B------:R-:W-:Y:S02]  /*1330*/  STL [R1+0x520], RZ ;  /* 0x000520ff01007387 */ /* 0x000fe40000100800 */
[----:B------:R-:W-:-:S02]  /*1340*/  @!P1 IMAD.IADD R3, R3, 0x1, -R8 ;  /* 0x0000000103039824 */ /* 0x000fc400078e0a08 */
[----:B------:R-:W-:Y:S01]  /*1350*/  STL [R1+0x524], RZ ;  /* 0x000524ff01007387 */ /* 0x000fe20000100800 */
[----:B------:R-:W-:Y:S01]  /*1360*/  @!P1 VIADD R0, R0, 0x1 ;  /* 0x0000000100009836 */ /* 0x000fe20000000000 */
[----:B------:R-:W-:Y:S02]  /*1370*/  ISETP.NE.AND P1, PT, R6, RZ, PT ;  /* 0x000000ff0600720c */ /* 0x000fe40003f25270 */
[----:B------:R-:W-:Y:S01]  /*1380*/  STL [R1+0x528], RZ ;  /* 0x000528ff01007387 */ /* 0x000fe20000100800 */
[----:B------:R-:W-:Y:S02]  /*1390*/  ISETP.GE.U32.AND P0, PT, R3, R8, PT ;  /* 0x000000080300720c */ /* 0x000fe40003f06070 */
[----:B------:R-:W-:Y:S02]  /*13a0*/  CS2R R8, SRZ ;  /* 0x0000000000087805 */ /* 0x000fe4000001ff00 */
[----:B------:R-:W-:Y:S01]  /*13b0*/  LOP3.LUT R3, R11, R6, RZ, 0x3c, !PT ;  /* 0x000000060b037212 */ /* 0x000fe200078e3cff */
[----:B------:R-:W-:Y:S03]  /*13c0*/  STL [R1+0x52c], RZ ;  /* 0x00052cff01007387 */ /* 0x000fe60000100800 */
[----:B------:R-:W-:Y:S01]  /*13d0*/  ISETP.GE.AND P2, PT, R3, RZ, PT ;  /* 0x000000ff0300720c */ /* 0x000fe20003f46270 */
[----:B------:R-:W-:Y:S04]  /*13e0*/  STL [R1+0x530], RZ ;  /* 0x000530ff01007387 */ /* 0x000fe80000100800 */
[----:B------:R-:W-:Y:S01]  /*13f0*/  STL [R1+0x534], RZ ;  /* 0x000534ff01007387 */ /* 0x000fe20000100800 */
[----:B------:R-:W-:Y:S01]  /*1400*/  @P0 VIADD R0, R0, 0x1 ;  /* 0x0000000100000836 */ /* 0x000fe20000000000 */
[----:B------:R-:W-:-:S02]  /*1410*/  PLOP3.LUT P0, PT, PT, PT, UP0, 0x80, 0x0 ;  /* 0x000000000000781c */ /* 0x000fc40003f0f008 */
[----:B------:R-:W-:Y:S04]  /*1420*/  STL [R1+0x538], RZ ;  /* 0x000538ff01007387 */ /* 0x000fe80000100800 */
[----:B------:R-:W-:Y:S01]  /*1430*/  STL [R1+0x53c], RZ ;  /* 0x00053cff01007387 */ /* 0x000fe20000100800 */
[----:B------:R-:W-:Y:S01]  /*1440*/  @!P2 IMAD.MOV R0, RZ, RZ, -R0 ;  /* 0x000000ffff00a224 */ /* 0x000fe200078e0a00 */
[----:B------:R-:W-:Y:S02]  /*1450*/  @!P1 LOP3.LUT R0, RZ, R6, RZ, 0x33, !PT ;  /* 0x00000006ff009212 */ /* 0x000fe400078e33ff */
[----:B------:R-:W-:Y:S03]  /*1460*/  STL [R1+0x540], RZ ;  /* 0x000540ff01007387 */ /* 0x000fe60000100800 */
[----:B------:R-:W-:Y:S01]  /*1470*/  IMAD.MOV R3, RZ, RZ, -R0 ;  /* 0x000000ffff037224 */ /* 0x000fe200078e0a00 */
[----:B------:R-:W-:Y:S03]  /*1480*/  STL [R1+0x544], RZ ;  /* 0x000544ff01007387 */ /* 0x000fe60000100800 */
[----:B------:R-:W-:Y:S01]  /*1490*/  IMAD R3, R6, R3, R11 ;  /* 0x0000000306037224 */ /* 0x000fe200078e020b */
[----:B------:R-:W-:Y:S01]  /*14a0*/  STL [R1+0x548], RZ ;  /* 0x000548ff01007387 */ /* 0x000fe20000100800 */
[----:B------:R-:W-:-:S02]  /*14b0*/  CS2R R10, SRZ ;  /* 0x00000000000a7805 */ /* 0x000fc4000001ff00 */
[----:B------:R-:W-:Y:S01]  /*14c0*/  CS2R R6, SRZ ;  /* 0x0000000000067805 */ /* 0x000fe2000001ff00 */
[----:B------:R-:W-:Y:S01]  /*14d0*/  IMAD.IADD R2, R2, 0x1, R3 ;  /* 0x0000000102027824 */ /* 0x000fe200078e0203 */
[----:B------:R-:W-:Y:S01]  /*14e0*/  STL [R1+0x54c], RZ ;  /* 0x00054cff01007387 */ /* 0x000fe20000100800 */
[----:B------:R-:W-:-:S03]  /*14f0*/  IMAD.SHL.U32 R3, R0, 0x80, RZ ;  /* 0x0000008000037824 */ /* 0x000fc600078e00ff */
        /* <DEDUP_REMOVED lines=181> */
[----:B------:R-:W0:Y:S03]  /*2050*/  S2R R0, SR_TID.X ;  /* 0x0000000000007919 */ /* 0x000e260000002100 */
        /* <DEDUP_REMOVED lines=8> */
[----:B0-----:R-:W-:-:S03]  /*20e0*/  LOP3.LUT R0, R0, 0x3f, RZ, 0xc0, !PT ;  /* 0x0000003f00007812 */ /* 0x001fc600078ec0ff */
[----:B------:R-:W-:Y:S02]  /*20f0*/  STL [R1+0x1164], RZ ;  /* 0x001164ff01007387 */ /* 0x000fe40000100800 */
[----:B------:R-:W-:Y:S02]  /*2100*/  IMAD R2, R2, 0x200, R0 ;  /* 0x0000020002027824 */ /* 0x000fe400078e0200 */
[----:B------:R-:W-:Y:S02]  /*2110*/  STL [R1+0x1168], RZ ;  /* 0x001168ff01007387 */ /* 0x000fe40000100800 */
[C---:B------:R-:W-:Y:S02]  /*2120*/  VIADD R0, R2.reuse, 0x40 ;  /* 0x0000004002007836 */ /* 0x040fe40000000000 */
        /* <DEDUP_REMOVED lines=30> */
[----:B------:R-:W-:Y:S04]  /*2310*/  STL [R1+0x13dc], R3 ;  /* 0x0013dc0301007387 */ /* 0x000fe80000100800 */
[----:B------:R-:W-:Y:S04]  /*2320*/  STL [R1+0x13e0], R2 ;  /* 0x0013e00201007387 */ /* 0x000fe80000100800 */
        /* <DEDUP_REMOVED lines=23> */
[----:B------:R0:W-:Y:S02]  /*24a0*/  STL [R1+0x13e8], R0 ;  /* 0x0013e80001007387 */ /* 0x0001e40000100800 */
[----:B0-----:R-:W-:-:S05]  /*24b0*/  VIADD R0, R2, 0x80 ;  /* 0x0000008002007836 */ /* 0x001fca0000000000 */
[----:B------:R0:W-:Y:S02]  /*24c0*/  STL [R1+0x13ec], R0 ;  /* 0x0013ec0001007387 */ /* 0x0001e40000100800 */
[----:B0-----:R-:W-:-:S05]  /*24d0*/  VIADD R0, R2, 0xc0 ;  /* 0x000000c002007836 */ /* 0x001fca0000000000 */
[----:B------:R0:W-:Y:S02]  /*24e0*/  STL [R1+0x13f0], R0 ;  /* 0x0013f00001007387 */ /* 0x0001e40000100800 */
[----:B0-----:R-:W-:-:S05]  /*24f0*/  VIADD R0, R2, 0x100 ;  /* 0x0000010002007836 */ /* 0x001fca0000000000 */
[----:B------:R0:W-:Y:S02]  /*2500*/  STL [R1+0x13f4], R0 ;  /* 0x0013f40001007387 */ /* 0x0001e40000100800 */
[----:B0-----:R-:W-:-:S05]  /*2510*/  VIADD R0, R2, 0x140 ;  /* 0x0000014002007836 */ /* 0x001fca0000000000 */
[----:B------:R0:W-:Y:S02]  /*2520*/  STL [R1+0x13f8], R0 ;  /* 0x0013f80001007387 */ /* 0x0001e40000100800 */
[C---:B0-----:R-:W-:Y:S02]  /*2530*/  VIADD R0, R2.reuse, 0x180 ;  /* 0x0000018002007836 */ /* 0x041fe40000000000 */
[----:B------:R-:W-:-:S03]  /*2540*/  VIADD R2, R2, 0x1c0 ;  /* 0x000001c002027836 */ /* 0x000fc60000000000 */
[----:B------:R0:W-:Y:S04]  /*2550*/  STL [R1+0x13fc], R0 ;  /* 0x0013fc0001007387 */ /* 0x0001e80000100800 */
[----:B------:R1:W-:Y:S01]  /*2560*/  STL [R1+0x1400], R2 ;  /* 0x0014000201007387 */ /* 0x0003e20000100800 */
[----:B0-----:R-:W0:Y:S02]  /*2570*/  S2R R0, SR_TID.X ;  /* 0x0000000000007919 */ /* 0x001e240000002100 */
[----:B0-----:R-:W-:Y:S01]  /*2580*/  LOP3.LUT R0, R0, 0x20, RZ, 0xc0, !PT ;  /* 0x0000002000007812 */ /* 0x001fe200078ec0ff */
[----:B-1----:R-:W-:Y:S06]  /*2590*/  @!P0 BRA `(.L_x_0) ;  /* 0x000004b000f48947 */ /* 0x002fec0003800000 */
[----:B------:R-:W-:Y:S01]  /*25a0*/  IABS R12, R29 ;  /* 0x0000001d000c7213 */ /* 0x000fe20000000000 */
[----:B------:R-:W-:Y:S01]  /*25b0*/  IMAD.MOV.U32 R7, RZ, RZ, R3 ;  /* 0x000000ffff077224 */ /* 0x000fe200078e0003 */
[----:B------:R0:W-:Y:S01]  /*25c0*/  STL [R1+0x1edc], R29 ;  /* 0x001edc1d01007387 */ /* 0x0001e20000100800 */
[----:B------:R-:W-:Y:S01]  /*25d0*/  ULDC UR7, c[0x0][0x23c] ;  /* 0x00008f0000077ab9 */ /* 0x000fe20000000800 */
[----:B------:R-:W1:Y:S01]  /*25e0*/  I2F.RP R4, R12 ;  /* 0x0000000c00047306 */ /* 0x000e620000209400 */
[----:B------:R-:W-:Y:S01]  /*25f0*/  ULDC.64 UR12, c[0x0][0x218] ;  /* 0x00008600000c7ab9 */ /* 0x000fe20000000a00 */
[----:B------:R-:W-:Y:S01]  /*2600*/  LEA.HI R19, R0, R7, RZ, 0x1b ;  /* 0x0000000700137211 */ /* 0x000fe200078fd8ff */
[----:B------:R-:W-:Y:S01]  /*2610*/  ULDC UR9, c[0x0][0x240] ;  /* 0x0000900000097ab9 */ /* 0x000fe20000000800 */
[----:B------:R-:W-:Y:S01]  /*2620*/  ULDC.64 UR14, c[0x0][0x210] ;  /* 0x00008400000e7ab9 */ /* 0x000fe20000000a00 */
[----:B------:R-:W-:Y:S02]  /*2630*/  ULDC UR6, c[0x0][0x238] ;  /* 0x00008e0000067ab9 */ /* 0x000fe40000000800 */
[----:B------:R-:W-:-:S02]  /*2640*/  VIADD R0, R19, 0x7e ;  /* 0x0000007e13007836 */ /* 0x000fc40000000000 */
[C---:B------:R-:W-:Y:S02]  /*2650*/  VIADD R10, R19.reuse, 0x78 ;  /* 0x00000078130a7836 */ /* 0x040fe40000000000 */
[C---:B------:R-:W-:Y:S01]  /*2660*/  VIADD R8, R19.reuse, 0x76 ;  /* 0x0000007613087836 */ /* 0x040fe20000000000 */
[----:B------:R-:W-:Y:S01]  /*2670*/  IABS R7, R0 ;  /* 0x0000000000077213 */ /* 0x000fe20000000000 */
[C---:B------:R-:W-:Y:S01]  /*2680*/  VIADD R26, R19.reuse, 0x18 ;  /* 0x00000018131a7836 */ /* 0x040fe20000000000 */
[----:B------:R-:W-:Y:S01]  /*2690*/  ISETP.GE.AND P5, PT, R0, RZ, PT ;  /* 0x000000ff0000720c */ /* 0x000fe20003fa6270 */
[----:B-1----:R-:W1:Y:S01]  /*26a0*/  MUFU.RCP R4, R4 ;  /* 0x0000000400047308 */ /* 0x002e620000001000 */
[----:B------:R-:W-:Y:S01]  /*26b0*/  ISETP.GE.AND P4, PT, R10, RZ, PT ;  /* 0x000000ff0a00720c */ /* 0x000fe20003f86270 */
[C---:B------:R-:W-:Y:S02]  /*26c0*/  VIADD R24, R19.reuse, 0x16 ;  /* 0x0000001613187836 */ /* 0x040fe40000000000 */
[----:B------:R-:W-:-:S02]  /*26d0*/  VIADD R25, R19, 0x14 ;  /* 0x0000001413197836 */ /* 0x000fc40000000000 */
[C---:B------:R-:W-:Y:S02]  /*26e0*/  VIADD R27, R19.reuse, 0x4 ;  /* 0x00000004131b7836 */ /* 0x040fe40000000000 */
[----:B0-----:R-:W-:Y:S02]  /*26f0*/  VIADD R29, R19, 0x2 ;  /* 0x00000002131d7836 */ /* 0x001fe40000000000 */
[----:B-1----:R-:W-:-:S04]  /*2700*/  VIADD R2, R4, 0xffffffe ;  /* 0x0ffffffe04027836 */ /* 0x002fc80000000000 */
[----:B------:R0:W1:Y:S02]  /*2710*/  F2I.FTZ.U32.TRUNC.NTZ R3, R2 ;  /* 0x0000000200037305 */ /* 0x000064000021f000 */
[----:B0-----:R-:W-:Y:S02]  /*2720*/  IMAD.MOV.U32 R2, RZ, RZ, RZ ;  /* 0x000000ffff027224 */ /* 0x001fe400078e00ff */
[----:B-1----:R-:W-:-:S04]  /*2730*/  IMAD.MOV R5, RZ, RZ, -R3 ;  /* 0x000000ffff057224 */ /* 0x002fc800078e0a03 */
[----:B------:R-:W-:-:S04]  /*2740*/  IMAD R5, R5, R12, RZ ;  /* 0x0000000c05057224 */ /* 0x000fc800078e02ff */
[----:B------:R-:W-:-:S04]  /*2750*/  IMAD.HI.U32 R5, R3, R5, R2 ;  /* 0x0000000503057227 */ /* 0x000fc800078e0002 */
[----:B------:R-:W-:Y:S02]  /*2760*/  VIADD R2, R19, 0x7c ;  /* 0x0000007c13027836 */ /* 0x000fe40000000000 */
[----:B------:R-:W-:-:S03]  /*2770*/  IMAD.HI.U32 R0, R5, R7, RZ ;  /* 0x0000000705007227 */ /* 0x000fc600078e00ff */
[----:B------:R-:W-:Y:S01]  /*2780*/  IABS R6, R2 ;  /* 0x0000000200067213 */ /* 0x000fe20000000000 */
[----:B------:R-:W-:Y:S01]  /*2790*/  IMAD.MOV R0, RZ, RZ, -R0 ;  /* 0x000000ffff007224 */ /* 0x000fe200078e0a00 */
[----:B------:R-:W-:Y:S01]  /*27a0*/  ISETP.GE.AND P1, PT, R2, RZ, PT ;  /* 0x000000ff0200720c */ /* 0x000fe20003f26270 */
[----:B------:R-:W-:Y:S01]  /*27b0*/  VIADD R3, R19, 0x7a ;  /* 0x0000007a13037836 */ /* 0x000fe20000000000 */
[----:B------:R-:W-:Y:S01]  /*27c0*/  IABS R2, R8 ;  /* 0x0000000800027213 */ /* 0x000fe20000000000 */
[C---:B------:R-:W-:Y:S02]  /*27d0*/  IMAD R7, R12.reuse, R0, R7 ;  /* 0x000000000c077224 */ /* 0x040fe400078e0207 */
[----:B------:R-:W-:Y:S01]  /*27e0*/  IMAD.HI.U32 R0, R5, R6, RZ ;  /* 0x0000000605007227 */ /* 0x000fe200078e00ff */
[----:B------:R-:W-:Y:S02]  /*27f0*/  IABS R4, R3 ;  /* 0x0000000300047213 */ /* 0x000fe40000000000 */
[----:B------:R-:W-:Y:S01]  /*2800*/  ISETP.GT.U32.AND P0, PT, R12, R7, PT ;  /* 0x000000070c00720c */ /* 0x000fe20003f04070 */
[----:B------:R-:W-:Y:S01]  /*2810*/  IMAD.MOV R11, RZ, RZ, -R0 ;  /* 0x000000ffff0b7224 */ /* 0x000fe200078e0a00 */
[----:B------:R-:W-:Y:S01]  /*2820*/  ISETP.GE.AND P2, PT, R3, RZ, PT ;  /* 0x000000ff0300720c */ /* 0x000fe20003f46270 */
[----:B------:R-:W-:Y:S01]  /*2830*/  IMAD.HI.U32 R9, R5, R4, RZ ;  /* 0x0000000405097227 */ /* 0x000fe200078e00ff */
[----:B------:R-:W-:-:S03]  /*2840*/  IABS R3, R10 ;  /* 0x0000000a00037213 */ /* 0x000fc60000000000 */
[----:B------:R-:W-:Y:S02]  /*2850*/  IMAD R6, R12, R11, R6 ;  /* 0x0000000b0c067224 */ /* 0x000fe400078e0206 */
[----:B------:R-:W-:Y:S02]  /*2860*/  IMAD.MOV R13, RZ, RZ, -R9 ;  /* 0x000000ffff0d7224 */ /* 0x000fe400078e0a09 */
[----:B------:R-:W-:-:S04]  /*2870*/  IMAD.HI.U32 R10, R5, R3, RZ ;  /* 0x00000003050a7227 */ /* 0x000fc800078e00ff */
[----:B------:R-:W-:Y:S01]  /*2880*/  @!P0 IMAD.IADD R7, R7, 0x1, -R12 ;  /* 0x0000000107078824 */ /* 0x000fe200078e0a0c */
[C---:B------:R-:W-:Y:S01]  /*2890*/  ISETP.GT.U32.AND P0, PT, R12.reuse, R6, PT ;  /* 0x000000060c00720c */ /* 0x040fe20003f04070 */
[----:B------:R-:W-:Y:S02]  /*28a0*/  VIADD R9, R19, 0x74 ;  /* 0x0000007413097836 */ /* 0x000fe40000000000 */
[----:B------:R-:W-:Y:S01]  /*28b0*/  IMAD.HI.U32 R0, R5, R2, RZ ;  /* 0x0000000205007227 */ /* 0x000fe200078e00ff */
[----:B------:R-:W-:-:S03]  /*28c0*/  ISETP.GT.U32.AND P6, PT, R12, R7, PT ;  /* 0x000000070c00720c */ /* 0x000fc60003fc4070 */
[C---:B------:R-:W-:Y:S01]  /*28d0*/  IMAD R4, R12.reuse, R13, R4 ;  /* 0x0000000d0c047224 */ /* 0x040fe200078e0204 */
[----:B------:R-:W-:Y:S01]  /*28e0*/  IABS R13, R9 ;  /* 0x00000009000d7213 */ /* 0x000fe20000000000 */
[----:B------:R-:W-:Y:S02]  /*28f0*/  IMAD.MOV R10, RZ, RZ, -R10 ;  /* 0x000000ffff0a7224 */ /* 0x000fe400078e0a0a */
[----:B------:R-:W-:Y:S01]  /*2900*/  IMAD.MOV R11, RZ, RZ, -R0 ;  /* 0x000000ffff0b7224 */ /* 0x000fe200078e0a00 */
[C---:B------:R-:W-:Y:S01]  /*2910*/  ISETP.GT.U32.AND P3, PT, R12.reuse, R4, PT ;  /* 0x000000040c00720c */ /* 0x040fe20003f64070 */
[C---:B------:R-:W-:Y:S02]  /*2920*/  IMAD R3, R12.reuse, R10, R3 ;  /* 0x0000000a0c037224 */ /* 0x040fe400078e0203 */
[----:B------:R-:W-:Y:S02]  /*2930*/  IMAD.MOV.U32 R0, RZ, RZ, R13 ;  /* 0x000000ffff007224 */ /* 0x000fe400078e000d */
[----:B------:R-:W-:-:S02]  /*2940*/  IMAD R2, R12, R11, R2 ;  /* 0x0000000b0c027224 */ /* 0x000fc400078e0202 */
[----:B------:R-:W-:Y:S01]  /*2950*/  @!P6 IMAD.IADD R7, R7, 0x1, -R12 ;  /* 0x000000010707e824 */ /* 0x000fe200078e0a0c */
[----:B------:R-:W-:Y:S01]  /*2960*/  ISETP.GT.U32.AND P6, PT, R12, R3, PT ;  /* 0x000000030c00720c */ /* 0x000fe20003fc4070 */
[----:B------:R-:W-:-:S04]  /*2970*/  IMAD.HI.U32 R16, R5, R0, RZ ;  /* 0x0000000005107227 */ /* 0x000fc800078e00ff */
[----:B------:R-:W-:Y:S01]  /*2980*/  @!P0 IMAD.IADD R6, R6, 0x1, -R12 ;  /* 0x0000000106068824 */ /* 0x000fe200078e0a0c */
[----:B------:R-:W-:Y:S01]  /*2990*/  ISETP.GT.U32.AND P0, PT, R12, R2, PT ;  /* 0x000000020c00720c */ /* 0x000fe20003f04070 */
[C---:B------:R-:W-:Y:S02]  /*29a0*/  VIADD R10, R19.reuse, 0x72 ;  /* 0x00000072130a7836 */ /* 0x040fe40000000000 */
[----:B------:R-:W-:Y:S02]  /*29b0*/  IMAD.MOV R16, RZ, RZ, -R16 ;  /* 0x000000ffff107224 */ /* 0x000fe400078e0a10 */
[----:B------:R-:W-:Y:S01]  /*29c0*/  @!P3 IMAD.IADD R4, R4, 0x1, -R12 ;  /* 0x000000010404b824 */ /* 0x000fe200078e0a0c */
[----:B------:R-:W-:Y:S01]  /*29d0*/  IABS R18, R10 ;  /* 0x0000000a00127213 */ /* 0x000fe20000000000 */
[C---:B------:R-:W-:Y:S01]  /*29e0*/  IMAD R0, R12.reuse, R16, R0 ;  /* 0x000000100c007224 */ /* 0x040fe200078e0200 */
[----:B------:R-:W-:Y:S01]  /*29f0*/  ISETP.GT.U32.AND P3, PT, R12, R6, PT ;  /* 0x000000060c00720c */ /* 0x000fe20003f64070 */
[----:B------:R-:W-:-:S02]  /*2a00*/  VIADD R13, R19, 0x6e ;  /* 0x0000006e130d7836 */ /* 0x000fc40000000000 */
[----:B------:R-:W-:-:S03]  /*2a10*/  IMAD.HI.U32 R20, R5, R18, RZ ;  /* 0x0000001205147227 */ /* 0x000fc600078e00ff */
[----:B------:R-:W-:Y:S01]  /*2a20*/  IABS R15, R13 ;  /* 0x0000000d000f7213 */ /* 0x000fe20000000000 */
[--C-:B------:R-:W-:Y:S01]  /*2a30*/  @!P6 IMAD.IADD R3, R3, 0x1, -R12.reuse ;  /* 0x000000010303e824 */ /* 0x100fe200078e0a0c */
[----:B------:R-:W-:Y:S01]  /*2a40*/  ISETP.GT.U32.AND P6, PT, R12, R0, PT ;  /* 0x000000000c00720c */ /* 0x000fe20003fc4070 */
[----:B------:R-:W-:Y:S01]  /*2a50*/  @!P0 IMAD.IADD R2, R2, 0x1, -R12 ;  /* 0x0000000102028824 */ /* 0x000fe200078e0a0c */
[C---:B------:R-:W-:Y:S01]  /*2a60*/  ISETP.GT.U32.AND P0, PT, R12.reuse, R4, PT ;  /* 0x000000040c00720c */ /* 0x040fe20003f04070 */
[----:B------:R-:W-:Y:S02]  /*2a70*/  IMAD.MOV.U32 R21, RZ, RZ, R7 ;  /* 0x000000ffff157224 */ /* 0x000fe400078e0007 */
[----:B------:R-:W-:Y:S02]  /*2a80*/  VIADD R11, R19, 0x70 ;  /* 0x00000070130b7836 */ /* 0x000fe40000000000 */
[----:B------:R-:W-:Y:S02]  /*2a90*/  IMAD.MOV R20, RZ, RZ, -R20 ;  /* 0x000000ffff147224 */ /* 0x000fe400078e0a14 */
[----:B------:R-:W-:Y:S01]  /*2aa0*/  @!P5 IMAD.MOV R21, RZ, RZ, -R21 ;  /* 0x000000ffff15d224 */ /* 0x000fe200078e0a15 */
[----:B------:R-:W-:Y:S01]  /*2ab0*/  ISETP.GT.U32.AND P5, PT, R12, R2, PT ;  /* 0x000000020c00720c */ /* 0x000fe20003fa4070 */
[----:B------:R-:W-:Y:S01]  /*2ac0*/  IMAD.HI.U32 R17, R5, R15, RZ ;  /* 0x0000000f05117227 */ /* 0x000fe200078e00ff */
[----:B------:R-:W-:-:S02]  /*2ad0*/  IABS R14, R11 ;  /* 0x0000000b000e7213 */ /* 0x000fc40000000000 */
[----:B------:R-:W-:Y:S01]  /*2ae0*/  STL [R1+0xe4], R21 ;  /* 0x0000e41501007387 */ /* 0x000fe20000100800 */
[----:B------:R-:W-:Y:S02]  /*2af0*/  IMAD R18, R12, R20, R18 ;  /* 0x000000140c127224 */ /* 0x000fe400078e0212 */
[----:B------:R-:W-:Y:S01]  /*2b00*/  @!P3 IMAD.IADD R6, R6, 0x1, -R12 ;  /* 0x000000010606b824 */ /* 0x000fe200078e0a0c */
[C---:B------:R-:W-:Y:S01]  /*2b10*/  ISETP.GT.U32.AND P3, PT, R12.reuse, R3, PT ;  /* 0x000000030c00720c */ /* 0x040fe20003f64070 */
[----:B------:R-:W-:Y:S02]  /*2b20*/  IMAD.MOV R17, RZ, RZ, -R17 ;  /* 0x000000ffff117224 */ /* 0x000fe400078e0a11 */
[----:B------:R-:W-:Y:S01]  /*2b30*/  @!P1 IMAD.MOV R6, RZ, RZ, -R6 ;  /* 0x000000ffff069224 */ /* 0x000fe200078e0a06 */
[----:B------:R-:W-:Y:S01]  /*2b40*/  ISETP.GT.U32.AND P1, PT, R12, R18, PT ;  /* 0x000000120c00720c */ /* 0x000fe20003f24070 */
[----:B------:R-:W-:-:S03]  /*2b50*/  IMAD.HI.U32 R16, R5, R14, RZ ;  /* 0x0000000e05107227 */ /* 0x000fc600078e00ff */
[----:B------:R0:W-:Y:S01]  /*2b60*/  STL [R1+0xe0], R6 ;  /* 0x0000e00601007387 */ /* 0x0001e20000100800 */
[----:B------:R-:W-:Y:S02]  /*2b70*/  @!P6 IMAD.IADD R0, R0, 0x1, -R12 ;  /* 0x000000010000e824 */ /* 0x000fe400078e0a0c */
[C---:B------:R-:W-:Y:S02]  /*2b80*/  IMAD R17, R12.reuse, R17, R15 ;  /* 0x000000110c117224 */ /* 0x040fe400078e020f */
[----:B------:R-:W-:Y:S01]  /*2b90*/  IMAD.MOV R16, RZ, RZ, -R16 ;  /* 0x000000ffff107224 */ /* 0x000fe200078e0a10 */
[----:B------:R-:W-:Y:S01]  /*2ba0*/  ISETP.GT.U32.AND P6, PT, R12, R0, PT ;  /* 0x000000000c00720c */ /* 0x000fe20003fc4070 */
[C---:B------:R-:W-:Y:S02]  /*2bb0*/  VIADD R20, R19.reuse, 0x6c ;  /* 0x0000006c13147836 */ /* 0x040fe40000000000 */
[----:B------:R-:W-:Y:S01]  /*2bc0*/  @!P5 IMAD.IADD R2, R2, 0x1, -R12 ;  /* 0x000000010202d824 */ /* 0x000fe200078e0a0c */
[C---:B------:R-:W-:Y:S01]  /*2bd0*/  ISETP.GT.U32.AND P5, PT, R12.reuse, R17, PT ;  /* 0x000000110c00720c */ /* 0x040fe20003fa4070 */
[----:B------:R-:W-:Y:S01]  /*2be0*/  IMAD R14, R12, R16, R14 ;  /* 0x000000100c0e7224 */ /* 0x000fe200078e020e */
[----:B------:R-:W-:Y:S01]  /*2bf0*/  IABS R15, R20 ;  /* 0x00000014000f7213 */ /* 0x000fe20000000000 */
[----:B------:R-:W-:-:S02]  /*2c00*/  VIADD R16, R19, 0x6a ;  /* 0x0000006a13107836 */ /* 0x000fc40000000000 */
[--C-:B------:R-:W-:Y:S01]  /*2c10*/  @!P0 IMAD.IADD R4, R4, 0x1, -R12.reuse ;  /* 0x0000000104048824 */ /* 0x100fe200078e0a0c */
[----:B------:R-:W-:Y:S01]  /*2c20*/  ISETP.GT.U32.AND P0, PT, R12, R14, PT ;  /* 0x0000000e0c00720c */ /* 0x000fe20003f04070 */
[--C-:B------:R-:W-:Y:S01]  /*2c30*/  @!P3 IMAD.IADD R3, R3, 0x1, -R12.reuse ;  /* 0x000000010303b824 */ /* 0x100fe200078e0a0c */
[----:B------:R-:W-:Y:S01]  /*2c40*/  IABS R7, R16 ;  /* 0x0000001000077213 */ /* 0x000fe20000000000 */
[----:B------:R-:W-:Y:S01]  /*2c50*/  @!P1 IMAD.IADD R18, R18, 0x1, -R12 ;  /* 0x0000000112129824 */ /* 0x000fe200078e0a0c */
[----:B------:R-:W-:Y:S01]  /*2c60*/  ISETP.GE.AND P3, PT, R8, RZ, PT ;  /* 0x000000ff0800720c */ /* 0x000fe20003f66270 */
[----:B------:R-:W-:Y:S01]  /*2c70*/  IMAD.MOV.U32 R22, RZ, RZ, R4 ;  /* 0x000000ffff167224 */ /* 0x000fe200078e0004 */
[----:B------:R-:W-:Y:S01]  /*2c80*/  ISETP.GE.AND P1, PT, R10, RZ, PT ;  /* 0x000000ff0a00720c */ /* 0x000fe20003f26270 */
[----:B0-----:R-:W-:-:S04]  /*2c90*/  IMAD.HI.U32 R6, R5, R15, RZ ;  /* 0x0000000f05067227 */ /* 0x001fc800078e00ff */
[----:B------:R-:W-:Y:S01]  /*2ca0*/  @!P2 IMAD.MOV R22, RZ, RZ, -R22 ;  /* 0x000000ffff16a224 */ /* 0x000fe200078e0a16 */
[----:B------:R-:W-:Y:S01]  /*2cb0*/  ISETP.GT.U32.AND P2, PT, R12, R18, PT ;  /* 0x000000120c00720c */ /* 0x000fe20003f44070 */
[----:B------:R-:W-:-:S03]  /*2cc0*/  IMAD.HI.U32 R8, R5, R7, RZ ;  /* 0x0000000705087227 */ /* 0x000fc600078e00ff */
[----:B------:R0:W-:Y:S01]  /*2cd0*/  STL [R1+0xdc], R22 ;  /* 0x0000dc1601007387 */ /* 0x0001e20000100800 */
[----:B------:R-:W-:Y:S01]  /*2ce0*/  @!P6 IMAD.IADD R0, R0, 0x1, -R12 ;  /* 0x000000010000e824 */ /* 0x000fe200078e0a0c */
[----:B------:R-:W-:Y:S01]  /*2cf0*/  ISETP.GE.AND P6, PT, R9, RZ, PT ;  /* 0x000000ff0900720c */ /* 0x000fe20003fc6270 */
[----:B------:R-:W-:Y:S02]  /*2d00*/  IMAD.MOV R6, RZ, RZ, -R6 ;  /* 0x000000ffff067224 */ /* 0x000fe400078e0a06 */
[----:B------:R-:W-:Y:S02]  /*2d10*/  @!P5 IMAD.IADD R17, R17, 0x1, -R12 ;  /* 0x000000011111d824 */ /* 0x000fe400078e0a0c */
[----:B------:R-:W-:Y:S02]  /*2d20*/  IMAD.MOV.U32 R21, RZ, RZ, R3 ;  /* 0x000000ffff157224 */ /* 0x000fe400078e0003 */
[----:B------:R-:W-:Y:S01]  /*2d30*/  IMAD.MOV R8, RZ, RZ, -R8 ;  /* 0x000000ffff087224 */ /* 0x000fe200078e0a08 */
[C---:B------:R-:W-:Y:S01]  /*2d40*/  ISETP.GT.U32.AND P5, PT, R12.reuse, R17, PT ;  /* 0x000000110c00720c */ /* 0x040fe20003fa4070 */
[----:B------:R-:W-:Y:S01]  /*2d50*/  IMAD R6, R12, R6, R15 ;  /* 0x000000060c067224 */ /* 0x000fe200078e020f */
[----:B0-----:R-:W-:Y:S01]  /*2d60*/  IABS R22, R26 ;  /* 0x0000001a00167213 */ /* 0x001fe20000000000 */
[----:B------:R-:W-:-:S02]  /*2d70*/  IMAD.MOV.U32 R3, RZ, RZ, R2 ;  /* 0x000000ffff037224 */ /* 0x000fc400078e0002 */
[----:B------:R-:W-:Y:S02]  /*2d80*/  VIADD R4, R19, 0x68 ;  /* 0x0000006813047836 */ /* 0x000fe40000000000 */
[C---:B------:R-:W-:Y:S02]  /*2d90*/  IMAD R7, R12.reuse, R8, R7 ;  /* 0x000000080c077224 */ /* 0x040fe400078e0207 */
[----:B------:R-:W-:Y:S01]  /*2da0*/  @!P3 IMAD.MOV R3, RZ, RZ, -R3 ;  /* 0x000000ffff03b224 */ /* 0x000fe200078e0a03 */
[----:B------:R-:W-:Y:S01]  /*2db0*/  ISETP.GT.U32.AND P3, PT, R12, R6, PT ;  /* 0x000000060c00720c */ /* 0x000fe20003f64070 */
[----:B------:R-:W-:Y:S01]  /*2dc0*/  @!P4 IMAD.MOV R21, RZ, RZ, -R21 ;  /* 0x000000ffff15c224 */ /* 0x000fe200078e0a15 */
[----:B------:R-:W-:Y:S01]  /*2dd0*/  IABS R9, R4 ;  /* 0x0000000400097213 */ /* 0x000fe20000000000 */
[--C-:B------:R-:W-:Y:S01]  /*2de0*/  @!P2 IMAD.IADD R18, R18, 0x1, -R12.reuse ;  /* 0x000000011212a824 */ /* 0x100fe200078e0a0c */
[----:B------:R-:W-:Y:S01]  /*2df0*/  ISETP.GT.U32.AND P2, PT, R12, R7, PT ;  /* 0x000000070c00720c */ /* 0x000fe20003f44070 */
[----:B------:R-:W-:Y:S01]  /*2e00*/  @!P0 IMAD.IADD R14, R14, 0x1, -R12 ;  /* 0x000000010e0e8824 */ /* 0x000fe200078e0a0c */
[----:B------:R-:W-:Y:S01]  /*2e10*/  STL [R1+0xd8], R21 ;  /* 0x0000d81501007387 */ /* 0x000fe20000100800 */
[----:B------:R-:W-:Y:S01]  /*2e20*/  @!P6 IMAD.MOV R0, RZ, RZ, -R0 ;  /* 0x000000ffff00e224 */ /* 0x000fe200078e0a00 */
[----:B------:R-:W-:Y:S01]  /*2e30*/  ISETP.GE.AND P6, PT, R13, RZ, PT ;  /* 0x000000ff0d00720c */ /* 0x000fe20003fc6270 */
[--C-:B------:R-:W-:Y:S01]  /*2e40*/  @!P5 IMAD.IADD R17, R17, 0x1, -R12.reuse ;  /* 0x000000011111d824 */ /* 0x100fe200078e0a0c */
[----:B------:R0:W-:Y:S01]  /*2e50*/  STL [R1+0xd0], R3 ;  /* 0x0000d00301007387 */ /* 0x0001e20000100800 */
[----:B------:R-:W-:Y:S01]  /*2e60*/  ISETP.GT.U32.AND P4, PT, R12, R14, PT ;  /* 0x0000000e0c00720c */ /* 0x000fe20003f84070 */
[----:B------:R-:W-:Y:S01]  /*2e70*/  VIADD R2, R19, 0x66 ;  /* 0x0000006613027836 */ /* 0x000fe20000000000 */
[----:B------:R-:W-:Y:S01]  /*2e80*/  ISETP.GE.AND P0, PT, R11, RZ, PT ;  /* 0x000000ff0b00720c */ /* 0x000fe20003f06270 */
[----:B------:R-:W-:Y:S01]  /*2e90*/  @!P3 IMAD.IADD R6, R6, 0x1, -R12 ;  /* 0x000000010606b824 */ /* 0x000fe200078e0a0c */
[----:B------:R-:W-:Y:S01]  /*2ea0*/  ISETP.GE.AND P3, PT, R4, RZ, PT ;  /* 0x000000ff0400720c */ /* 0x000fe20003f66270 */
[----:B------:R-:W-:Y:S01]  /*2eb0*/  IMAD.MOV.U32 R10, RZ, RZ, R18 ;  /* 0x000000ffff0a7224 */ /* 0x000fe200078e0012 */
[----:B------:R-:W-:Y:S01]  /*2ec0*/  IABS R15, R2 ;  /* 0x00000002000f7213 */ /* 0x000fe20000000000 */
[----:B------:R-:W-:Y:S01]  /*2ed0*/  IMAD.MOV.U32 R4, RZ, RZ, R17 ;  /* 0x000000ffff047224 */ /* 0x000fe200078e0011 */
[----:B------:R1:W-:Y:S01]  /*2ee0*/  STL [R1+0xcc], R0 ;  /* 0x0000cc0001007387 */ /* 0x0003e20000100800 */
[----:B0-----:R-:W-:Y:S01]  /*2ef0*/  IMAD.HI.U32 R3, R5, R9, RZ ;  /* 0x0000000905037227 */ /* 0x001fe200078e00ff */
[----:B------:R-:W-:-:S03]  /*2f00*/  ISETP.GE.AND P5, PT, R16, RZ, PT ;  /* 0x000000ff1000720c */ /* 0x000fc60003fa6270 */
[----:B------:R-:W-:Y:S02]  /*2f10*/  IMAD.MOV R3, RZ, RZ, -R3 ;  /* 0x000000ffff037224 */ /* 0x000fe400078e0a03 */
[----:B------:R-:W-:Y:S02]  /*2f20*/  @!P2 IMAD.IADD R7, R7, 0x1, -R12 ;  /* 0x000000010707a824 */ /* 0x000fe400078e0a0c */
[C---:B------:R-:W-:Y:S02]  /*2f30*/  IMAD R9, R12.reuse, R3, R9 ;  /* 0x000000030c097224 */ /* 0x040fe400078e0209 */
[----:B------:R-:W-:Y:S01]  /*2f40*/  @!P1 IMAD.MOV R10, RZ, RZ, -R10 ;  /* 0x000000ffff0a9224 */ /* 0x000fe200078e0a0a */
[C---:B------:R-:W-:Y:S01]  /*2f50*/  ISETP.GT.U32.AND P1, PT, R12.reuse, R6, PT ;  /* 0x000000060c00720c */ /* 0x040fe20003f24070 */
[----:B------:R-:W-:Y:S01]  /*2f60*/  @!P6 IMAD.MOV R4, RZ, RZ, -R4 ;  /* 0x000000ffff04e224 */ /* 0x000fe200078e0a04 */
[----:B------:R-:W-:Y:S01]  /*2f70*/  ISETP.GT.U32.AND P6, PT, R12, R9, PT ;  /* 0x000000090c00720c */ /* 0x000fe20003fc4070 */
[----:B------:R-:W-:Y:S01]  /*2f80*/  @!P4 IMAD.IADD R14, R14, 0x1, -R12 ;  /* 0x000000010e0ec824 */ /* 0x000fe200078e0a0c */
[----:B------:R-:W-:Y:S01]  /*2f90*/  ISETP.GT.U32.AND P2, PT, R12, R7, PT ;  /* 0x000000070c00720c */ /* 0x000fe20003f44070 */
[----:B-1----:R-:W-:Y:S01]  /*2fa0*/  IMAD.HI.U32 R0, R5, R15, RZ ;  /* 0x0000000f05007227 */ /* 0x002fe200078e00ff */
[----:B------:R0:W-:Y:S01]  /*2fb0*/  STL [R1+0xc4], R10 ;  /* 0x0000c40a01007387 */ /* 0x0001e20000100800 */
[----:B------:R-:W-:-:S02]  /*2fc0*/  ISETP.GE.AND P4, PT, R20, RZ, PT ;  /* 0x000000ff1400720c */ /* 0x000fc40003f86270 */
[----:B------:R-:W-:Y:S02]  /*2fd0*/  IMAD.MOV.U32 R8, RZ, RZ, R14 ;  /* 0x000000ffff087224 */ /* 0x000fe400078e000e */
[----:B------:R-:W-:Y:S02]  /*2fe0*/  IMAD.MOV R0, RZ, RZ, -R0 ;  /* 0x000000ffff007224 */ /* 0x000fe400078e0a00 */
[----:B------:R-:W-:Y:S02]  /*2ff0*/  VIADD R11, R19, 0x64 ;  /* 0x00000064130b7836 */ /* 0x000fe40000000000 */
[----:B------:R-:W-:Y:S01]  /*3000*/  @!P0 IMAD.MOV R8, RZ, RZ, -R8 ;  /* 0x000000ffff088224 */ /* 0x000fe200078e0a08 */
[----:B------:R-:W-:Y:S01]  /*3010*/  ISETP.GE.AND P0, PT, R2, RZ, PT ;  /* 0x000000ff0200720c */ /* 0x000fe20003f06270 */
[----:B------:R-:W-:Y:S02]  /*3020*/  IMAD R15, R12, R0, R15 ;  /* 0x000000000c0f7224 */ /* 0x000fe400078e020f */
[--C-:B------:R-:W-:Y:S01]  /*3030*/  @!P1 IMAD.IADD R6, R6, 0x1, -R12.reuse ;  /* 0x0000000106069824 */ /* 0x100fe200078e0a0c */
[----:B------:R-:W-:Y:S01]  /*3040*/  ISETP.GE.AND P1, PT, R11, RZ, PT ;  /* 0x000000ff0b00720c */ /* 0x000fe20003f26270 */
[--C-:B------:R-:W-:Y:S01]  /*3050*/  @!P6 IMAD.IADD R9, R9, 0x1, -R12.reuse ;  /* 0x000000010909e824 */ /* 0x100fe200078e0a0c */
[----:B------:R-:W-:Y:S01]  /*3060*/  IABS R11, R11 ;  /* 0x0000000b000b7213 */ /* 0x000fe20000000000 */
[----:B------:R-:W-:Y:S01]  /*3070*/  @!P2 IMAD.IADD R7, R7, 0x1, -R12 ;  /* 0x000000010707a824 */ /* 0x000fe200078e0a0c */
[----:B------:R1:W-:Y:S01]  /*3080*/  STL [R1+0xc0], R8 ;  /* 0x0000c00801007387 */ /* 0x0003e20000100800 */
[C---:B------:R-:W-:Y:S01]  /*3090*/  ISETP.GT.U32.AND P2, PT, R12.reuse, R15, PT ;  /* 0x0000000f0c00720c */ /* 0x040fe20003f44070 */
[C---:B------:R-:W-:Y:S01]  /*30a0*/  VIADD R0, R19.reuse, 0x60 ;  /* 0x0000006013007836 */ /* 0x040fe20000000000 */
[----:B------:R-:W-:Y:S01]  /*30b0*/  ISETP.GT.U32.AND P6, PT, R12, R9, PT ;  /* 0x000000090c00720c */ /* 0x000fe20003fc4070 */
[----:B------:R2:W-:Y:S01]  /*30c0*/  STL [R1+0xbc], R4 ;  /* 0x0000bc0401007387 */ /* 0x0005e20000100800 */
[----:B------:R-:W-:-:S02]  /*30d0*/  VIADD R2, R19, 0x62 ;  /* 0x0000006213027836 */ /* 0x000fc40000000000 */
[----:B------:R-:W-:Y:S01]  /*30e0*/  @!P5 IMAD.MOV R7, RZ, RZ, -R7 ;  /* 0x000000ffff07d224 */ /* 0x000fe200078e0a07 */
[----:B------:R-:W-:Y:S01]  /*30f0*/  ISETP.GE.AND P5, PT, R0, RZ, PT ;  /* 0x000000ff0000720c */ /* 0x000fe20003fa6270 */
[C---:B0-----:R-:W-:Y:S01]  /*3100*/  VIADD R10, R19.reuse, 0x5c ;  /* 0x0000005c130a7836 */ /* 0x041fe20000000000 */
[----:B-1----:R-:W-:Y:S01]  /*3110*/  IABS R8, R0 ;  /* 0x0000000000087213 */ /* 0x002fe20000000000 */
[----:B------:R-:W-:Y:S01]  /*3120*/  VIADD R0, R19, 0x5e ;  /* 0x0000005e13007836 */ /* 0x000fe20000000000 */
[----:B------:R-:W-:Y:S01]  /*3130*/  IABS R3, R2 ;  /* 0x0000000200037213 */ /* 0x000fe20000000000 */
[----:B--2---:R-:W-:Y:S01]  /*3140*/  IMAD.MOV.U32 R4, RZ, RZ, R6 ;  /* 0x000000ffff047224 */ /* 0x004fe200078e0006 */
[----:B------:R-:W-:Y:S01]  /*3150*/  IABS R14, R10 ;  /* 0x0000000a000e7213 */ /* 0x000fe20000000000 */
[----:B------:R-:W-:-:S04]  /*3160*/  IMAD.HI.U32 R6, R5, R11, RZ ;  /* 0x0000000b05067227 */ /* 0x000fc800078e00ff */
[----:B------:R-:W-:Y:S02]  /*3170*/  IMAD.MOV R6, RZ, RZ, -R6 ;  /* 0x000000ffff067224 */ /* 0x000fe400078e0a06 */
[----:B------:R-:W-:Y:S01]  /*3180*/  @!P4 IMAD.MOV R4, RZ, RZ, -R4 ;  /* 0x000000ffff04c224 */ /* 0x000fe200078e0a04 */
[----:B------:R-:W-:Y:S01]  /*3190*/  ISETP.GE.AND P4, PT, R2, RZ, PT ;  /* 0x000000ff0200720c */ /* 0x000fe20003f86270 */
[C---:B------:R-:W-:Y:S02]  /*31a0*/  IMAD R11, R12.reuse, R6, R11 ;  /* 0x000000060c0b7224 */ /* 0x040fe400078e020b */
[--C-:B------:R-:W-:Y:S01]  /*31b0*/  @!P2 IMAD.IADD R15, R15, 0x1, -R12.reuse ;  /* 0x000000010f0fa824 */ /* 0x100fe200078e0a0c */
[----:B------:R0:W-:Y:S01]  /*31c0*/  STL [R1+0x3c], R4 ;  /* 0x00003c0401007387 */ /* 0x0001e20000100800 */
[----:B------:R-:W-:Y:S01]  /*31d0*/  @!P6 IMAD.IADD R9, R9, 0x1, -R12 ;  /* 0x000000010909e824 */ /* 0x000fe200078e0a0c */
[C---:B------:R-:W-:Y:S01]  /*31e0*/  ISETP.GT.U32.AND P6, PT, R12.reuse, R11, PT ;  /* 0x0000000b0c00720c */ /* 0x040fe20003fc4070 */
[----:B------:R-:W-:Y:S01]  /*31f0*/  IMAD.HI.U32 R2, R5, R8, RZ ;  /* 0x0000000805027227 */ /* 0x000fe200078e00ff */
[----:B------:R-:W-:Y:S01]  /*3200*/  ISETP.GT.U32.AND P2, PT, R12, R15, PT ;  /* 0x0000000f0c00720c */ /* 0x000fe20003f44070 */
[----:B------:R1:W-:Y:S02]  /*3210*/  STL [R1+0xb8], R7 ;  /* 0x0000b80701007387 */ /* 0x0003e40000100800 */
[----:B------:R-:W-:-:S02]  /*3220*/  IMAD.MOV R2, RZ, RZ, -R2 ;  /* 0x000000ffff027224 */ /* 0x000fc400078e0a02 */
[----:B------:R-:W-:Y:S02]  /*3230*/  IMAD.MOV.U32 R16, RZ, RZ, R9 ;  /* 0x000000ffff107224 */ /* 0x000fe400078e0009 */
[----:B0-----:R-:W-:-:S04]  /*3240*/  IMAD.HI.U32 R4, R5, R3, RZ ;  /* 0x0000000305047227 */ /* 0x001fc800078e00ff */
[----:B------:R-:W-:Y:S01]  /*3250*/  IMAD.MOV R4, RZ, RZ, -R4 ;  /* 0x000000ffff047224 */ /* 0x000fe200078e0a04 */
[----:B-1----:R-:W-:Y:S01]  /*3260*/  IABS R7, R0 ;  /* 0x0000000000077213 */ /* 0x002fe20000000000 */
[C---:B------:R-:W-:Y:S02]  /*3270*/  IMAD R8, R12.reuse, R2, R8 ;  /* 0x000000020c087224 */ /* 0x040fe400078e0208 */
[C---:B------:R-:W-:Y:S02]  /*3280*/  IMAD R3, R12.reuse, R4, R3 ;  /* 0x000000040c037224 */ /* 0x040fe400078e0203 */
[--C-:B------:R-:W-:Y:S01]  /*3290*/  @!P6 IMAD.IADD R11, R11, 0x1, -R12.reuse ;  /* 0x000000010b0be824 */ /* 0x100fe200078e0a0c */
[C---:B------:R-:W-:Y:S01]  /*32a0*/  ISETP.GT.U32.AND P6, PT, R12.reuse, R8, PT ;  /* 0x000000080c00720c */ /* 0x040fe20003fc4070 */
[----:B------:R-:W-:Y:S01]  /*32b0*/  @!P2 IMAD.IADD R15, R15, 0x1, -R12 ;  /* 0x000000010f0fa824 */ /* 0x000fe200078e0a0c */
[----:B------:R-:W-:Y:S01]  /*32c0*/  ISETP.GT.U32.AND P2, PT, R12, R3, PT ;  /* 0x000000030c00720c */ /* 0x000fe20003f44070 */
[----:B------:R-:W-:-:S02]  /*32d0*/  VIADD R4, R19, 0x5a ;  /* 0x0000005a13047836 */ /* 0x000fc40000000000 */
[----:B------:R-:W-:Y:S01]  /*32e0*/  @!P3 IMAD.MOV R16, RZ, RZ, -R16 ;  /* 0x000000ffff10b224 */ /* 0x000fe200078e0a10 */
[----:B------:R-:W-:Y:S01]  /*32f0*/  ISETP.GT.U32.AND P3, PT, R12, R11, PT ;  /* 0x0000000b0c00720c */ /* 0x000fe20003f64070 */
[----:B------:R-:W-:Y:S01]  /*3300*/  IMAD.HI.U32 R9, R5, R7, RZ ;  /* 0x0000000705097227 */ /* 0x000fe200078e00ff */
[----:B------:R-:W-:Y:S02]  /*3310*/  IABS R13, R4 ;  /* 0x00000004000d7213 */ /* 0x000fe40000000000 */
[----:B------:R-:W-:Y:S01]  /*3320*/  STL [R1+0x50], R16 ;  /* 0x0000501001007387 */ /* 0x000fe20000100800 */
[----:B------:R-:W-:Y:S02]  /*3330*/  VIADD R2, R19, 0x58 ;  /* 0x0000005813027836 */ /* 0x000fe40000000000 */
[--C-:B------:R-:W-:Y:S02]  /*3340*/  @!P6 IMAD.IADD R8, R8, 0x1, -R12.reuse ;  /* 0x000000010808e824 */ /* 0x100fe400078e0a0c */
[--C-:B------:R-:W-:Y:S01]  /*3350*/  @!P2 IMAD.IADD R3, R3, 0x1, -R12.reuse ;  /* 0x000000010303a824 */ /* 0x100fe200078e0a0c */
[----:B------:R-:W-:Y:S01]  /*3360*/  IABS R6, R2 ;  /* 0x0000000200067213 */ /* 0x000fe20000000000 */
[----:B------:R-:W-:Y:S01]  /*3370*/  IMAD.MOV R9, RZ, RZ, -R9 ;  /* 0x000000ffff097224 */ /* 0x000fe200078e0a09 */
[C---:B------:R-:W-:Y:S01]  /*3380*/  ISETP.GT.U32.AND P6, PT, R12.reuse, R8, PT ;  /* 0x000000080c00720c */ /* 0x040fe20003fc4070 */
[----:B------:R-:W-:Y:S01]  /*3390*/  @!P0 IMAD.MOV R15, RZ, RZ, -R15 ;  /* 0x000000ffff0f8224 */ /* 0x000fe200078e0a0f */
[----:B------:R-:W-:Y:S01]  /*33a0*/  ISETP.GT.U32.AND P2, PT, R12, R3, PT ;  /* 0x000000030c00720c */ /* 0x000fe20003f44070 */
[----:B------:R-:W-:Y:S01]  /*33b0*/  @!P3 IMAD.IADD R11, R11, 0x1, -R12 ;  /* 0x000000010b0bb824 */ /* 0x000fe200078e0a0c */
[----:B------:R-:W-:Y:S01]  /*33c0*/  ISETP.GE.AND P0, PT, R0, RZ, PT ;  /* 0x000000ff0000720c */ /* 0x000fe20003f06270 */
[----:B------:R-:W-:Y:S01]  /*33d0*/  IMAD R0, R12, R9, R7 ;  /* 0x000000090c007224 */ /* 0x000fe200078e0207 */
[----:B------:R0:W-:Y:S01]  /*33e0*/  STL [R1+0x58], R15 ;  /* 0x0000580f01007387 */ /* 0x0001e20000100800 */
[----:B------:R-:W-:-:S03]  /*33f0*/  IMAD.HI.U32 R7, R5, R13, RZ ;  /* 0x0000000d05077227 */ /* 0x000fc600078e00ff */
[----:B------:R-:W-:Y:S01]  /*3400*/  ISETP.GT.U32.AND P3, PT, R12, R0, PT ;  /* 0x000000000c00720c */ /* 0x000fe20003f64070 */
[----:B------:R-:W-:-:S04]  /*3410*/  IMAD.HI.U32 R9, R5, R6, RZ ;  /* 0x0000000605097227 */ /* 0x000fc800078e00ff */
[----:B------:R-:W-:Y:S02]  /*3420*/  IMAD.MOV R7, RZ, RZ, -R7 ;  /* 0x000000ffff077224 */ /* 0x000fe400078e0a07 */
[----:B0-----:R-:W-:-:S04]  /*3430*/  IMAD.HI.U32 R15, R5, R14, RZ ;  /* 0x0000000e050f7227 */ /* 0x001fc800078e00ff */
[----:B------:R-:W-:Y:S02]  /*3440*/  IMAD.MOV R15, RZ, RZ, -R15 ;  /* 0x000000ffff0f7224 */ /* 0x000fe400078e0a0f */
[----:B------:R-:W-:Y:S02]  /*3450*/  IMAD.MOV R9, RZ, RZ, -R9 ;  /* 0x000000ffff097224 */ /* 0x000fe400078e0a09 */
[----:B------:R-:W-:Y:S02]  /*3460*/  IMAD R13, R12, R7, R13 ;  /* 0x000000070c0d7224 */ /* 0x000fe400078e020d */
[--C-:B------:R-:W-:Y:S02]  /*3470*/  @!P6 IMAD.IADD R8, R8, 0x1, -R12.reuse ;  /* 0x000000010808e824 */ /* 0x100fe400078e0a0c */
[----:B------:R-:W-:Y:S01]  /*3480*/  VIADD R7, R19, 0x56 ;  /* 0x0000005613077836 */ /* 0x000fe20000000000 */
[----:B------:R-:W-:Y:S01]  /*3490*/  ISETP.GT.U32.AND P6, PT, R12, R13, PT ;  /* 0x0000000d0c00720c */ /* 0x000fe20003fc4070 */
[----:B------:R-:W-:Y:S01]  /*34a0*/  @!P2 IMAD.IADD R3, R3, 0x1, -R12 ;  /* 0x000000010303a824 */ /* 0x000fe200078e0a0c */
[----:B------:R-:W-:Y:S01]  /*34b0*/  ISETP.GE.AND P2, PT, R10, RZ, PT ;  /* 0x000000ff0a00720c */ /* 0x000fe20003f46270 */
[----:B------:R-:W-:-:S02]  /*34c0*/  IMAD.MOV.U32 R16, RZ, RZ, R11 ;  /* 0x000000ffff107224 */ /* 0x000fc400078e000b */
[C---:B------:R-:W-:Y:S02]  /*34d0*/  IMAD R10, R12.reuse, R15, R14 ;  /* 0x0000000f0c0a7224 */ /* 0x040fe400078e020e */
[C---:B------:R-:W-:Y:S01]  /*34e0*/  IMAD R6, R12.reuse, R9, R6 ;  /* 0x000000090c067224 */ /* 0x040fe200078e0206 */
[----:B------:R-:W-:Y:S01]  /*34f0*/  IABS R9, R7 ;  /* 0x0000000700097213 */ /* 0x000fe20000000000 */
[----:B------:R-:W-:Y:S02]  /*3500*/  IMAD.MOV.U32 R11, RZ, RZ, R8 ;  /* 0x000000ffff0b7224 */ /* 0x000fe400078e0008 */
[----:B------:R-:W-:Y:S01]  /*3510*/  @!P1 IMAD.MOV R16, RZ, RZ, -R16 ;  /* 0x000000ffff109224 */ /* 0x000fe200078e0a10 */
[C---:B------:R-:W-:Y:S01]  /*3520*/  ISETP.GT.U32.AND P1, PT, R12.reuse, R10, PT ;  /* 0x0000000a0c00720c */ /* 0x040fe20003f24070 */
[----:B------:R-:W-:Y:S02]  /*3530*/  IMAD.MOV.U32 R14, RZ, RZ, R3 ;  /* 0x000000ffff0e7224 */ /* 0x000fe400078e0003 */
[----:B------:R-:W-:Y:S01]  /*3540*/  @!P5 IMAD.MOV R11, RZ, RZ, -R11 ;  /* 0x000000ffff0bd224 */ /* 0x000fe200078e0a0b */
[----:B------:R-:W-:Y:S01]  /*3550*/  ISETP.GT.U32.AND P5, PT, R12, R6, PT ;  /* 0x000000060c00720c */ /* 0x000fe20003fa4070 */
[----:B------:R-:W-:Y:S01]  /*3560*/  @!P3 IMAD.IADD R0, R0, 0x1, -R12 ;  /* 0x000000010000b824 */ /* 0x000fe200078e0a0c */
[----:B------:R-:W-:Y:S01]  /*3570*/  STL [R1+0x60], R16 ;  /* 0x0000601001007387 */ /* 0x000fe20000100800 */
[----:B------:R-:W-:-:S02]  /*3580*/  IMAD.MOV.U32 R3, RZ, RZ, R9 ;  /* 0x000000ffff037224 */ /* 0x000fc400078e0009 */
[----:B------:R-:W-:Y:S01]  /*3590*/  @!P4 IMAD.MOV R14, RZ, RZ, -R14 ;  /* 0x000000ffff0ec224 */ /* 0x000fe200078e0a0e */
[----:B------:R-:W-:Y:S01]  /*35a0*/  ISETP.GE.AND P4, PT, R4, RZ, PT ;  /* 0x000000ff0400720c */ /* 0x000fe20003f86270 */
[----:B------:R-:W-:Y:S01]  /*35b0*/  VIADD R4, R19, 0x54 ;  /* 0x0000005413047836 */ /* 0x000fe20000000000 */
[----:B------:R-:W-:Y:S01]  /*35c0*/  ISETP.GT.U32.AND P3, PT, R12, R0, PT ;  /* 0x000000000c00720c */ /* 0x000fe20003f64070 */
[----:B------:R-:W-:Y:S01]  /*35d0*/  IMAD.HI.U32 R8, R5, R3, RZ ;  /* 0x0000000305087227 */ /* 0x000fe200078e00ff */
[----:B------:R-:W-:Y:S02]  /*35e0*/  STL [R1+0x68], R14 ;  /* 0x0000680e01007387 */ /* 0x000fe40000100800 */
[----:B------:R-:W-:Y:S01]  /*35f0*/  IABS R9, R4 ;  /* 0x0000000400097213 */ /* 0x000fe20000000000 */
[----:B------:R-:W-:Y:S01]  /*3600*/  @!P6 IMAD.IADD R13, R13, 0x1, -R12 ;  /* 0x000000010d0de824 */ /* 0x000fe200078e0a0c */
[----:B------:R0:W-:Y:S01]  /*3610*/  STL [R1+0x70], R11 ;  /* 0x0000700b01007387 */ /* 0x0001e20000100800 */
[----:B------:R-:W-:-:S02]  /*3620*/  IMAD.MOV R8, RZ, RZ, -R8 ;  /* 0x000000ffff087224 */ /* 0x000fc400078e0a08 */
[--C-:B------:R-:W-:Y:S01]  /*3630*/  @!P1 IMAD.IADD R10, R10, 0x1, -R12.reuse ;  /* 0x000000010a0a9824 */ /* 0x100fe200078e0a0c */
[----:B------:R-:W-:Y:S01]  /*3640*/  ISETP.GE.AND P1, PT, R7, RZ, PT ;  /* 0x000000ff0700720c */ /* 0x000fe20003f26270 */
[----:B------:R-:W-:Y:S01]  /*3650*/  @!P5 IMAD.IADD R6, R6, 0x1, -R12 ;  /* 0x000000010606d824 */ /* 0x000fe200078e0a0c */
[C---:B------:R-:W-:Y:S01]  /*3660*/  ISETP.GT.U32.AND P5, PT, R12.reuse, R13, PT ;  /* 0x0000000d0c00720c */ /* 0x040fe20003fa4070 */
[C---:B------:R-:W-:Y:S01]  /*3670*/  IMAD R3, R12.reuse, R8, R3 ;  /* 0x000000080c037224 */ /* 0x040fe200078e0203 */
[----:B------:R-:W-:Y:S01]  /*3680*/  ISETP.GT.U32.AND P6, PT, R12, R10, PT ;  /* 0x0000000a0c00720c */ /* 0x000fe20003fc4070 */
[----:B------:R-:W-:-:S04]  /*3690*/  IMAD.HI.U32 R8, R5, R9, RZ ;  /* 0x0000000905087227 */ /* 0x000fc800078e00ff */
[----:B------:R-:W-:Y:S01]  /*36a0*/  @!P3 IMAD.IADD R0, R0, 0x1, -R12 ;  /* 0x000000010000b824 */ /* 0x000fe200078e0a0c */
[----:B------:R-:W-:Y:S01]  /*36b0*/  ISETP.GE.AND P3, PT, R2, RZ, PT ;  /* 0x000000ff0200720c */ /* 0x000fe20003f66270 */
[----:B------:R-:W-:Y:S02]  /*36c0*/  IMAD.MOV R8, RZ, RZ, -R8 ;  /* 0x000000ffff087224 */ /* 0x000fe400078e0a08 */
[----:B0-----:R-:W-:Y:S02]  /*36d0*/  IMAD.MOV.U32 R11, RZ, RZ, R0 ;  /* 0x000000ffff0b7224 */ /* 0x001fe400078e0000 */
[C---:B------:R-:W-:Y:S02]  /*36e0*/  IMAD R9, R12.reuse, R8, R9 ;  /* 0x000000080c097224 */ /* 0x040fe400078e0209 */
[----:B------:R-:W-:Y:S01]  /*36f0*/  @!P0 IMAD.MOV R11, RZ, RZ, -R11 ;  /* 0x000000ffff0b8224 */ /* 0x000fe200078e0a0b */
[C---:B------:R-:W-:Y:S01]  /*3700*/  ISETP.GT.U32.AND P0, PT, R12.reuse, R6, PT ;  /* 0x000000060c00720c */ /* 0x040fe20003f04070 */
[--C-:B------:R-:W-:Y:S01]  /*3710*/  @!P5 IMAD.IADD R13, R13, 0x1, -R12.reuse ;  /* 0x000000010d0dd824 */ /* 0x100fe200078e0a0c */
[----:B------:R-:W-:Y:S01]  /*3720*/  ISETP.GT.U32.AND P5, PT, R12, R9, PT ;  /* 0x000000090c00720c */ /* 0x000fe20003fa4070 */
[----:B------:R-:W-:Y:S01]  /*3730*/  @!P6 IMAD.IADD R10, R10, 0x1, -R12 ;  /* 0x000000010a0ae824 */ /* 0x000fe200078e0a0c */
[----:B------:R-:W-:Y:S01]  /*3740*/  ISETP.GT.U32.AND P6, PT, R12, R3, PT ;  /* 0x000000030c00720c */ /* 0x000fe20003fc4070 */
[C---:B------:R-:W-:Y:S01]  /*3750*/  VIADD R0, R19.reuse, 0x50 ;  /* 0x0000005013007836 */ /* 0x040fe20000000000 */
[----:B------:R0:W-:Y:S01]  /*3760*/  STL [R1+0x78], R11 ;  /* 0x0000780b01007387 */ /* 0x0001e20000100800 */
[----:B------:R-:W-:-:S02]  /*3770*/  VIADD R7, R19, 0x4e ;  /* 0x0000004e13077836 */ /* 0x000fc40000000000 */
[----:B------:R-:W-:Y:S01]  /*3780*/  VIADD R2, R19, 0x52 ;  /* 0x0000005213027836 */ /* 0x000fe20000000000 */
[----:B------:R-:W-:Y:S01]  /*3790*/  IABS R8, R0 ;  /* 0x0000000000087213 */ /* 0x000fe20000000000 */
[----:B------:R-:W-:Y:S01]  /*37a0*/  IMAD.MOV.U32 R16, RZ, RZ, R10 ;  /* 0x000000ffff107224 */ /* 0x000fe200078e000a */
[----:B------:R-:W-:Y:S01]  /*37b0*/  IABS R14, R7 ;  /* 0x00000007000e7213 */ /* 0x000fe20000000000 */
[--C-:B------:R-:W-:Y:S01]  /*37c0*/  @!P0 IMAD.IADD R6, R6, 0x1, -R12.reuse ;  /* 0x0000000106068824 */ /* 0x100fe200078e0a0c */
[----:B------:R-:W-:Y:S01]  /*37d0*/  ISETP.GE.AND P0, PT, R4, RZ, PT ;  /* 0x000000ff0400720c */ /* 0x000fe20003f06270 */
[----:B------:R-:W-:Y:S01]  /*37e0*/  @!P5 IMAD.IADD R9, R9, 0x1, -R12 ;  /* 0x000000010909d824 */ /* 0x000fe200078e0a0c */
[----:B0-----:R-:W-:Y:S01]  /*37f0*/  IABS R11, R2 ;  /* 0x00000002000b7213 */ /* 0x001fe20000000000 */
[----:B------:R-:W-:Y:S02]  /*3800*/  IMAD.MOV.U32 R4, RZ, RZ, R14 ;  /* 0x000000ffff047224 */ /* 0x000fe400078e000e */
[----:B------:R-:W-:Y:S01]  /*3810*/  IMAD.HI.U32 R15, R5, R8, RZ ;  /* 0x00000008050f7227 */ /* 0x000fe200078e00ff */
[----:B------:R-:W-:-:S03]  /*3820*/  ISETP.GT.U32.AND P5, PT, R12, R9, PT ;  /* 0x000000090c00720c */ /* 0x000fc60003fa4070 */
[----:B------:R-:W-:Y:S01]  /*3830*/  @!P6 IMAD.IADD R3, R3, 0x1, -R12 ;  /* 0x000000010303e824 */ /* 0x000fe200078e0a0c */
[----:B------:R-:W-:Y:S01]  /*3840*/  ISETP.GE.AND P6, PT, R2, RZ, PT ;  /* 0x000000ff0200720c */ /* 0x000fe20003fc6270 */
[----:B------:R-:W-:-:S04]  /*3850*/  IMAD.HI.U32 R2, R5, R4, RZ ;  /* 0x0000000405027227 */ /* 0x000fc800078e00ff */
[----:B------:R-:W-:Y:S02]  /*3860*/  IMAD.MOV R10, RZ, RZ, -R15 ;  /* 0x000000ffff0a7224 */ /* 0x000fe400078e0a0f */
[----:B------:R-:W-:-:S04]  /*3870*/  IMAD.HI.U32 R14, R5, R11, RZ ;  /* 0x0000000b050e7227 */ /* 0x000fc800078e00ff */
[----:B------:R-:W-:Y:S01]  /*3880*/  @!P2 IMAD.MOV R16, RZ, RZ, -R16 ;  /* 0x000000ffff10a224 */ /* 0x000fe200078e0a10 */
[C---:B------:R-:W-:Y:S01]  /*3890*/  ISETP.GT.U32.AND P2, PT, R12.reuse, R3, PT ;  /* 0x000000030c00720c */ /* 0x040fe20003f44070 */
[----:B------:R-:W-:Y:S02]  /*38a0*/  IMAD.MOV R2, RZ, RZ, -R2 ;  /* 0x000000ffff027224 */ /* 0x000fe400078e0a02 */
[C---:B------:R-:W-:Y:S01]  /*38b0*/  IMAD R8, R12.reuse, R10, R8 ;  /* 0x0000000a0c087224 */ /* 0x040fe200078e0208 */
[----:B------:R-:W-:Y:S01]  /*38c0*/  STL [R1+0x88], R16 ;  /* 0x0000881001007387 */ /* 0x000fe20000100800 */
[----:B------:R-:W-:Y:S02]  /*38d0*/  IMAD.MOV R14, RZ, RZ, -R14 ;  /* 0x000000ffff0e7224 */ /* 0x000fe400078e0a0e */
[C---:B------:R-:W-:Y:S02]  /*38e0*/  IMAD R4, R12.reuse, R2, R4 ;  /* 0x000000020c047224 */ /* 0x040fe400078e0204 */
[----:B------:R-:W-:Y:S01]  /*38f0*/  @!P3 IMAD.MOV R6, RZ, RZ, -R6 ;  /* 0x000000ffff06b224 */ /* 0x000fe200078e0a06 */
[C---:B------:R-:W-:Y:S01]  /*3900*/  ISETP.GT.U32.AND P3, PT, R12.reuse, R8, PT ;  /* 0x000000080c00720c */ /* 0x040fe20003f64070 */
[----:B------:R-:W-:-:S02]  /*3910*/  IMAD R11, R12, R14, R11 ;  /* 0x0000000e0c0b7224 */ /* 0x000fc400078e020b */
[--C-:B------:R-:W-:Y:S01]  /*3920*/  @!P5 IMAD.IADD R9, R9, 0x1, -R12.reuse ;  /* 0x000000010909d824 */ /* 0x100fe200078e0a0c */
[C---:B------:R-:W-:Y:S01]  /*3930*/  ISETP.GT.U32.AND P5, PT, R12.reuse, R4, PT ;  /* 0x000000040c00720c */ /* 0x040fe20003fa4070 */
[----:B------:R-:W-:Y:S01]  /*3940*/  @!P4 IMAD.MOV R13, RZ, RZ, -R13 ;  /* 0x000000ffff0dc224 */ /* 0x000fe200078e0a0d */
[----:B------:R-:W-:Y:S01]  /*3950*/  ISETP.GT.U32.AND P4, PT, R12, R11, PT ;  /* 0x0000000b0c00720c */ /* 0x000fe20003f84070 */
[--C-:B------:R-:W-:Y:S01]  /*3960*/  @!P2 IMAD.IADD R3, R3, 0x1, -R12.reuse ;  /* 0x000000010303a824 */ /* 0x100fe200078e0a0c */
[----:B------:R-:W-:Y:S01]  /*3970*/  ISETP.GE.AND P2, PT, R0, RZ, PT ;  /* 0x000000ff0000720c */ /* 0x000fe20003f46270 */
[C---:B------:R-:W-:Y:S01]  /*3980*/  VIADD R0, R19.reuse, 0x4a ;  /* 0x0000004a13007836 */ /* 0x040fe20000000000 */
[----:B------:R0:W-:Y:S01]  /*3990*/  STL [R1+0x90], R13 ;  /* 0x0000900d01007387 */ /* 0x0001e20000100800 */
[----:B------:R-:W-:Y:S02]  /*39a0*/  VIADD R14, R19, 0x4c ;  /* 0x0000004c130e7836 */ /* 0x000fe40000000000 */
[--C-:B------:R-:W-:Y:S01]  /*39b0*/  @!P3 IMAD.IADD R8, R8, 0x1, -R12.reuse ;  /* 0x000000010808b824 */ /* 0x100fe200078e0a0c */
[----:B------:R1:W-:Y:S01]  /*39c0*/  STL [R1+0x9c], R6 ;  /* 0x00009c0601007387 */ /* 0x0003e20000100800 */
[----:B------:R-:W-:Y:S01]  /*39d0*/  @!P0 IMAD.MOV R9, RZ, RZ, -R9 ;  /* 0x000000ffff098224 */ /* 0x000fe200078e0a09 */
[----:B------:R-:W-:Y:S01]  /*39e0*/  IABS R2, R14 ;  /* 0x0000000e00027213 */ /* 0x000fe20000000000 */
[--C-:B------:R-:W-:Y:S01]  /*39f0*/  @!P5 IMAD.IADD R4, R4, 0x1, -R12.reuse ;  /* 0x000000010404d824 */ /* 0x100fe200078e0a0c */
[----:B------:R-:W-:Y:S01]  /*3a00*/  ISETP.GT.U32.AND P5, PT, R12, R8, PT ;  /* 0x000000080c00720c */ /* 0x000fe20003fa4070 */
[----:B------:R-:W-:Y:S01]  /*3a10*/  @!P4 IMAD.IADD R11, R11, 0x1, -R12 ;  /* 0x000000010b0bc824 */ /* 0x000fe200078e0a0c */
[----:B------:R-:W-:Y:S01]  /*3a20*/  ISETP.GE.AND P4, PT, R7, RZ, PT ;  /* 0x000000ff0700720c */ /* 0x000fe20003f86270 */
[----:B0-----:R-:W-:-:S02]  /*3a30*/  IMAD.MOV.U32 R13, RZ, RZ, R3 ;  /* 0x000000ffff0d7224 */ /* 0x001fc400078e0003 */
[C---:B------:R-:W-:Y:S01]  /*3a40*/  IMAD.HI.U32 R10, R5.reuse, R2, RZ ;  /* 0x00000002050a7227 */ /* 0x040fe200078e00ff */
[----:B-1----:R-:W-:Y:S02]  /*3a50*/  IABS R6, R0 ;  /* 0x0000000000067213 */ /* 0x002fe40000000000 */
[----:B------:R-:W-:Y:S01]  /*3a60*/  ISETP.GT.U32.AND P3, PT, R12, R11, PT ;  /* 0x0000000b0c00720c */ /* 0x000fe20003f64070 */
[----:B------:R-:W-:Y:S02]  /*3a70*/  IMAD.MOV R10, RZ, RZ, -R10 ;  /* 0x000000ffff0a7224 */ /* 0x000fe400078e0a0a */
[----:B------:R-:W-:-:S04]  /*3a80*/  IMAD.HI.U32 R3, R5, R6, RZ ;  /* 0x0000000605037227 */ /* 0x000fc800078e00ff */
[----:B------:R-:W-:Y:S02]  /*3a90*/  IMAD.MOV R3, RZ, RZ, -R3 ;  /* 0x000000ffff037224 */ /* 0x000fe400078e0a03 */
[----:B------:R-:W-:Y:S02]  /*3aa0*/  @!P5 IMAD.IADD R8, R8, 0x1, -R12 ;  /* 0x000000010808d824 */ /* 0x000fe400078e0a0c */
[C---:B------:R-:W-:Y:S02]  /*3ab0*/  IMAD R6, R12.reuse, R3, R6 ;  /* 0x000000030c067224 */ /* 0x040fe400078e0206 */
[C---:B------:R-:W-:Y:S02]  /*3ac0*/  IMAD R2, R12.reuse, R10, R2 ;  /* 0x0000000a0c027224 */ /* 0x040fe400078e0202 */
[----:B------:R-:W-:Y:S01]  /*3ad0*/  @!P1 IMAD.MOV R13, RZ, RZ, -R13 ;  /* 0x000000ffff0d9224 */ /* 0x000fe200078e0a0d */
[C---:B------:R-:W-:Y:S01]  /*3ae0*/  ISETP.GT.U32.AND P5, PT, R12.reuse, R6, PT ;  /* 0x000000060c00720c */ /* 0x040fe20003fa4070 */
[----:B------:R-:W-:Y:S01]  /*3af0*/  @!P3 IMAD.IADD R11, R11, 0x1, -R12 ;  /* 0x000000010b0bb824 */ /* 0x000fe200078e0a0c */
[C---:B------:R-:W-:Y:S01]  /*3b00*/  ISETP.GT.U32.AND P1, PT, R12.reuse, R4, PT ;  /* 0x000000040c00720c */ /* 0x040fe20003f24070 */
[----:B------:R-:W-:Y:S01]  /*3b10*/  VIADD R7, R19, 0x48 ;  /* 0x0000004813077836 */ /* 0x000fe20000000000 */
[----:B------:R-:W-:Y:S01]  /*3b20*/  ISETP.GT.U32.AND P3, PT, R12, R2, PT ;  /* 0x000000020c00720c */ /* 0x000fe20003f64070 */
[----:B------:R0:W-:Y:S01]  /*3b30*/  STL [R1+0xac], R13 ;  /* 0x0000ac0d01007387 */ /* 0x0001e20000100800 */
[----:B------:R-:W-:-:S02]  /*3b40*/  @!P2 IMAD.MOV R8, RZ, RZ, -R8 ;  /* 0x000000ffff08a224 */ /* 0x000fc400078e0a08 */
[----:B------:R-:W-:Y:S01]  /*3b50*/  IABS R16, R7 ;  /* 0x0000000700107213 */ /* 0x000fe20000000000 */
[----:B------:R1:W-:Y:S01]  /*3b60*/  STL [R1+0xb4], R9 ;  /* 0x0000b40901007387 */ /* 0x0003e20000100800 */
[----:B------:R-:W-:Y:S01]  /*3b70*/  VIADD R10, R19, 0x44 ;  /* 0x00000044130a7836 */ /* 0x000fe20000000000 */
[----:B------:R-:W-:Y:S02]  /*3b80*/  ISETP.GE.AND P2, PT, R7, RZ, PT ;  /* 0x000000ff0700720c */ /* 0x000fe40003f46270 */
[----:B------:R-:W-:Y:S02]  /*3b90*/  @!P5 IMAD.IADD R6, R6, 0x1, -R12 ;  /* 0x000000010606d824 */ /* 0x000fe400078e0a0c */
[----:B0-----:R-:W-:Y:S02]  /*3ba0*/  VIADD R13, R19, 0x46 ;  /* 0x00000046130d7836 */ /* 0x001fe40000000000 */
[----:B------:R-:W-:Y:S01]  /*3bb0*/  IMAD.HI.U32 R17, R5, R16, RZ ;  /* 0x0000001005117227 */ /* 0x000fe200078e00ff */
[----:B------:R-:W-:-:S02]  /*3bc0*/  ISETP.GT.U32.AND P5, PT, R12, R6, PT ;  /* 0x000000060c00720c */ /* 0x000fc40003fa4070 */
[----:B------:R-:W-:Y:S01]  /*3bd0*/  IABS R3, R13 ;  /* 0x0000000d00037213 */ /* 0x000fe20000000000 */
[----:B-1----:R-:W-:Y:S02]  /*3be0*/  IMAD.MOV.U32 R9, RZ, RZ, R11 ;  /* 0x000000ffff097224 */ /* 0x002fe400078e000b */
[----:B------:R-:W-:Y:S01]  /*3bf0*/  @!P1 IMAD.IADD R4, R4, 0x1, -R12 ;  /* 0x0000000104049824 */ /* 0x000fe200078e0a0c */
[----:B------:R-:W-:Y:S01]  /*3c00*/  ISETP.GE.AND P1, PT, R14, RZ, PT ;  /* 0x000000ff0e00720c */ /* 0x000fe20003f26270 */
[----:B------:R-:W-:Y:S01]  /*3c10*/  IMAD.HI.U32 R15, R5, R3, RZ ;  /* 0x00000003050f7227 */ /* 0x000fe200078e00ff */
[----:B------:R-:W-:-:S03]  /*3c20*/  IABS R14, R10 ;  /* 0x0000000a000e7213 */ /* 0x000fc60000000000 */
[----:B------:R-:W-:Y:S01]  /*3c30*/  @!P3 IMAD.IADD R2, R2, 0x1, -R12 ;  /* 0x000000010202b824 */ /* 0x000fe200078e0a0c */
[----:B------:R-:W-:Y:S01]  /*3c40*/  ISETP.GE.AND P3, PT, R0, RZ, PT ;  /* 0x000000ff0000720c */ /* 0x000fe20003f66270 */
[----:B------:R-:W-:Y:S02]  /*3c50*/  @!P6 IMAD.MOV R9, RZ, RZ, -R9 ;  /* 0x000000ffff09e224 */ /* 0x000fe400078e0a09 */
[----:B------:R-:W-:Y:S01]  /*3c60*/  IMAD.MOV R17, RZ, RZ, -R17 ;  /* 0x000000ffff117224 */ /* 0x000fe200078e0a11 */
[C---:B------:R-:W-:Y:S01]  /*3c70*/  ISETP.GT.U32.AND P0, PT, R12.reuse, R2, PT ;  /* 0x000000020c00720c */ /* 0x040fe20003f04070 */
[----:B------:R-:W-:Y:S01]  /*3c80*/  @!P4 IMAD.MOV R4, RZ, RZ, -R4 ;  /* 0x000000ffff04c224 */ /* 0x000fe200078e0a04 */
[----:B------:R-:W-:Y:S01]  /*3c90*/  STL [R1+0xb0], R9 ;  /* 0x0000b00901007387 */ /* 0x000fe20000100800 */
[----:B------:R-:W-:Y:S01]  /*3ca0*/  IMAD.MOV R15, RZ, RZ, -R15 ;  /* 0x000000ffff0f7224 */ /* 0x000fe200078e0a0f */
[----:B------:R-:W-:Y:S01]  /*3cb0*/  ISETP.GE.AND P4, PT, R13, RZ, PT ;  /* 0x000000ff0d00720c */ /* 0x000fe20003f86270 */
[----:B------:R-:W-:Y:S01]  /*3cc0*/  IMAD R0, R12, R17, R16 ;  /* 0x000000110c007224 */ /* 0x000fe200078e0210 */
[----:B------:R0:W-:Y:S01]  /*3cd0*/  STL [R1+0xa8], R8 ;  /* 0x0000a80801007387 */ /* 0x0001e20000100800 */
[----:B------:R-:W-:-:S02]  /*3ce0*/  @!P5 IMAD.IADD R6, R6, 0x1, -R12 ;  /* 0x000000010606d824 */ /* 0x000fc400078e0a0c */
[----:B------:R-:W-:Y:S01]  /*3cf0*/  IMAD.HI.U32 R7, R5, R14, RZ ;  /* 0x0000000e05077227 */ /* 0x000fe200078e00ff */
[----:B------:R1:W-:Y:S01]  /*3d00*/  STL [R1+0xa4], R4 ;  /* 0x0000a40401007387 */ /* 0x0003e20000100800 */
[----:B------:R-:W-:Y:S02]  /*3d10*/  ISETP.GT.U32.AND P6, PT, R12, R0, PT ;  /* 0x000000000c00720c */ /* 0x000fe40003fc4070 */
[----:B------:R-:W-:Y:S01]  /*3d20*/  @!P0 IMAD.IADD R2, R2, 0x1, -R12 ;  /* 0x0000000102028824 */ /* 0x000fe200078e0a0c */
[----:B------:R-:W-:Y:S01]  /*3d30*/  ISETP.GE.AND P0, PT, R10, RZ, PT ;  /* 0x000000ff0a00720c */ /* 0x000fe20003f06270 */
[----:B------:R-:W-:Y:S02]  /*3d40*/  IMAD.MOV.U32 R11, RZ, RZ, R6 ;  /* 0x000000ffff0b7224 */ /* 0x000fe400078e0006 */
[----:B0-----:R-:W-:Y:S02]  /*3d50*/  IMAD.MOV R8, RZ, RZ, -R7 ;  /* 0x000000ffff087224 */ /* 0x001fe400078e0a07 */
[----:B------:R-:W-:-:S02]  /*3d60*/  IMAD.MOV.U32 R9, RZ, RZ, R2 ;  /* 0x000000ffff097224 */ /* 0x000fc400078e0002 */
[C---:B-1----:R-:W-:Y:S02]  /*3d70*/  IMAD R4, R12.reuse, R15, R3 ;  /* 0x0000000f0c047224 */ /* 0x042fe400078e0203 */
[C---:B------:R-:W-:Y:S02]  /*3d80*/  IMAD R8, R12.reuse, R8, R14 ;  /* 0x000000080c087224 */ /* 0x040fe400078e020e */
[C---:B------:R-:W-:Y:S01]  /*3d90*/  VIADD R3, R19.reuse, 0x42 ;  /* 0x0000004213037836 */ /* 0x040fe20000000000 */
[----:B------:R-:W-:Y:S01]  /*3da0*/  ISETP.GT.U32.AND P5, PT, R12, R4, PT ;  /* 0x000000040c00720c */ /* 0x000fe20003fa4070 */
[----:B------:R-:W-:Y:S02]  /*3db0*/  @!P6 IMAD.IADD R0, R0, 0x1, -R12 ;  /* 0x000000010000e824 */ /* 0x000fe400078e0a0c */
[----:B------:R-:W-:Y:S01]  /*3dc0*/  @!P3 IMAD.MOV R11, RZ, RZ, -R11 ;  /* 0x000000ffff0bb224 */ /* 0x000fe200078e0a0b */
[C---:B------:R-:W-:Y:S01]  /*3dd0*/  ISETP.GT.U32.AND P3, PT, R12.reuse, R8, PT ;  /* 0x000000080c00720c */ /* 0x040fe20003f64070 */
[----:B------:R-:W-:Y:S01]  /*3de0*/  @!P1 IMAD.MOV R9, RZ, RZ, -R9 ;  /* 0x000000ffff099224 */ /* 0x000fe200078e0a09 */
[----:B------:R-:W-:Y:S01]  /*3df0*/  IABS R7, R3 ;  /* 0x0000000300077213 */ /* 0x000fe20000000000 */
[C---:B------:R-:W-:Y:S01]  /*3e00*/  VIADD R2, R19.reuse, 0x40 ;  /* 0x0000004013027836 */ /* 0x040fe20000000000 */
[----:B------:R-:W-:Y:S01]  /*3e10*/  ISETP.GT.U32.AND P6, PT, R12, R0, PT ;  /* 0x000000000c00720c */ /* 0x000fe20003fc4070 */
[----:B------:R-:W-:Y:S01]  /*3e20*/  VIADD R17, R19, 0x10 ;  /* 0x0000001013117836 */ /* 0x000fe20000000000 */
[----:B------:R0:W-:Y:S01]  /*3e30*/  STL [R1+0xa0], R9 ;  /* 0x0000a00901007387 */ /* 0x0001e20000100800 */
[----:B------:R-:W-:-:S02]  /*3e40*/  ISETP.GE.AND P1, PT, R3, RZ, PT ;  /* 0x000000ff0300720c */ /* 0x000fc40003f26270 */
[--C-:B------:R-:W-:Y:S01]  /*3e50*/  @!P5 IMAD.IADD R4, R4, 0x1, -R12.reuse ;  /* 0x000000010404d824 */ /* 0x100fe200078e0a0c */
[----:B------:R1:W-:Y:S01]  /*3e60*/  STL [R1+0x98], R11 ;  /* 0x0000980b01007387 */ /* 0x0003e20000100800 */
[----:B------:R-:W-:Y:S02]  /*3e70*/  IABS R6, R2 ;  /* 0x0000000200067213 */ /* 0x000fe40000000000 */
[----:B------:R-:W-:Y:S01]  /*3e80*/  @!P3 IMAD.IADD R8, R8, 0x1, -R12 ;  /* 0x000000010808b824 */ /* 0x000fe200078e0a0c */
[C---:B------:R-:W-:Y:S01]  /*3e90*/  ISETP.GT.U32.AND P5, PT, R12.reuse, R4, PT ;  /* 0x000000040c00720c */ /* 0x040fe20003fa4070 */
[----:B0-----:R-:W-:Y:S01]  /*3ea0*/  IMAD.HI.U32 R9, R5, R7, RZ ;  /* 0x0000000705097227 */ /* 0x001fe200078e00ff */
[----:B------:R-:W-:Y:S02]  /*3eb0*/  IABS R17, R17 ;  /* 0x0000001100117213 */ /* 0x000fe40000000000 */
[----:B------:R-:W-:Y:S01]  /*3ec0*/  ISETP.GT.U32.AND P3, PT, R12, R8, PT ;  /* 0x000000080c00720c */ /* 0x000fe20003f64070 */
[----:B------:R-:W-:-:S02]  /*3ed0*/  IMAD.MOV R9, RZ, RZ, -R9 ;  /* 0x000000ffff097224 */ /* 0x000fc400078e0a09 */
[--C-:B------:R-:W-:Y:S01]  /*3ee0*/  @!P6 IMAD.IADD R0, R0, 0x1, -R12.reuse ;  /* 0x000000010000e824 */ /* 0x100fe200078e0a0c */
[----:B------:R-:W-:Y:S01]  /*3ef0*/  ISETP.GE.AND P6, PT, R2, RZ, PT ;  /* 0x000000ff0200720c */ /* 0x000fe20003fc6270 */
[----:B------:R-:W-:Y:S02]  /*3f00*/  IMAD R7, R12, R9, R7 ;  /* 0x000000090c077224 */ /* 0x000fe400078e0207 */
[----:B-1----:R-:W-:Y:S02]  /*3f10*/  VIADD R11, R19, 0x3e ;  /* 0x0000003e130b7836 */ /* 0x002fe40000000000 */
[----:B------:R-:W-:Y:S01]  /*3f20*/  @!P5 IMAD.IADD R4, R4, 0x1, -R12 ;  /* 0x000000010404d824 */ /* 0x000fe200078e0a0c */
[----:B------:R-:W-:Y:S01]  /*3f30*/  ISETP.GT.U32.AND P5, PT, R12, R7, PT ;  /* 0x000000070c00720c */ /* 0x000fe20003fa4070 */
[----:B------:R-:W-:Y:S01]  /*3f40*/  IMAD.MOV.U32 R13, RZ, RZ, R0 ;  /* 0x000000ffff0d7224 */ /* 0x000fe200078e0000 */
[----:B------:R-:W-:Y:S01]  /*3f50*/  IABS R3, R11 ;  /* 0x0000000b00037213 */ /* 0x000fe20000000000 */
[----:B------:R-:W-:-:S04]  /*3f60*/  IMAD.HI.U32 R10, R5, R6, RZ ;  /* 0x00000006050a7227 */ /* 0x000fc800078e00ff */
[----:B------:R-:W-:Y:S02]  /*3f70*/  VIADD R2, R19, 0x3c ;  /* 0x0000003c13027836 */ /* 0x000fe40000000000 */
[----:B------:R-:W-:Y:S01]  /*3f80*/  @!P2 IMAD.MOV R13, RZ, RZ, -R13 ;  /* 0x000000ffff0da224 */ /* 0x000fe200078e0a0d */
[----:B------:R-:W-:Y:S01]  /*3f90*/  ISETP.GE.AND P2, PT, R11, RZ, PT ;  /* 0x000000ff0b00720c */ /* 0x000fe20003f46270 */
[----:B------:R-:W-:Y:S01]  /*3fa0*/  IMAD.HI.U32 R0, R5, R3, RZ ;  /* 0x0000000305007227 */ /* 0x000fe200078e00ff */
[----:B------:R-:W-:Y:S02]  /*3fb0*/  IABS R9, R2 ;  /* 0x0000000200097213 */ /* 0x000fe40000000000 */
[----:B------:R0:W-:Y:S01]  /*3fc0*/  STL [R1+0x94], R13 ;  /* 0x0000940d01007387 */ /* 0x0001e20000100800 */
[----:B------:R-:W-:Y:S02]  /*3fd0*/  IMAD.MOV R10, RZ, RZ, -R10 ;  /* 0x000000ffff0a7224 */ /* 0x000fe400078e0a0a */
[----:B------:R-:W-:-:S02]  /*3fe0*/  IMAD.MOV R11, RZ, RZ, -R0 ;  /* 0x000000ffff0b7224 */ /* 0x000fc400078e0a00 */
[--C-:B------:R-:W-:Y:S02]  /*3ff0*/  @!P3 IMAD.IADD R8, R8, 0x1, -R12.reuse ;  /* 0x000000010808b824 */ /* 0x100fe400078e0a0c */
[----:B------:R-:W-:Y:S02]  /*4000*/  @!P5 IMAD.IADD R7, R7, 0x1, -R12 ;  /* 0x000000010707d824 */ /* 0x000fe400078e0a0c */
[----:B------:R-:W-:Y:S02]  /*4010*/  IMAD.MOV.U32 R0, RZ, RZ, R9 ;  /* 0x000000ffff007224 */ /* 0x000fe400078e0009 */
[----:B0-----:R-:W-:Y:S01]  /*4020*/  IMAD.MOV.U32 R13, RZ, RZ, R4 ;  /* 0x000000ffff0d7224 */ /* 0x001fe200078e0004 */
[C---:B------:R-:W-:Y:S01]  /*4030*/  ISETP.GT.U32.AND P5, PT, R12.reuse, R7, PT ;  /* 0x000000070c00720c */ /* 0x040fe20003fa4070 */
[C---:B------:R-:W-:Y:S02]  /*4040*/  IMAD R4, R12.reuse, R10, R6 ;  /* 0x0000000a0c047224 */ /* 0x040fe400078e0206 */
[----:B------:R-:W-:-:S02]  /*4050*/  IMAD R3, R12, R11, R3 ;  /* 0x0000000b0c037224 */ /* 0x000fc400078e0203 */
[----:B------:R-:W-:Y:S01]  /*4060*/  IMAD.MOV.U32 R9, RZ, RZ, R8 ;  /* 0x000000ffff097224 */ /* 0x000fe200078e0008 */
[----:B------:R-:W-:Y:S01]  /*4070*/  ISETP.GT.U32.AND P3, PT, R12, R4, PT ;  /* 0x000000040c00720c */ /* 0x000fe20003f64070 */
[----:B------:R-:W-:Y:S01]  /*4080*/  @!P4 IMAD.MOV R13, RZ, RZ, -R13 ;  /* 0x000000ffff0dc224 */ /* 0x000fe200078e0a0d */
[----:B------:R-:W-:Y:S01]  /*4090*/  ISETP.GE.AND P4, PT, R2, RZ, PT ;  /* 0x000000ff0200720c */ /* 0x000fe20003f86270 */
[----:B------:R-:W-:-:S03]  /*40a0*/  IMAD.HI.U32 R2, R5, R0, RZ ;  /* 0x0000000005027227 */ /* 0x000fc600078e00ff */
[----:B------:R0:W-:Y:S01]  /*40b0*/  STL [R1+0x8c], R13 ;  /* 0x00008c0d01007387 */ /* 0x0001e20000100800 */
[----:B------:R-:W-:Y:S01]  /*40c0*/  @!P0 IMAD.MOV R9, RZ, RZ, -R9 ;  /* 0x000000ffff098224 */ /* 0x000fe200078e0a09 */
[C---:B------:R-:W-:Y:S01]  /*40d0*/  ISETP.GT.U32.AND P0, PT, R12.reuse, R3, PT ;  /* 0x000000030c00720c */ /* 0x040fe20003f04070 */
[----:B------:R-:W-:Y:S02]  /*40e0*/  IMAD.MOV R2, RZ, RZ, -R2 ;  /* 0x000000ffff027224 */ /* 0x000fe400078e0a02 */
[----:B------:R-:W-:Y:S01]  /*40f0*/  @!P5 IMAD.IADD R7, R7, 0x1, -R12 ;  /* 0x000000010707d824 */ /* 0x000fe200078e0a0c */
[----:B------:R1:W-:Y:S01]  /*4100*/  STL [R1+0x84], R9 ;  /* 0x0000840901007387 */ /* 0x0003e20000100800 */
[----:B------:R-:W-:Y:S02]  /*4110*/  IMAD R0, R12, R2, R0 ;  /* 0x000000020c007224 */ /* 0x000fe400078e0200 */
[--C-:B------:R-:W-:Y:S02]  /*4120*/  @!P3 IMAD.IADD R4, R4, 0x1, -R12.reuse ;  /* 0x000000010404b824 */ /* 0x100fe400078e0a0c */
[C---:B0-----:R-:W-:Y:S01]  /*4130*/  VIADD R13, R19.reuse, 0x3a ;  /* 0x0000003a130d7836 */ /* 0x041fe20000000000 */
[C---:B------:R-:W-:Y:S01]  /*4140*/  ISETP.GT.U32.AND P5, PT, R12.reuse, R0, PT ;  /* 0x000000000c00720c */ /* 0x040fe20003fa4070 */
[----:B------:R-:W-:Y:S01]  /*4150*/  VIADD R6, R19, 0x38 ;  /* 0x0000003813067836 */ /* 0x000fe20000000000 */
[C---:B------:R-:W-:Y:S01]  /*4160*/  ISETP.GT.U32.AND P3, PT, R12.reuse, R4, PT ;  /* 0x000000040c00720c */ /* 0x040fe20003f64070 */
[----:B------:R-:W-:Y:S01]  /*4170*/  @!P0 IMAD.IADD R3, R3, 0x1, -R12 ;  /* 0x0000000103038824 */ /* 0x000fe200078e0a0c */
[----:B------:R-:W-:Y:S01]  /*4180*/  IABS R10, R13 ;  /* 0x0000000d000a7213 */ /* 0x000fe20000000000 */
[----:B------:R-:W-:Y:S01]  /*4190*/  VIADD R2, R19, 0x36 ;  /* 0x0000003613027836 */ /* 0x000fe20000000000 */
[----:B-1----:R-:W-:Y:S01]  /*41a0*/  IABS R9, R6 ;  /* 0x0000000600097213 */ /* 0x002fe20000000000 */
[----:B------:R-:W-:Y:S01]  /*41b0*/  IMAD.MOV.U32 R14, RZ, RZ, R7 ;  /* 0x000000ffff0e7224 */ /* 0x000fe200078e0007 */
[----:B------:R-:W-:Y:S01]  /*41c0*/  ISETP.GT.U32.AND P0, PT, R12, R3, PT ;  /* 0x000000030c00720c */ /* 0x000fe20003f04070 */
[----:B------:R-:W-:Y:S01]  /*41d0*/  IMAD.HI.U32 R11, R5, R10, RZ ;  /* 0x0000000a050b7227 */ /* 0x000fe200078e00ff */
[----:B------:R-:W-:-:S03]  /*41e0*/  IABS R8, R2 ;  /* 0x0000000200087213 */ /* 0x000fc60000000000 */
[----:B------:R-:W-:-:S04]  /*41f0*/  IMAD.HI.U32 R7, R5, R9, RZ ;  /* 0x0000000905077227 */ /* 0x000fc800078e00ff */
[----:B------:R-:W-:Y:S02]  /*4200*/  IMAD.MOV R11, RZ, RZ, -R11 ;  /* 0x000000ffff0b7224 */ /* 0x000fe400078e0a0b */
[--C-:B------:R-:W-:Y:S02]  /*4210*/  @!P5 IMAD.IADD R0, R0, 0x1, -R12.reuse ;  /* 0x000000010000d824 */ /* 0x100fe400078e0a0c */
[----:B------:R-:W-:Y:S02]  /*4220*/  IMAD.MOV R7, RZ, RZ, -R7 ;  /* 0x000000ffff077224 */ /* 0x000fe400078e0a07 */
[----:B------:R-:W-:Y:S01]  /*4230*/  @!P3 IMAD.IADD R4, R4, 0x1, -R12 ;  /* 0x000000010404b824 */ /* 0x000fe200078e0a0c */
[C---:B------:R-:W-:Y:S01]  /*4240*/  ISETP.GT.U32.AND P5, PT, R12.reuse, R0, PT ;  /* 0x000000000c00720c */ /* 0x040fe20003fa4070 */
[----:B------:R-:W-:Y:S01]  /*4250*/  IMAD R10, R12, R11, R10 ;  /* 0x0000000b0c0a7224 */ /* 0x000fe200078e020a */
[----:B------:R-:W-:Y:S01]  /*4260*/  ISETP.GE.AND P3, PT, R6, RZ, PT ;  /* 0x000000ff0600720c */ /* 0x000fe20003f66270 */
[----:B------:R-:W-:Y:S01]  /*4270*/  @!P1 IMAD.MOV R14, RZ, RZ, -R14 ;  /* 0x000000ffff0e9224 */ /* 0x000fe200078e0a0e */
[----:B------:R-:W-:Y:S01]  /*4280*/  ISETP.GE.AND P1, PT, R13, RZ, PT ;  /* 0x000000ff0d00720c */ /* 0x000fe20003f26270 */
[----:B------:R-:W-:-:S03]  /*4290*/  IMAD.HI.U32 R13, R5, R8, RZ ;  /* 0x00000008050d7227 */ /* 0x000fc600078e00ff */
[----:B------:R0:W-:Y:S01]  /*42a0*/  STL [R1+0x80], R14 ;  /* 0x0000800e01007387 */ /* 0x0001e20000100800 */
[C---:B------:R-:W-:Y:S02]  /*42b0*/  IMAD R9, R12.reuse, R7, R9 ;  /* 0x000000070c097224 */ /* 0x040fe400078e0209 */
[----:B------:R-:W-:Y:S01]  /*42c0*/  @!P0 IMAD.IADD R3, R3, 0x1, -R12 ;  /* 0x0000000103038824 */ /* 0x000fe200078e0a0c */
[C---:B------:R-:W-:Y:S01]  /*42d0*/  ISETP.GT.U32.AND P0, PT, R12.reuse, R10, PT ;  /* 0x0000000a0c00720c */ /* 0x040fe20003f04070 */
[----:B------:R-:W-:Y:S02]  /*42e0*/  IMAD.MOV.U32 R15, RZ, RZ, R4 ;  /* 0x000000ffff0f7224 */ /* 0x000fe400078e0004 */
[----:B------:R-:W-:Y:S02]  /*42f0*/  IMAD.MOV R6, RZ, RZ, -R13 ;  /* 0x000000ffff067224 */ /* 0x000fe400078e0a0d */
[----:B------:R-:W-:Y:S01]  /*4300*/  @!P6 IMAD.MOV R15, RZ, RZ, -R15 ;  /* 0x000000ffff0fe224 */ /* 0x000fe200078e0a0f */
[----:B------:R-:W-:Y:S01]  /*4310*/  ISETP.GT.U32.AND P6, PT, R12, R9, PT ;  /* 0x000000090c00720c */ /* 0x000fe20003fc4070 */
[----:B0-----:R-:W-:-:S02]  /*4320*/  IMAD.MOV.U32 R14, RZ, RZ, R3 ;  /* 0x000000ffff0e7224 */ /* 0x001fc400078e0003 */
[----:B------:R-:W-:Y:S01]  /*4330*/  IMAD R8, R12, R6, R8 ;  /* 0x000000060c087224 */ /* 0x000fe200078e0208 */
[----:B------:R-:W-:Y:S01]  /*4340*/  STL [R1+0x7c], R15 ;  /* 0x00007c0f01007387 */ /* 0x000fe20000100800 */
[----:B------:R-:W-:Y:S01]  /*4350*/  @!P2 IMAD.MOV R14, RZ, RZ, -R14 ;  /* 0x000000ffff0ea224 */ /* 0x000fe200078e0a0e */
[----:B------:R-:W-:Y:S01]  /*4360*/  ISETP.GE.AND P2, PT, R2, RZ, PT ;  /* 0x000000ff0200720c */ /* 0x000fe20003f46270 */
[----:B------:R-:W-:Y:S02]  /*4370*/  VIADD R3, R19, 0x34 ;  /* 0x0000003413037836 */ /* 0x000fe40000000000 */
[--C-:B------:R-:W-:Y:S01]  /*4380*/  @!P5 IMAD.IADD R0, R0, 0x1, -R12.reuse ;  /* 0x000000010000d824 */ /* 0x100fe200078e0a0c */
[----:B------:R-:W-:Y:S01]  /*4390*/  ISETP.GT.U32.AND P5, PT, R12, R8, PT ;  /* 0x000000080c00720c */ /* 0x000fe20003fa4070 */
[----:B------:R0:W-:Y:S01]  /*43a0*/  STL [R1+0x74], R14 ;  /* 0x0000740e01007387 */ /* 0x0001e20000100800 */
[----:B------:R-:W-:Y:S01]  /*43b0*/  @!P0 IMAD.IADD R10, R10, 0x1, -R12 ;  /* 0x000000010a0a8824 */ /* 0x000fe200078e0a0c */
[----:B------:R-:W-:Y:S01]  /*43c0*/  ISETP.GE.AND P0, PT, R3, RZ, PT ;  /* 0x000000ff0300720c */ /* 0x000fe20003f06270 */
[----:B------:R-:W-:-:S02]  /*43d0*/  VIADD R6, R19, 0x32 ;  /* 0x0000003213067836 */ /* 0x000fc40000000000 */
[----:B------:R-:W-:Y:S01]  /*43e0*/  @!P6 IMAD.IADD R9, R9, 0x1, -R12 ;  /* 0x000000010909e824 */ /* 0x000fe200078e0a0c */
[----:B------:R-:W-:Y:S01]  /*43f0*/  ISETP.GT.U32.AND P6, PT, R12, R10, PT ;  /* 0x0000000a0c00720c */ /* 0x000fe20003fc4070 */
[----:B------:R-:W-:Y:S01]  /*4400*/  IMAD.MOV.U32 R4, RZ, RZ, R0 ;  /* 0x000000ffff047224 */ /* 0x000fe200078e0000 */
[----:B------:R-:W-:Y:S02]  /*4410*/  IABS R13, R6 ;  /* 0x00000006000d7213 */ /* 0x000fe40000000000 */
[----:B0-----:R-:W-:Y:S01]  /*4420*/  IABS R14, R3 ;  /* 0x00000003000e7213 */ /* 0x001fe20000000000 */
[----:B------:R-:W-:Y:S02]  /*4430*/  VIADD R3, R19, 0x30 ;  /* 0x0000003013037836 */ /* 0x000fe40000000000 */
[----:B------:R-:W-:Y:S01]  /*4440*/  @!P5 IMAD.IADD R8, R8, 0x1, -R12 ;  /* 0x000000010808d824 */ /* 0x000fe200078e0a0c */
[----:B------:R-:W-:Y:S01]  /*4450*/  ISETP.GT.U32.AND P5, PT, R12, R9, PT ;  /* 0x000000090c00720c */ /* 0x000fe20003fa4070 */
[----:B------:R-:W-:Y:S01]  /*4460*/  IMAD.HI.U32 R2, R5, R14, RZ ;  /* 0x0000000e05027227 */ /* 0x000fe200078e00ff */
[----:B------:R-:W-:-:S03]  /*4470*/  IABS R11, R3 ;  /* 0x00000003000b7213 */ /* 0x000fc60000000000 */
[----:B------:R-:W-:Y:S02]  /*4480*/  IMAD.MOV R2, RZ, RZ, -R2 ;  /* 0x000000ffff027224 */ /* 0x000fe400078e0a02 */
[----:B------:R-:W-:-:S04]  /*4490*/  IMAD.HI.U32 R0, R5, R13, RZ ;  /* 0x0000000d05007227 */ /* 0x000fc800078e00ff */
[----:B------:R-:W-:Y:S02]  /*44a0*/  IMAD R14, R12, R2, R14 ;  /* 0x000000020c0e7224 */ /* 0x000fe400078e020e */
[----:B------:R-:W-:Y:S02]  /*44b0*/  IMAD.MOV R0, RZ, RZ, -R0 ;  /* 0x000000ffff007224 */ /* 0x000fe400078e0a00 */
[----:B------:R-:W-:Y:S01]  /*44c0*/  @!P6 IMAD.IADD R10, R10, 0x1, -R12 ;  /* 0x000000010a0ae824 */ /* 0x000fe200078e0a0c */
[C---:B------:R-:W-:Y:S01]  /*44d0*/  ISETP.GT.U32.AND P6, PT, R12.reuse, R14, PT ;  /* 0x0000000e0c00720c */ /* 0x040fe20003fc4070 */
[C---:B------:R-:W-:Y:S02]  /*44e0*/  IMAD R13, R12.reuse, R0, R13 ;  /* 0x000000000c0d7224 */ /* 0x040fe400078e020d */
[----:B------:R-:W-:Y:S01]  /*44f0*/  @!P4 IMAD.MOV R4, RZ, RZ, -R4 ;  /* 0x000000ffff04c224 */ /* 0x000fe200078e0a04 */
[C---:B------:R-:W-:Y:S01]  /*4500*/  ISETP.GT.U32.AND P4, PT, R12.reuse, R8, PT ;  /* 0x000000080c00720c */ /* 0x040fe20003f84070 */
[----:B------:R-:W-:Y:S01]  /*4510*/  @!P5 IMAD.IADD R9, R9, 0x1, -R12 ;  /* 0x000000010909d824 */ /* 0x000fe200078e0a0c */
[----:B------:R-:W-:Y:S01]  /*4520*/  ISETP.GT.U32.AND P5, PT, R12, R13, PT ;  /* 0x0000000d0c00720c */ /* 0x000fe20003fa4070 */
[----:B------:R-:W-:Y:S01]  /*4530*/  VIADD R2, R19, 0x2e ;  /* 0x0000002e13027836 */ /* 0x000fe20000000000 */
[----:B------:R0:W-:Y:S01]  /*4540*/  STL [R1+0x6c], R4 ;  /* 0x00006c0401007387 */ /* 0x0001e20000100800 */
[----:B------:R-:W-:-:S02]  /*4550*/  IMAD.MOV.U32 R16, RZ, RZ, R10 ;  /* 0x000000ffff107224 */ /* 0x000fc400078e000a */
[----:B------:R-:W-:-:S04]  /*4560*/  IMAD.HI.U32 R15, R5, R11, RZ ;  /* 0x0000000b050f7227 */ /* 0x000fc800078e00ff */
[----:B------:R-:W-:Y:S01]  /*4570*/  @!P6 IMAD.IADD R14, R14, 0x1, -R12 ;  /* 0x000000010e0ee824 */ /* 0x000fe200078e0a0c */
[----:B------:R-:W-:Y:S01]  /*4580*/  ISETP.GE.AND P6, PT, R3, RZ, PT ;  /* 0x000000ff0300720c */ /* 0x000fe20003fc6270 */
[----:B------:R-:W-:Y:S01]  /*4590*/  VIADD R0, R19, 0x2c ;  /* 0x0000002c13007836 */ /* 0x000fe20000000000 */
[----:B0-----:R-:W-:Y:S01]  /*45a0*/  IABS R4, R2 ;  /* 0x0000000200047213 */ /* 0x001fe20000000000 */
[----:B------:R-:W-:Y:S01]  /*45b0*/  @!P1 IMAD.MOV R16, RZ, RZ, -R16 ;  /* 0x000000ffff109224 */ /* 0x000fe200078e0a10 */
[----:B------:R-:W-:Y:S01]  /*45c0*/  ISETP.GT.U32.AND P1, PT, R12, R14, PT ;  /* 0x0000000e0c00720c */ /* 0x000fe20003f24070 */
[--C-:B------:R-:W-:Y:S01]  /*45d0*/  @!P4 IMAD.IADD R8, R8, 0x1, -R12.reuse ;  /* 0x000000010808c824 */ /* 0x100fe200078e0a0c */
[----:B------:R-:W-:Y:S01]  /*45e0*/  ISETP.GE.AND P4, PT, R6, RZ, PT ;  /* 0x000000ff0600720c */ /* 0x000fe20003f86270 */
[----:B------:R-:W-:Y:S01]  /*45f0*/  IMAD.MOV R15, RZ, RZ, -R15 ;  /* 0x000000ffff0f7224 */ /* 0x000fe200078e0a0f */
[----:B------:R-:W-:Y:S01]  /*4600*/  IABS R6, R0 ;  /* 0x0000000000067213 */ /* 0x000fe20000000000 */
[----:B------:R-:W-:Y:S01]  /*4610*/  IMAD.HI.U32 R7, R5, R4, RZ ;  /* 0x0000000405077227 */ /* 0x000fe200078e00ff */
[----:B------:R-:W-:Y:S03]  /*4620*/  STL [R1+0x64], R16 ;  /* 0x0000641001007387 */ /* 0x000fe60000100800 */
[----:B------:R-:W-:-:S02]  /*4630*/  @!P5 IMAD.IADD R13, R13, 0x1, -R12 ;  /* 0x000000010d0dd824 */ /* 0x000fc400078e0a0c */
[C---:B------:R-:W-:Y:S02]  /*4640*/  IMAD R3, R12.reuse, R15, R11 ;  /* 0x0000000f0c037224 */ /* 0x040fe400078e020b */
[----:B------:R-:W-:Y:S01]  /*4650*/  IMAD.MOV R10, RZ, RZ, -R7 ;  /* 0x000000ffff0a7224 */ /* 0x000fe200078e0a07 */
[----:B------:R-:W-:Y:S01]  /*4660*/  ISETP.GT.U32.AND P5, PT, R12, R13, PT ;  /* 0x0000000d0c00720c */ /* 0x000fe20003fa4070 */
[----:B------:R-:W-:-:S04]  /*4670*/  IMAD.HI.U32 R7, R5, R6, RZ ;  /* 0x0000000605077227 */ /* 0x000fc800078e00ff */
[C---:B------:R-:W-:Y:S02]  /*4680*/  IMAD R4, R12.reuse, R10, R4 ;  /* 0x0000000a0c047224 */ /* 0x040fe400078e0204 */
[----:B------:R-:W-:Y:S01]  /*4690*/  @!P3 IMAD.MOV R9, RZ, RZ, -R9 ;  /* 0x000000ffff09b224 */ /* 0x000fe200078e0a09 */
[----:B------:R-:W-:Y:S01]  /*46a0*/  ISETP.GT.U32.AND P3, PT, R12, R3, PT ;  /* 0x000000030c00720c */ /* 0x000fe20003f64070 */
[----:B------:R-:W-:Y:S02]  /*46b0*/  IMAD.MOV R7, RZ, RZ, -R7 ;  /* 0x000000ffff077224 */ /* 0x000fe400078e0a07 */
[----:B------:R-:W-:Y:S01]  /*46c0*/  @!P1 IMAD.IADD R14, R14, 0x1, -R12 ;  /* 0x000000010e0e9824 */ /* 0x000fe200078e0a0c */
[----:B------:R-:W-:Y:S01]  /*46d0*/  ISETP.GT.U32.AND P1, PT, R12, R4, PT ;  /* 0x000000040c00720c */ /* 0x000fe20003f24070 */
[----:B------:R-:W-:Y:S01]  /*46e0*/  @!P2 IMAD.MOV R8, RZ, RZ, -R8 ;  /* 0x000000ffff08a224 */ /* 0x000fe200078e0a08 */
[----:B------:R-:W-:Y:S01]  /*46f0*/  ISETP.GE.AND P2, PT, R2, RZ, PT ;  /* 0x000000ff0200720c */ /* 0x000fe20003f46270 */
[----:B------:R-:W-:Y:S01]  /*4700*/  IMAD R2, R12, R7, R6 ;  /* 0x000000070c027224 */ /* 0x000fe200078e0206 */
[----:B------:R0:W-:Y:S01]  /*4710*/  STL [R1+0x5c], R9 ;  /* 0x00005c0901007387 */ /* 0x0001e20000100800 */
[----:B------:R-:W-:-:S02]  /*4720*/  VIADD R11, R19, 0x2a ;  /* 0x0000002a130b7836 */ /* 0x000fc40000000000 */
[--C-:B------:R-:W-:Y:S01]  /*4730*/  @!P5 IMAD.IADD R13, R13, 0x1, -R12.reuse ;  /* 0x000000010d0dd824 */ /* 0x100fe200078e0a0c */
[----:B------:R-:W-:Y:S01]  /*4740*/  ISETP.GT.U32.AND P5, PT, R12, R2, PT ;  /* 0x000000020c00720c */ /* 0x000fe20003fa4070 */
[--C-:B------:R-:W-:Y:S01]  /*4750*/  @!P3 IMAD.IADD R3, R3, 0x1, -R12.reuse ;  /* 0x000000010303b824 */ /* 0x100fe200078e0a0c */
[----:B------:R1:W-:Y:S01]  /*4760*/  STL [R1+0x54], R8 ;  /* 0x0000540801007387 */ /* 0x0003e20000100800 */
[----:B------:R-:W-:Y:S01]  /*4770*/  VIADD R6, R19, 0x28 ;  /* 0x0000002813067836 */ /* 0x000fe20000000000 */
[----:B------:R-:W-:Y:S01]  /*4780*/  ISETP.GE.AND P3, PT, R0, RZ, PT ;  /* 0x000000ff0000720c */ /* 0x000fe20003f66270 */
[----:B------:R-:W-:Y:S01]  /*4790*/  @!P1 IMAD.IADD R4, R4, 0x1, -R12 ;  /* 0x0000000104049824 */ /* 0x000fe200078e0a0c */
[----:B0-----:R-:W-:Y:S01]  /*47a0*/  IABS R9, R11 ;  /* 0x0000000b00097213 */ /* 0x001fe20000000000 */
[----:B------:R-:W-:Y:S01]  /*47b0*/  IMAD.MOV.U32 R15, RZ, RZ, R14 ;  /* 0x000000ffff0f7224 */ /* 0x000fe200078e000e */
[----:B------:R-:W-:Y:S01]  /*47c0*/  ISETP.GT.U32.AND P1, PT, R12, R3, PT ;  /* 0x000000030c00720c */ /* 0x000fe20003f24070 */
[----:B------:R-:W-:-:S02]  /*47d0*/  IMAD.MOV.U32 R14, RZ, RZ, R13 ;  /* 0x000000ffff0e7224 */ /* 0x000fc400078e000d */
[----:B------:R-:W-:Y:S01]  /*47e0*/  IMAD.HI.U32 R10, R5, R9, RZ ;  /* 0x00000009050a7227 */ /* 0x000fe200078e00ff */
[----:B-1----:R-:W-:-:S03]  /*47f0*/  IABS R8, R6 ;  /* 0x0000000600087213 */ /* 0x002fc60000000000 */
[----:B------:R-:W-:Y:S02]  /*4800*/  IMAD.MOV R10, RZ, RZ, -R10 ;  /* 0x000000ffff0a7224 */ /* 0x000fe400078e0a0a */
[--C-:B------:R-:W-:Y:S01]  /*4810*/  @!P5 IMAD.IADD R2, R2, 0x1, -R12.reuse ;  /* 0x000000010202d824 */ /* 0x100fe200078e0a0c */
[C---:B------:R-:W-:Y:S01]  /*4820*/  ISETP.GT.U32.AND P5, PT, R12.reuse, R4, PT ;  /* 0x000000040c00720c */ /* 0x040fe20003fa4070 */
[C---:B------:R-:W-:Y:S02]  /*4830*/  IMAD R9, R12.reuse, R10, R9 ;  /* 0x0000000a0c097224 */ /* 0x040fe400078e0209 */
[----:B------:R-:W-:Y:S02]  /*4840*/  @!P1 IMAD.IADD R3, R3, 0x1, -R12 ;  /* 0x0000000103039824 */ /* 0x000fe400078e0a0c */
[----:B------:R-:W-:Y:S01]  /*4850*/  IMAD.HI.U32 R13, R5, R8, RZ ;  /* 0x00000008050d7227 */ /* 0x000fe200078e00ff */
[----:B------:R-:W-:-:S03]  /*4860*/  ISETP.GT.U32.AND P1, PT, R12, R9, PT ;  /* 0x000000090c00720c */ /* 0x000fc60003f24070 */
[----:B------:R-:W-:Y:S01]  /*4870*/  @!P0 IMAD.MOV R15, RZ, RZ, -R15 ;  /* 0x000000ffff0f8224 */ /* 0x000fe200078e0a0f */
[----:B------:R-:W-:Y:S01]  /*4880*/  ISETP.GT.U32.AND P0, PT, R12, R2, PT ;  /* 0x000000020c00720c */ /* 0x000fe20003f04070 */
[----:B------:R-:W-:Y:S01]  /*4890*/  @!P4 IMAD.MOV R14, RZ, RZ, -R14 ;  /* 0x000000ffff0ec224 */ /* 0x000fe200078e0a0e */
[----:B------:R-:W-:Y:S01]  /*48a0*/  ISETP.GE.AND P4, PT, R11, RZ, PT ;  /* 0x000000ff0b00720c */ /* 0x000fe20003f86270 */
[----:B------:R-:W-:Y:S01]  /*48b0*/  IMAD.MOV R13, RZ, RZ, -R13 ;  /* 0x000000ffff0d7224 */ /* 0x000fe200078e0a0d */
[----:B------:R0:W-:Y:S01]  /*48c0*/  STL [R1+0x4c], R15 ;  /* 0x00004c0f01007387 */ /* 0x0001e20000100800 */
[----:B------:R-:W-:Y:S01]  /*48d0*/  @!P5 IMAD.IADD R4, R4, 0x1, -R12 ;  /* 0x000000010404d824 */ /* 0x000fe200078e0a0c */
[----:B------:R-:W-:Y:S01]  /*48e0*/  ISETP.GE.AND P5, PT, R6, RZ, PT ;  /* 0x000000ff0600720c */ /* 0x000fe20003fa6270 */
[----:B------:R-:W-:Y:S01]  /*48f0*/  VIADD R7, R19, 0x26 ;  /* 0x0000002613077836 */ /* 0x000fe20000000000 */
[----:B------:R1:W-:Y:S01]  /*4900*/  STL [R1+0x48], R14 ;  /* 0x0000480e01007387 */ /* 0x0003e20000100800 */
[----:B------:R-:W-:-:S02]  /*4910*/  IMAD R8, R12, R13, R8 ;  /* 0x0000000d0c087224 */ /* 0x000fc400078e0208 */
[----:B------:R-:W-:Y:S01]  /*4920*/  @!P1 IMAD.IADD R9, R9, 0x1, -R12 ;  /* 0x0000000109099824 */ /* 0x000fe200078e0a0c */
[----:B------:R-:W-:Y:S01]  /*4930*/  IABS R0, R7 ;  /* 0x0000000700007213 */ /* 0x000fe20000000000 */
[----:B------:R-:W-:Y:S02]  /*4940*/  VIADD R6, R19, 0x24 ;  /* 0x0000002413067836 */ /* 0x000fe40000000000 */
[----:B0-----:R-:W-:Y:S02]  /*4950*/  IMAD.MOV.U32 R15, RZ, RZ, R3 ;  /* 0x000000ffff0f7224 */ /* 0x001fe400078e0003 */
[----:B------:R-:W-:Y:S01]  /*4960*/  IMAD.HI.U32 R10, R5, R0, RZ ;  /* 0x00000000050a7227 */ /* 0x000fe200078e00ff */
[----:B------:R-:W-:-:S03]  /*4970*/  ISETP.GE.AND P1, PT, R6, RZ, PT ;  /* 0x000000ff0600720c */ /* 0x000fc60003f26270 */
[----:B-1----:R-:W-:Y:S01]  /*4980*/  IMAD.MOV.U32 R14, RZ, RZ, R4 ;  /* 0x000000ffff0e7224 */ /* 0x002fe200078e0004 */
[----:B------:R-:W-:Y:S01]  /*4990*/  IABS R4, R6 ;  /* 0x0000000600047213 */ /* 0x000fe20000000000 */
[----:B------:R-:W-:Y:S01]  /*49a0*/  @!P6 IMAD.MOV R15, RZ, RZ, -R15 ;  /* 0x000000ffff0fe224 */ /* 0x000fe200078e0a0f */
[C---:B------:R-:W-:Y:S01]  /*49b0*/  ISETP.GT.U32.AND P6, PT, R12.reuse, R9, PT ;  /* 0x000000090c00720c */ /* 0x040fe20003fc4070 */
[----:B------:R-:W-:Y:S01]  /*49c0*/  @!P2 IMAD.MOV R14, RZ, RZ, -R14 ;  /* 0x000000ffff0ea224 */ /* 0x000fe200078e0a0e */
[----:B------:R-:W-:Y:S01]  /*49d0*/  ISETP.GT.U32.AND P2, PT, R12, R8, PT ;  /* 0x000000080c00720c */ /* 0x000fe20003f44070 */
[----:B------:R-:W-:Y:S01]  /*49e0*/  IMAD.MOV R10, RZ, RZ, -R10 ;  /* 0x000000ffff0a7224 */ /* 0x000fe200078e0a0a */
[----:B------:R0:W-:Y:S01]  /*49f0*/  STL [R1+0x44], R15 ;  /* 0x0000440f01007387 */ /* 0x0001e20000100800 */
[----:B------:R-:W-:Y:S01]  /*4a00*/  @!P0 IMAD.IADD R2, R2, 0x1, -R12 ;  /* 0x0000000102028824 */ /* 0x000fe200078e0a0c */
[----:B------:R-:W-:Y:S01]  /*4a10*/  ISETP.GE.AND P0, PT, R7, RZ, PT ;  /* 0x000000ff0700720c */ /* 0x000fe20003f06270 */
[----:B------:R-:W-:Y:S01]  /*4a20*/  IMAD R0, R12, R10, R0 ;  /* 0x0000000a0c007224 */ /* 0x000fe200078e0200 */
[----:B------:R1:W-:Y:S01]  /*4a30*/  STL [R1+0x30], R14 ;  /* 0x0000300e01007387 */ /* 0x0003e20000100800 */
[----:B------:R-:W-:-:S02]  /*4a40*/  IMAD.MOV.U32 R10, RZ, RZ, R2 ;  /* 0x000000ffff0a7224 */ /* 0x000fc400078e0002 */
[----:B------:R-:W-:Y:S02]  /*4a50*/  IMAD.MOV.U32 R2, RZ, RZ, R4 ;  /* 0x000000ffff027224 */ /* 0x000fe400078e0004 */
[----:B------:R-:W-:Y:S01]  /*4a60*/  VIADD R3, R19, 0x22 ;  /* 0x0000002213037836 */ /* 0x000fe20000000000 */
[----:B0-----:R-:W-:Y:S01]  /*4a70*/  IABS R15, R25 ;  /* 0x00000019000f7213 */ /* 0x001fe20000000000 */
[--C-:B------:R-:W-:Y:S02]  /*4a80*/  @!P2 IMAD.IADD R8, R8, 0x1, -R12.reuse ;  /* 0x000000010808a824 */ /* 0x100fe400078e0a0c */
[----:B------:R-:W-:Y:S01]  /*4a90*/  @!P6 IMAD.IADD R9, R9, 0x1, -R12 ;  /* 0x000000010909e824 */ /* 0x000fe200078e0a0c */
[C---:B------:R-:W-:Y:S01]  /*4aa0*/  ISETP.GT.U32.AND P6, PT, R12.reuse, R0, PT ;  /* 0x000000000c00720c */ /* 0x040fe20003fc4070 */
[----:B------:R-:W-:Y:S01]  /*4ab0*/  IMAD.HI.U32 R4, R5, R2, RZ ;  /* 0x0000000205047227 */ /* 0x000fe200078e00ff */
[C---:B------:R-:W-:Y:S02]  /*4ac0*/  ISETP.GT.U32.AND P2, PT, R12.reuse, R8, PT ;  /* 0x000000080c00720c */ /* 0x040fe40003f44070 */
[----:B-1----:R-:W-:Y:S01]  /*4ad0*/  IABS R14, R24 ;  /* 0x00000018000e7213 */ /* 0x002fe20000000000 */
[----:B------:R-:W-:Y:S01]  /*4ae0*/  @!P3 IMAD.MOV R10, RZ, RZ, -R10 ;  /* 0x000000ffff0ab224 */ /* 0x000fe200078e0a0a */
[----:B------:R-:W-:Y:S01]  /*4af0*/  ISETP.GE.AND P3, PT, R3, RZ, PT ;  /* 0x000000ff0300720c */ /* 0x000fe20003f66270 */
[----:B------:R-:W-:Y:S01]  /*4b00*/  IMAD.MOV R4, RZ, RZ, -R4 ;  /* 0x000000ffff047224 */ /* 0x000fe200078e0a04 */
[----:B------:R-:W-:Y:S01]  /*4b10*/  IABS R3, R3 ;  /* 0x0000000300037213 */ /* 0x000fe20000000000 */
[----:B------:R-:W-:Y:S01]  /*4b20*/  IMAD.MOV.U32 R11, RZ, RZ, R9 ;  /* 0x000000ffff0b7224 */ /* 0x000fe200078e0009 */
[----:B------:R0:W-:Y:S01]  /*4b30*/  STL [R1+0x2c], R10 ;  /* 0x00002c0a01007387 */ /* 0x0001e20000100800 */
[----:B------:R-:W-:-:S02]  /*4b40*/  IMAD R2, R12, R4, R2 ;  /* 0x000000040c027224 */ /* 0x000fc400078e0202 */
[----:B------:R-:W-:-:S04]  /*4b50*/  IMAD.HI.U32 R9, R5, R3, RZ ;  /* 0x0000000305097227 */ /* 0x000fc800078e00ff */
[----:B------:R-:W-:Y:S02]  /*4b60*/  @!P4 IMAD.MOV R11, RZ, RZ, -R11 ;  /* 0x000000ffff0bc224 */ /* 0x000fe400078e0a0b */
[--C-:B------:R-:W-:Y:S02]  /*4b70*/  @!P6 IMAD.IADD R0, R0, 0x1, -R12.reuse ;  /* 0x000000010000e824 */ /* 0x100fe400078e0a0c */
[----:B------:R-:W-:Y:S01]  /*4b80*/  IMAD.MOV R9, RZ, RZ, -R9 ;  /* 0x000000ffff097224 */ /* 0x000fe200078e0a09 */
[----:B------:R1:W-:Y:S01]  /*4b90*/  STL [R1+0x28], R11 ;  /* 0x0000280b01007387 */ /* 0x0003e20000100800 */
[----:B------:R-:W-:Y:S01]  /*4ba0*/  @!P2 IMAD.IADD R8, R8, 0x1, -R12 ;  /* 0x000000010808a824 */ /* 0x000fe200078e0a0c */
[C---:B------:R-:W-:Y:S01]  /*4bb0*/  ISETP.GT.U32.AND P2, PT, R12.reuse, R2, PT ;  /* 0x000000020c00720c */ /* 0x040fe20003f44070 */
[C---:B------:R-:W-:Y:S01]  /*4bc0*/  VIADD R6, R19.reuse, 0x20 ;  /* 0x0000002013067836 */ /* 0x040fe20000000000 */
[----:B------:R-:W-:Y:S01]  /*4bd0*/  ISETP.GT.U32.AND P6, PT, R12, R0, PT ;  /* 0x000000000c00720c */ /* 0x000fe20003fc4070 */
[----:B------:R-:W-:-:S02]  /*4be0*/  VIADD R7, R19, 0x1e ;  /* 0x0000001e13077836 */ /* 0x000fc40000000000 */
[----:B------:R-:W-:Y:S01]  /*4bf0*/  IMAD R3, R12, R9, R3 ;  /* 0x000000090c037224 */ /* 0x000fe200078e0203 */
[----:B0-----:R-:W-:Y:S01]  /*4c00*/  IABS R10, R6 ;  /* 0x00000006000a7213 */ /* 0x001fe20000000000 */
[----:B------:R-:W-:Y:S01]  /*4c10*/  VIADD R16, R19, 0x12 ;  /* 0x0000001213107836 */ /* 0x000fe20000000000 */
[----:B------:R-:W-:Y:S01]  /*4c20*/  IABS R23, R7 ;  /* 0x0000000700177213 */ /* 0x000fe20000000000 */
[----:B-1----:R-:W-:Y:S01]  /*4c30*/  IMAD.MOV.U32 R11, RZ, RZ, R8 ;  /* 0x000000ffff0b7224 */ /* 0x002fe200078e0008 */
[----:B------:R-:W-:Y:S01]  /*4c40*/  ISETP.GE.AND P4, PT, R6, RZ, PT ;  /* 0x000000ff0600720c */ /* 0x000fe20003f86270 */
[----:B------:R-:W-:Y:S01]  /*4c50*/  IMAD.HI.U32 R6, R5, R10, RZ ;  /* 0x0000000a05067227 */ /* 0x000fe200078e00ff */
[----:B------:R-:W-:-:S03]  /*4c60*/  IABS R16, R16 ;  /* 0x0000001000107213 */ /* 0x000fc60000000000 */
[----:B------:R-:W-:Y:S01]  /*4c70*/  @!P5 IMAD.MOV R11, RZ, RZ, -R11 ;  /* 0x000000ffff0bd224 */ /* 0x000fe200078e0a0b */
[----:B------:R-:W-:Y:S01]  /*4c80*/  ISETP.GT.U32.AND P5, PT, R12, R3, PT ;  /* 0x000000030c00720c */ /* 0x000fe20003fa4070 */
[----:B------:R-:W-:-:S03]  /*4c90*/  IMAD.HI.U32 R4, R5, R23, RZ ;  /* 0x0000001705047227 */ /* 0x000fc600078e00ff */
[----:B------:R0:W-:Y:S01]  /*4ca0*/  STL [R1+0x24], R11 ;  /* 0x0000240b01007387 */ /* 0x0001e20000100800 */
[----:B------:R-:W-:Y:S02]  /*4cb0*/  @!P2 IMAD.IADD R2, R2, 0x1, -R12 ;  /* 0x000000010202a824 */ /* 0x000fe400078e0a0c */
[----:B------:R-:W-:Y:S02]  /*4cc0*/  IMAD.MOV R6, RZ, RZ, -R6 ;  /* 0x000000ffff067224 */ /* 0x000fe400078e0a06 */
[----:B------:R-:W-:Y:S01]  /*4cd0*/  IMAD.MOV R4, RZ, RZ, -R4 ;  /* 0x000000ffff047224 */ /* 0x000fe200078e0a04 */
[----:B------:R-:W-:Y:S01]  /*4ce0*/  ISETP.GT.U32.AND P2, PT, R12, R2, PT ;  /* 0x000000020c00720c */ /* 0x000fe20003f44070 */
[----:B------:R-:W-:Y:S02]  /*4cf0*/  @!P6 IMAD.IADD R0, R0, 0x1, -R12 ;  /* 0x000000010000e824 */ /* 0x000fe400078e0a0c */
[C---:B------:R-:W-:Y:S02]  /*4d00*/  IMAD R10, R12.reuse, R6, R10 ;  /* 0x000000060c0a7224 */ /* 0x040fe400078e020a */
[----:B------:R-:W-:-:S02]  /*4d10*/  IMAD R23, R12, R4, R23 ;  /* 0x000000040c177224 */ /* 0x000fc400078e0217 */
[----:B------:R-:W-:Y:S01]  /*4d20*/  VIADD R6, R19, 0x1c ;  /* 0x0000001c13067836 */ /* 0x000fe20000000000 */
[----:B------:R-:W-:Y:S01]  /*4d30*/  ISETP.GT.U32.AND P6, PT, R12, R10, PT ;  /* 0x0000000a0c00720c */ /* 0x000fe20003fc4070 */
[----:B------:R-:W-:Y:S02]  /*4d40*/  IMAD.MOV.U32 R4, RZ, RZ, R0 ;  /* 0x000000ffff047224 */ /* 0x000fe400078e0000 */
[----:B------:R-:W-:Y:S01]  /*4d50*/  @!P5 IMAD.IADD R3, R3, 0x1, -R12 ;  /* 0x000000010303d824 */ /* 0x000fe200078e0a0c */
[----:B0-----:R-:W-:Y:S01]  /*4d60*/  IABS R11, R6 ;  /* 0x00000006000b7213 */ /* 0x001fe20000000000 */
[----:B------:R-:W-:-:S03]  /*4d70*/  IMAD.HI.U32 R0, R5, R22, RZ ;  /* 0x0000001605007227 */ /* 0x000fc600078e00ff */
[----:B------:R-:W-:Y:S01]  /*4d80*/  ISETP.GT.U32.AND P5, PT, R12, R3, PT ;  /* 0x000000030c00720c */ /* 0x000fe20003fa4070 */
[----:B------:R-:W-:Y:S02]  /*4d90*/  IMAD.MOV R0, RZ, RZ, -R0 ;  /* 0x000000ffff007224 */ /* 0x000fe400078e0a00 */
[----:B------:R-:W-:-:S04]  /*4da0*/  IMAD.HI.U32 R8, R5, R11, RZ ;  /* 0x0000000b05087227 */ /* 0x000fc800078e00ff */
[----:B------:R-:W-:Y:S02]  /*4db0*/  IMAD R22, R12, R0, R22 ;  /* 0x000000000c167224 */ /* 0x000fe400078e0216 */
[----:B------:R-:W-:-:S04]  /*4dc0*/  IMAD.HI.U32 R0, R5, R14, RZ ;  /* 0x0000000e05007227 */ /* 0x000fc800078e00ff */
[----:B------:R-:W-:Y:S01]  /*4dd0*/  @!P2 IMAD.IADD R2, R2, 0x1, -R12 ;  /* 0x000000010202a824 */ /* 0x000fe200078e0a0c */
[----:B------:R-:W-:Y:S01]  /*4de0*/  ISETP.GE.AND P2, PT, R7, RZ, PT ;  /* 0x000000ff0700720c */ /* 0x000fe20003f46270 */
[----:B------:R-:W-:Y:S02]  /*4df0*/  IMAD.MOV R7, RZ, RZ, -R8 ;  /* 0x000000ffff077224 */ /* 0x000fe400078e0a08 */
[----:B------:R-:W-:Y:S02]  /*4e00*/  IMAD.MOV R0, RZ, RZ, -R0 ;  /* 0x000000ffff007224 */ /* 0x000fe400078e0a00 */
[C---:B------:R-:W-:Y:S02]  /*4e10*/  IMAD R11, R12.reuse, R7, R11 ;  /* 0x000000070c0b7224 */ /* 0x040fe400078e020b */
[----:B------:R-:W-:Y:S01]  /*4e20*/  @!P0 IMAD.MOV R4, RZ, RZ, -R4 ;  /* 0x000000ffff048224 */ /* 0x000fe200078e0a04 */
[----:B------:R-:W-:Y:S01]  /*4e30*/  ISETP.GT.U32.AND P0, PT, R12, R23, PT ;  /* 0x000000170c00720c */ /* 0x000fe20003f04070 */
[----:B------:R-:W-:-:S03]  /*4e40*/  IMAD.HI.U32 R7, R5, R15, RZ ;  /* 0x0000000f05077227 */ /* 0x000fc600078e00ff */
[----:B------:R-:W-:Y:S01]  /*4e50*/  STL [R1+0x20], R4 ;  /* 0x0000200401007387 */ /* 0x000fe20000100800 */
[----:B------:R-:W-:Y:S02]  /*4e60*/  IMAD R14, R12, R0, R14 ;  /* 0x000000000c0e7224 */ /* 0x000fe400078e020e */
[----:B------:R-:W-:Y:S01]  /*4e70*/  @!P5 IMAD.IADD R3, R3, 0x1, -R12 ;  /* 0x000000010303d824 */ /* 0x000fe200078e0a0c */
[----:B------:R-:W-:Y:S01]  /*4e80*/  ISETP.GE.AND P5, PT, R6, RZ, PT ;  /* 0x000000ff0600720c */ /* 0x000fe20003fa6270 */
[----:B------:R-:W-:Y:S02]  /*4e90*/  VIADD R9, R19, 0xe ;  /* 0x0000000e13097836 */ /* 0x000fe40000000000 */
[----:B------:R-:W-:-:S03]  /*4ea0*/  IMAD.HI.U32 R0, R5, R17, RZ ;  /* 0x0000001105007227 */ /* 0x000fc600078e00ff */
[----:B------:R-:W-:Y:S01]  /*4eb0*/  STL [R1+0xe8], R9 ;  /* 0x0000e80901007387 */ /* 0x000fe20000100800 */
[----:B------:R-:W-:Y:S01]  /*4ec0*/  VIADD R8, R19, 0xc ;  /* 0x0000000c13087836 */ /* 0x000fe20000000000 */
[----:B------:R-:W-:Y:S01]  /*4ed0*/  IABS R20, R9 ;  /* 0x0000000900147213 */ /* 0x000fe20000000000 */
[----:B------:R-:W-:-:S03]  /*4ee0*/  IMAD.HI.U32 R6, R5, R16, RZ ;  /* 0x0000001005067227 */ /* 0x000fc600078e00ff */
[----:B------:R0:W-:Y:S01]  /*4ef0*/  STL [R1+0x40], R8 ;  /* 0x0000400801007387 */ /* 0x0001e20000100800 */
[----:B------:R-:W-:Y:S01]  /*4f00*/  IMAD.MOV R7, RZ, RZ, -R7 ;  /* 0x000000ffff077224 */ /* 0x000fe200078e0a07 */
[----:B------:R-:W-:Y:S01]  /*4f10*/  IABS R21, R8 ;  /* 0x0000000800157213 */ /* 0x000fe20000000000 */
[----:B------:R-:W-:Y:S02]  /*4f20*/  IMAD.MOV R0, RZ, RZ, -R0 ;  /* 0x000000ffff007224 */ /* 0x000fe400078e0a00 */
[----:B------:R-:W-:Y:S02]  /*4f30*/  IMAD.MOV R6, RZ, RZ, -R6 ;  /* 0x000000ffff067224 */ /* 0x000fe400078e0a06 */
[C---:B------:R-:W-:Y:S02]  /*4f40*/  IMAD R15, R12.reuse, R7, R15 ;  /* 0x000000070c0f7224 */ /* 0x040fe400078e020f */
[----:B------:R-:W-:Y:S01]  /*4f50*/  IMAD R17, R12, R0, R17 ;  /* 0x000000000c117224 */ /* 0x000fe200078e0211 */
[----:B------:R-:W-:Y:S01]  /*4f60*/  IABS R0, R28 ;  /* 0x0000001c00007213 */ /* 0x000fe20000000000 */
[----:B0-----:R-:W-:-:S02]  /*4f70*/  VIADD R8, R19, 0xa ;  /* 0x0000000a13087836 */ /* 0x001fc40000000000 */
[----:B------:R-:W-:Y:S02]  /*4f80*/  IMAD.MOV.U32 R7, RZ, RZ, R2 ;  /* 0x000000ffff077224 */ /* 0x000fe400078e0002 */
[----:B------:R-:W-:Y:S01]  /*4f90*/  IMAD R16, R12, R6, R16 ;  /* 0x000000060c107224 */ /* 0x000fe200078e0210 */
[----:B------:R0:W-:Y:S01]  /*4fa0*/  STL [R1+0x38], R8 ;  /* 0x0000380801007387 */ /* 0x0001e20000100800 */
[C---:B------:R-:W-:Y:S01]  /*4fb0*/  VIADD R6, R19.reuse, 0x8 ;  /* 0x0000000813067836 */ /* 0x040fe20000000000 */
[----:B------:R-:W-:Y:S01]  /*4fc0*/  IABS R2, R8 ;  /* 0x0000000800027213 */ /* 0x000fe20000000000 */
[----:B------:R-:W-:Y:S01]  /*4fd0*/  @!P1 IMAD.MOV R7, RZ, RZ, -R7 ;  /* 0x000000ffff079224 */ /* 0x000fe200078e0a07 */
[----:B------:R-:W-:Y:S01]  /*4fe0*/  STL [R1+0x1e60], R28 ;  /* 0x001e601c01007387 */ /* 0x000fe20000100800 */
[C---:B------:R-:W-:Y:S02]  /*4ff0*/  VIADD R9, R19.reuse, 0x6 ;  /* 0x0000000613097836 */ /* 0x040fe40000000000 */
[--C-:B------:R-:W-:Y:S01]  /*5000*/  @!P6 IMAD.IADD R10, R10, 0x1, -R12.reuse ;  /* 0x000000010a0ae824 */ /* 0x100fe200078e0a0c */
[----:B------:R-:W-:Y:S01]  /*5010*/  STL [R1+0x34], R6 ;  /* 0x0000340601007387 */ /* 0x000fe20000100800 */
[----:B------:R-:W-:Y:S01]  /*5020*/  VIADD R13, R19, 0x1a ;  /* 0x0000001a130d7836 */ /* 0x000fe20000000000 */
[----:B0-----:R-:W0:Y:S01]  /*5030*/  I2F.RP R8, R0 ;  /* 0x0000000000087306 */ /* 0x001e220000209400 */
[----:B------:R-:W-:Y:S01]  /*5040*/  @!P0 IMAD.IADD R23, R23, 0x1, -R12 ;  /* 0x0000000117178824 */ /* 0x000fe200078e0a0c */
[----:B------:R1:W-:Y:S01]  /*5050*/  STL [R1+0x1c], R7 ;  /* 0x00001c0701007387 */ /* 0x0003e20000100800 */
[----:B------:R-:W-:-:S02]  /*5060*/  ISETP.GT.U32.AND P6, PT, R12, R10, PT ;  /* 0x0000000a0c00720c */ /* 0x000fc40003fc4070 */
[----:B------:R-:W-:Y:S01]  /*5070*/  IABS R18, R13 ;  /* 0x0000000d00127213 */ /* 0x000fe20000000000 */
[----:B------:R2:W-:Y:S01]  /*5080*/  STL [R1+0xc], R9 ;  /* 0x00000c0901007387 */ /* 0x0005e20000100800 */
[----:B------:R-:W-:-:S03]  /*5090*/  ISETP.GT.U32.AND P0, PT, R12, R23, PT ;  /* 0x000000170c00720c */ /* 0x000fc60003f04070 */
[----:B------:R-:W-:Y:S01]  /*50a0*/  STL [R1+0x8], R27 ;  /* 0x0000081b01007387 */ /* 0x000fe20000100800 */
[----:B------:R-:W-:Y:S01]  /*50b0*/  IMAD.HI.U32 R4, R5, R18, RZ ;  /* 0x0000001205047227 */ /* 0x000fe200078e00ff */
[----:B-1----:R-:W-:-:S03]  /*50c0*/  IABS R7, R6 ;  /* 0x0000000600077213 */ /* 0x002fc60000000000 */
[----:B------:R-:W-:Y:S01]  /*50d0*/  IMAD.HI.U32 R6, R5, R2, RZ ;  /* 0x0000000205067227 */ /* 0x000fe200078e00ff */
[----:B0-----:R-:W0:Y:S03]  /*50e0*/  MUFU.RCP R8, R8 ;  /* 0x0000000800087308 */ /* 0x001e260000001000 */
[----:B------:R-:W-:Y:S02]  /*50f0*/  IMAD.MOV R6, RZ, RZ, -R6 ;  /* 0x000000ffff067224 */ /* 0x000fe400078e0a06 */
[----:B------:R-:W-:Y:S01]  /*5100*/  @!P6 IMAD.IADD R10, R10, 0x1, -R12 ;  /* 0x000000010a0ae824 */ /* 0x000fe200078e0a0c */
[C---:B------:R-:W-:Y:S01]  /*5110*/  ISETP.GT.U32.AND P6, PT, R12.reuse, R11, PT ;  /* 0x0000000b0c00720c */ /* 0x040fe20003fc4070 */
[----:B------:R-:W-:Y:S01]  /*5120*/  IMAD R2, R12, R6, R2 ;  /* 0x000000060c027224 */ /* 0x000fe200078e0202 */
[----:B------:R-:W-:Y:S01]  /*5130*/  IABS R6, R9 ;  /* 0x0000000900067213 */ /* 0x000fe20000000000 */
[----:B--2---:R-:W-:Y:S01]  /*5140*/  IMAD.MOV.U32 R9, RZ, RZ, R3 ;  /* 0x000000ffff097224 */ /* 0x004fe200078e0003 */
[----:B------:R-:W-:Y:S01]  /*5150*/  IABS R3, R27 ;  /* 0x0000001b00037213 */ /* 0x000fe20000000000 */
[----:B------:R-:W-:-:S02]  /*5160*/  @!P4 IMAD.MOV R10, RZ, RZ, -R10 ;  /* 0x000000ffff0ac224 */ /* 0x000fc400078e0a0a */
[----:B------:R-:W-:Y:S02]  /*5170*/  @!P3 IMAD.MOV R9, RZ, RZ, -R9 ;  /* 0x000000ffff09b224 */ /* 0x000fe400078e0a09 */
[----:B------:R-:W-:Y:S02]  /*5180*/  IMAD.MOV R4, RZ, RZ, -R4 ;  /* 0x000000ffff047224 */ /* 0x000fe400078e0a04 */
[----:B0-----:R-:W-:Y:S01]  /*5190*/  VIADD R8, R8, 0xffffffe ;  /* 0x0ffffffe08087836 */ /* 0x001fe20000000000 */
[----:B------:R0:W-:Y:S01]  /*51a0*/  STL [R1+0x18], R9 ;  /* 0x0000180901007387 */ /* 0x0001e20000100800 */
[----:B------:R-:W-:Y:S02]  /*51b0*/  @!P6 IMAD.IADD R11, R11, 0x1, -R12 ;  /* 0x000000010b0be824 */ /* 0x000fe400078e0a0c */
[C---:B------:R-:W-:Y:S01]  /*51c0*/  IMAD R18, R12.reuse, R4, R18 ;  /* 0x000000040c127224 */ /* 0x040fe200078e0212 */
[----:B------:R-:W2:Y:S01]  /*51d0*/  LDL R28, [R1+0x13f4] ;  /* 0x0013f400011c7983 */ /* 0x000ea20000100800 */
[----:B------:R-:W-:Y:S01]  /*51e0*/  @!P0 IMAD.IADD R23, R23, 0x1, -R12 ;  /* 0x0000000117178824 */ /* 0x000fe200078e0a0c */
[----:B------:R-:W-:Y:S01]  /*51f0*/  ISETP.GT.U32.AND P6, PT, R12, R11, PT ;  /* 0x0000000b0c00720c */ /* 0x000fe20003fc4070 */
[----:B------:R-:W-:-:S04]  /*5200*/  IMAD.HI.U32 R4, R5, R20, RZ ;  /* 0x0000001405047227 */ /* 0x000fc800078e00ff */
[----:B0-----:R-:W-:Y:S01]  /*5210*/  IMAD.HI.U32 R9, R5, R3, RZ ;  /* 0x0000000305097227 */ /* 0x001fe200078e00ff */
[----:B------:R0:W-:Y:S01]  /*5220*/  STL [R1+0x14], R10 ;  /* 0x0000140a01007387 */ /* 0x0001e20000100800 */
[C---:B------:R-:W-:Y:S02]  /*5230*/  ISETP.GT.U32.AND P0, PT, R12.reuse, R18, PT ;  /* 0x000000120c00720c */ /* 0x040fe40003f04070 */
[----:B------:R-:W-:Y:S02]  /*5240*/  IMAD.MOV R9, RZ, RZ, -R9 ;  /* 0x000000ffff097224 */ /* 0x000fe400078e0a09 */
[----:B------:R-:W-:Y:S02]  /*5250*/  IMAD.MOV R4, RZ, RZ, -R4 ;  /* 0x000000ffff047224 */ /* 0x000fe400078e0a04 */
[C---:B------:R-:W-:Y:S02]  /*5260*/  IMAD R3, R12.reuse, R9, R3 ;  /* 0x000000090c037224 */ /* 0x040fe400078e0203 */
[----:B------:R1:W0:Y:S01]  /*5270*/  F2I.FTZ.U32.TRUNC.NTZ R9, R8 ;  /* 0x0000000800097305 */ /* 0x000222000021f000 */
[----:B------:R-:W-:Y:S01]  /*5280*/  @!P6 IMAD.IADD R11, R11, 0x1, -R12 ;  /* 0x000000010b0be824 */ /* 0x000fe200078e0a0c */
[C---:B------:R-:W-:Y:S01]  /*5290*/  ISETP.GT.U32.AND P6, PT, R12.reuse, R22, PT ;  /* 0x000000160c00720c */ /* 0x040fe20003fc4070 */
[----:B------:R-:W-:-:S02]  /*52a0*/  IMAD R20, R12, R4, R20 ;  /* 0x000000040c147224 */ /* 0x000fc400078e0214 */
[----:B------:R-:W-:Y:S02]  /*52b0*/  @!P0 IMAD.IADD R18, R18, 0x1, -R12 ;  /* 0x0000000112128824 */ /* 0x000fe400078e0a0c */
[----:B------:R-:W-:Y:S01]  /*52c0*/  IMAD.HI.U32 R4, R5, R21, RZ ;  /* 0x0000001505047227 */ /* 0x000fe200078e00ff */
[----:B-1----:R-:W-:Y:S02]  /*52d0*/  IABS R8, R19 ;  /* 0x0000001300087213 */ /* 0x002fe40000000000 */
[----:B------:R-:W-:Y:S01]  /*52e0*/  ISETP.GT.U32.AND P0, PT, R12, R18, PT ;  /* 0x000000120c00720c */ /* 0x000fe20003f04070 */
[----:B------:R-:W-:Y:S02]  /*52f0*/  IMAD.MOV R4, RZ, RZ, -R4 ;  /* 0x000000ffff047224 */ /* 0x000fe400078e0a04 */
[----:B0-----:R-:W-:Y:S02]  /*5300*/  IMAD.MOV R10, RZ, RZ, -R9 ;  /* 0x000000ffff0a7224 */ /* 0x001fe400078e0a09 */
[----:B------:R-:W-:Y:S01]  /*5310*/  @!P6 IMAD.IADD R22, R22, 0x1, -R12 ;  /* 0x000000011616e824 */ /* 0x000fe200078e0a0c */
[----:B------:R-:W-:Y:S01]  /*5320*/  ISETP.GT.U32.AND P6, PT, R12, R15, PT ;  /* 0x0000000f0c00720c */ /* 0x000fe20003fc4070 */
[----:B------:R-:W-:-:S02]  /*5330*/  IMAD R27, R10, R0, RZ ;  /* 0x000000000a1b7224 */ /* 0x000fc400078e02ff */
[----:B------:R-:W3:Y:S01]  /*5340*/  LDL R10, [R1+0x1400] ;  /* 0x00140000010a7983 */ /* 0x000ee20000100800 */
[C---:B------:R-:W-:Y:S01]  /*5350*/  ISETP.GT.U32.AND P1, PT, R12.reuse, R22, PT ;  /* 0x000000160c00720c */ /* 0x040fe20003f24070 */
[----:B------:R-:W-:Y:S02]  /*5360*/  IMAD R21, R12, R4, R21 ;  /* 0x000000040c157224 */ /* 0x000fe400078e0215 */
[----:B------:R-:W-:Y:S01]  /*5370*/  @!P0 IMAD.IADD R18, R18, 0x1, -R12 ;  /* 0x0000000112128824 */ /* 0x000fe200078e0a0c */
[----:B------:R-:W-:Y:S01]  /*5380*/  ISETP.GT.U32.AND P0, PT, R12, R14, PT ;  /* 0x0000000e0c00720c */ /* 0x000fe20003f04070 */
[----:B------:R-:W-:-:S04]  /*5390*/  IMAD.HI.U32 R4, R5, R7, RZ ;  /* 0x0000000705047227 */ /* 0x000fc800078e00ff */
[----:B------:R-:W-:Y:S02]  /*53a0*/  @!P6 IMAD.IADD R15, R15, 0x1, -R12 ;  /* 0x000000010f0fe824 */ /* 0x000fe400078e0a0c */
[----:B------:R-:W-:Y:S02]  /*53b0*/  IMAD.MOV R4, RZ, RZ, -R4 ;  /* 0x000000ffff047224 */ /* 0x000fe400078e0a04 */
[--C-:B------:R-:W-:Y:S01]  /*53c0*/  @!P1 IMAD.IADD R22, R22, 0x1, -R12.reuse ;  /* 0x0000000116169824 */ /* 0x100fe200078e0a0c */
[C---:B------:R-:W-:Y:S01]  /*53d0*/  ISETP.GT.U32.AND P6, PT, R12.reuse, R15, PT ;  /* 0x0000000f0c00720c */ /* 0x040fe20003fc4070 */
[C---:B------:R-:W-:Y:S01]  /*53e0*/  IMAD R7, R12.reuse, R4, R7 ;  /* 0x000000040c077224 */ /* 0x040fe200078e0207 */
[----:B------:R-:W-:Y:S01]  /*53f0*/  ISETP.GT.U32.AND P1, PT, R12, R16, PT ;  /* 0x000000100c00720c */ /* 0x000fe20003f24070 */
[----:B------:R-:W-:Y:S02]  /*5400*/  @!P0 IMAD.IADD R14, R14, 0x1, -R12 ;  /* 0x000000010e0e8824 */ /* 0x000fe400078e0a0c */
[----:B------:R-:W-:-:S03]  /*5410*/  IMAD.HI.U32 R4, R5, R6, RZ ;  /* 0x0000000605047227 */ /* 0x000fc600078e00ff */
[----:B------:R-:W-:Y:S01]  /*5420*/  ISETP.GT.U32.AND P0, PT, R12, R14, PT ;  /* 0x0000000e0c00720c */ /* 0x000fe20003f04070 */
[----:B------:R-:W-:-:S04]  /*5430*/  IMAD.MOV R4, RZ, RZ, -R4 ;  /* 0x000000ffff047224 */ /* 0x000fc800078e0a04 */
[--C-:B------:R-:W-:Y:S01]  /*5440*/  @!P6 IMAD.IADD R15, R15, 0x1, -R12.reuse ;  /* 0x000000010f0fe824 */ /* 0x100fe200078e0a0c */
[----:B------:R-:W-:Y:S01]  /*5450*/  ISETP.GT.U32.AND P6, PT, R12, R20, PT ;  /* 0x000000140c00720c */ /* 0x000fe20003fc4070 */
[----:B------:R-:W-:Y:S01]  /*5460*/  @!P1 IMAD.IADD R16, R16, 0x1, -R12 ;  /* 0x0000000110109824 */ /* 0x000fe200078e0a0c */
[C---:B------:R-:W-:Y:S01]  /*5470*/  ISETP.GT.U32.AND P1, PT, R12.reuse, R21, PT ;  /* 0x000000150c00720c */ /* 0x040fe20003f24070 */
[----:B------:R-:W-:Y:S01]  /*5480*/  IMAD R6, R12, R4, R6 ;  /* 0x000000040c067224 */ /* 0x000fe200078e0206 */
[----:B------:R-:W-:-:S03]  /*5490*/  IABS R4, R29 ;  /* 0x0000001d00047213 */ /* 0x000fc60000000000 */
[----:B------:R-:W-:Y:S01]  /*54a0*/  @!P0 IMAD.IADD R14, R14, 0x1, -R12 ;  /* 0x000000010e0e8824 */ /* 0x000fe200078e0a0c */
[----:B------:R-:W-:-:S05]  /*54b0*/  ISETP.GT.U32.AND P0, PT, R12, R17, PT ;  /* 0x000000110c00720c */ /* 0x000fca0003f04070 */
[--C-:B------:R-:W-:Y:S02]  /*54c0*/  @!P6 IMAD.IADD R20, R20, 0x1, -R12.reuse ;  /* 0x000000011414e824 */ /* 0x100fe400078e0a0c */
[----:B------:R-:W-:-:S03]  /*54d0*/  @!P1 IMAD.IADD R21, R21, 0x1, -R12 ;  /* 0x0000000115159824 */ /* 0x000fc600078e0a0c */
[C---:B------:R-:W-:Y:S02]  /*54e0*/  ISETP.GT.U32.AND P3, PT, R12.reuse, R20, PT ;  /* 0x000000140c00720c */ /* 0x040fe40003f64070 */
[C---:B------:R-:W-:Y:S01]  /*54f0*/  ISETP.GT.U32.AND P1, PT, R12.reuse, R21, PT ;  /* 0x000000150c00720c */ /* 0x040fe20003f24070 */
[----:B------:R-:W-:Y:S01]  /*5500*/  @!P0 IMAD.IADD R17, R17, 0x1, -R12 ;  /* 0x0000000111118824 */ /* 0x000fe200078e0a0c */
[----:B------:R-:W-:-:S04]  /*5510*/  ISETP.GT.U32.AND P0, PT, R12, R16, PT ;  /* 0x000000100c00720c */ /* 0x000fc80003f04070 */
[----:B------:R-:W-:-:S05]  /*5520*/  ISETP.GT.U32.AND P6, PT, R12, R17, PT ;  /* 0x000000110c00720c */ /* 0x000fca0003fc4070 */
[--C-:B------:R-:W-:Y:S01]  /*5530*/  @!P3 IMAD.IADD R20, R20, 0x1, -R12.reuse ;  /* 0x000000011414b824 */ /* 0x100fe200078e0a0c */
[----:B------:R-:W-:Y:S01]  /*5540*/  ISETP.GT.U32.AND P3, PT, R12, R6, PT ;  /* 0x000000060c00720c */ /* 0x000fe20003f64070 */
[--C-:B------:R-:W-:Y:S01]  /*5550*/  @!P1 IMAD.IADD R21, R21, 0x1, -R12.reuse ;  /* 0x0000000115159824 */ /* 0x100fe200078e0a0c */
[----:B------:R-:W-:Y:S01]  /*5560*/  ISETP.GE.AND P1, PT, R13, RZ, PT ;  /* 0x000000ff0d00720c */ /* 0x000fe20003f26270 */
[----:B------:R-:W-:Y:S01]  /*5570*/  @!P0 IMAD.IADD R16, R16, 0x1, -R12 ;  /* 0x0000000110108824 */ /* 0x000fe200078e0a0c */
[----:B------:R-:W-:Y:S01]  /*5580*/  ISETP.GT.U32.AND P0, PT, R12, R2, PT ;  /* 0x000000020c00720c */ /* 0x000fe20003f04070 */
[----:B------:R-:W-:-:S04]  /*5590*/  IMAD.HI.U32 R13, R5, R4, RZ ;  /* 0x00000004050d7227 */ /* 0x000fc800078e00ff */
[----:B------:R-:W-:Y:S01]  /*55a0*/  @!P6 IMAD.IADD R17, R17, 0x1, -R12 ;  /* 0x000000011111e824 */ /* 0x000fe200078e0a0c */
[----:B------:R-:W-:Y:S01]  /*55b0*/  ISETP.GT.U32.AND P6, PT, R12, R7, PT ;  /* 0x000000070c00720c */ /* 0x000fe20003fc4070 */
[----:B------:R-:W-:-:S04]  /*55c0*/  IMAD.HI.U32 R5, R5, R8, RZ ;  /* 0x0000000805057227 */ /* 0x000fc800078e00ff */
[--C-:B------:R-:W-:Y:S02]  /*55d0*/  @!P3 IMAD.IADD R6, R6, 0x1, -R12.reuse ;  /* 0x000000010606b824 */ /* 0x100fe400078e0a0c */
[----:B------:R-:W-:Y:S01]  /*55e0*/  @!P0 IMAD.IADD R2, R2, 0x1, -R12 ;  /* 0x0000000102028824 */ /* 0x000fe200078e0a0c */
[C---:B------:R-:W-:Y:S01]  /*55f0*/  ISETP.GT.U32.AND P0, PT, R12.reuse, R3, PT ;  /* 0x000000030c00720c */ /* 0x040fe20003f04070 */
[----:B------:R-:W-:Y:S01]  /*5600*/  IMAD.MOV R5, RZ, RZ, -R5 ;  /* 0x000000ffff057224 */ /* 0x000fe200078e0a05 */
[----:B------:R-:W-:-:S03]  /*5610*/  ISETP.GT.U32.AND P3, PT, R12, R6, PT ;  /* 0x000000060c00720c */ /* 0x000fc60003f64070 */
[----:B------:R-:W-:Y:S01]  /*5620*/  @!P6 IMAD.IADD R7, R7, 0x1, -R12 ;  /* 0x000000010707e824 */ /* 0x000fe200078e0a0c */
[C---:B------:R-:W-:Y:S01]  /*5630*/  ISETP.GT.U32.AND P6, PT, R12.reuse, R2, PT ;  /* 0x000000020c00720c */ /* 0x040fe20003fc4070 */
[----:B------:R-:W-:Y:S02]  /*5640*/  IMAD R5, R12, R5, R8 ;  /* 0x000000050c057224 */ /* 0x000fe400078e0208 */
[----:B------:R-:W-:Y:S02]  /*5650*/  IMAD.MOV.U32 R8, RZ, RZ, RZ ;  /* 0x000000ffff087224 */ /* 0x000fe400078e00ff */
[----:B------:R-:W-:Y:S02]  /*5660*/  IMAD.MOV R13, RZ, RZ, -R13 ;  /* 0x000000ffff0d7224 */ /* 0x000fe400078e0a0d */
[----:B------:R-:W-:-:S04]  /*5670*/  IMAD.HI.U32 R27, R9, R27, R8 ;  /* 0x0000001b091b7227 */ /* 0x000fc800078e0008 */
[----:B------:R-:W-:Y:S01]  /*5680*/  @!P3 IMAD.IADD R6, R6, 0x1, -R12 ;  /* 0x000000010606b824 */ /* 0x000fe200078e0a0c */
[----:B------:R-:W-:Y:S01]  /*5690*/  ISETP.GE.AND P3, PT, R24, RZ, PT ;  /* 0x000000ff1800720c */ /* 0x000fe20003f66270 */
[----:B------:R-:W-:Y:S02]  /*56a0*/  IMAD R4, R12, R13, R4 ;  /* 0x0000000d0c047224 */ /* 0x000fe400078e0204 */
[----:B------:R-:W4:Y:S01]  /*56b0*/  LDL R13, [R1+0x13f8] ;  /* 0x0013f800010d7983 */ /* 0x000f220000100800 */
[----:B------:R-:W-:Y:S01]  /*56c0*/  @!P6 IMAD.IADD R2, R2, 0x1, -R12 ;  /* 0x000000010202e824 */ /* 0x000fe200078e0a0c */
[----:B------:R-:W-:Y:S02]  /*56d0*/  ISETP.GE.AND P6, PT, R26, RZ, PT ;  /* 0x000000ff1a00720c */ /* 0x000fe40003fc6270 */
[----:B------:R-:W5:Y:S01]  /*56e0*/  LDL R26, [R1+0x13fc] ;  /* 0x0013fc00011a7983 */ /* 0x000f620000100800 */
[----:B--2---:R-:W-:Y:S01]  /*56f0*/  IABS R8, R28 ;  /* 0x0000001c00087213 */ /* 0x004fe20000000000 */
[----:B------:R-:W-:-:S04]  /*5700*/  IMAD.MOV.U32 R28, RZ, RZ, R23 ;  /* 0x000000ffff1c7224 */ /* 0x000fc800078e0017 */
[----:B------:R-:W-:-:S05]  /*5710*/  @!P2 IMAD.MOV R28, RZ, RZ, -R28 ;  /* 0x000000ffff1ca224 */ /* 0x000fca00078e0a1c */
[----:B------:R0:W-:Y:S01]  /*5720*/  STL [R1+0x1e64], R28 ;  /* 0x001e641c01007387 */ /* 0x0001e20000100800 */
[----:B---3--:R-:W-:Y:S02]  /*5730*/  IABS R10, R10 ;  /* 0x0000000a000a7213 */ /* 0x008fe40000000000 */
[----:B------:R-:W-:Y:S01]  /*5740*/  ISETP.GT.U32.AND P4, PT, R12, R7, PT ;  /* 0x000000070c00720c */ /* 0x000fe20003f84070 */
[C---:B------:R-:W-:Y:S01]  /*5750*/  IMAD.HI.U32 R23, R27.reuse, R8, RZ ;  /* 0x000000081b177227 */ /* 0x040fe200078e00ff */
[----:B0-----:R-:W2:Y:S03]  /*5760*/  LDL R28, [R1+0x13e0] ;  /* 0x0013e000011c7983 */ /* 0x001ea60000100800 */
[----:B------:R-:W-:-:S04]  /*5770*/  IMAD.HI.U32 R24, R27, R10, RZ ;  /* 0x0000000a1b187227 */ /* 0x000fc800078e00ff */
[----:B------:R-:W-:-:S04]  /*5780*/  IMAD.MOV R24, RZ, RZ, -R24 ;  /* 0x000000ffff187224 */ /* 0x000fc800078e0a18 */
[----:B------:R-:W-:Y:S02]  /*5790*/  IMAD R10, R0, R24, R10 ;  /* 0x00000018000a7224 */ /* 0x000fe400078e020a */
[----:B------:R-:W3:Y:S01]  /*57a0*/  LDL R24, [R1+0x13f0] ;  /* 0x0013f00001187983 */ /* 0x000ee20000100800 */
[----:B------:R-:W-:Y:S01]  /*57b0*/  @!P4 IMAD.IADD R7, R7, 0x1, -R12 ;  /* 0x000000010707c824 */ /* 0x000fe200078e0a0c */
[----:B------:R-:W-:-:S13]  /*57c0*/  ISETP.GT.U32.AND P4, PT, R12, R4, PT ;  /* 0x000000040c00720c */ /* 0x000fda0003f84070 */
[----:B------:R-:W-:Y:S01]  /*57d0*/  @!P4 IMAD.IADD R4, R4, 0x1, -R12 ;  /* 0x000000010404c824 */ /* 0x000fe200078e0a0c */
[----:B------:R-:W-:Y:S02]  /*57e0*/  ISETP.GE.AND P4, PT, R25, RZ, PT ;  /* 0x000000ff1900720c */ /* 0x000fe40003f86270 */
[----:B----4-:R-:W-:Y:S02]  /*57f0*/  IABS R13, R13 ;  /* 0x0000000d000d7213 */ /* 0x010fe40000000000 */
[----:B-----5:R-:W-:-:S03]  /*5800*/  IABS R9, R26 ;  /* 0x0000001a00097213 */ /* 0x020fc60000000000 */
[----:B------:R-:W-:-:S04]  /*5810*/  IMAD.HI.U32 R25, R27, R13, RZ ;  /* 0x0000000d1b197227 */ /* 0x000fc800078e00ff */
[----:B------:R-:W-:-:S04]  /*5820*/  IMAD.HI.U32 R26, R27, R9, RZ ;  /* 0x000000091b1a7227 */ /* 0x000fc800078e00ff */
[----:B------:R-:W-:Y:S02]  /*5830*/  IMAD.MOV R25, RZ, RZ, -R25 ;  /* 0x000000ffff197224 */ /* 0x000fe400078e0a19 */
[----:B------:R-:W-:Y:S02]  /*5840*/  IMAD.MOV R26, RZ, RZ, -R26 ;  /* 0x000000ffff1a7224 */ /* 0x000fe400078e0a1a */
[C---:B------:R-:W-:Y:S02]  /*5850*/  IMAD R13, R0.reuse, R25, R13 ;  /* 0x00000019000d7224 */ /* 0x040fe400078e020d */
[----:B------:R-:W-:Y:S02]  /*5860*/  IMAD.MOV R25, RZ, RZ, -R23 ;  /* 0x000000ffff197224 */ /* 0x000fe400078e0a17 */
[----:B------:R-:W-:Y:S02]  /*5870*/  IMAD R9, R0, R26, R9 ;  /* 0x0000001a00097224 */ /* 0x000fe400078e0209 */
[----:B------:R-:W4:Y:S01]  /*5880*/  LDL R26, [R1+0x13ec] ;  /* 0x0013ec00011a7983 */ /* 0x000f220000100800 */
[----:B---3--:R-:W-:-:S05]  /*5890*/  IABS R24, R24 ;  /* 0x0000001800187213 */ /* 0x008fca0000000000 */
[----:B------:R-:W-:Y:S02]  /*58a0*/  IMAD.MOV.U32 R23, RZ, RZ, R24 ;  /* 0x000000ffff177224 */ /* 0x000fe400078e0018 */
[----:B------:R-:W3:Y:S01]  /*58b0*/  LDL R24, [R1+0x13e8] ;  /* 0x0013e80001187983 */ /* 0x000ee20000100800 */
[----:B------:R-:W-:-:S05]  /*58c0*/  @!P0 IMAD.IADD R3, R3, 0x1, -R12 ;  /* 0x0000000103038824 */ /* 0x000fca00078e0a0c */
[----:B------:R-:W-:-:S13]  /*58d0*/  ISETP.GT.U32.AND P0, PT, R12, R3, PT ;  /* 0x000000030c00720c */ /* 0x000fda0003f04070 */
[----:B------:R-:W-:Y:S01]  /*58e0*/  @!P0 IMAD.IADD R3, R3, 0x1, -R12 ;  /* 0x0000000103038824 */ /* 0x000fe200078e0a0c */
[----:B------:R-:W-:-:S13]  /*58f0*/  ISETP.GT.U32.AND P0, PT, R12, R5, PT ;  /* 0x000000050c00720c */ /* 0x000fda0003f04070 */
[----:B------:R-:W-:Y:S01]  /*5900*/  @!P0 IMAD.IADD R5, R5, 0x1, -R12 ;  /* 0x0000000105058824 */ /* 0x000fe200078e0a0c */
[----:B------:R-:W-:-:S04]  /*5910*/  ISETP.GT.U32.AND P0, PT, R12, R4, PT ;  /* 0x000000040c00720c */ /* 0x000fc80003f04070 */
[----:B------:R-:W-:-:S09]  /*5920*/  ISETP.GT.U32.AND P2, PT, R12, R5, PT ;  /* 0x000000050c00720c */ /* 0x000fd20003f44070 */
[----:B------:R-:W-:Y:S01]  /*5930*/  @!P0 IMAD.IADD R4, R4, 0x1, -R12 ;  /* 0x0000000104048824 */ /* 0x000fe200078e0a0c */
[C---:B------:R-:W-:Y:S01]  /*5940*/  ISETP.GT.U32.AND P0, PT, R0.reuse, R10, PT ;  /* 0x0000000a0000720c */ /* 0x040fe20003f04070 */
[C---:B------:R-:W-:Y:S02]  /*5950*/  IMAD R8, R0.reuse, R25, R8 ;  /* 0x0000001900087224 */ /* 0x040fe400078e0208 */
[----:B------:R-:W-:Y:S01]  /*5960*/  @!P2 IMAD.IADD R5, R5, 0x1, -R12 ;  /* 0x000000010505a824 */ /* 0x000fe200078e0a0c */
[----:B------:R-:W-:Y:S01]  /*5970*/  ISETP.GT.U32.AND P2, PT, R0, R13, PT ;  /* 0x0000000d0000720c */ /* 0x000fe20003f44070 */
[----:B------:R-:W-:-:S04]  /*5980*/  IMAD.HI.U32 R12, R27, R23, RZ ;  /* 0x000000171b0c7227 */ /* 0x000fc800078e00ff */
[----:B------:R-:W-:Y:S01]  /*5990*/  @!P5 IMAD.MOV R11, RZ, RZ, -R11 ;  /* 0x000000ffff0bd224 */ /* 0x000fe200078e0a0b */
[----:B--2---:R-:W-:Y:S01]  /*59a0*/  IABS R25, R28 ;  /* 0x0000001c00197213 */ /* 0x004fe20000000000 */
[----:B------:R-:W-:Y:S02]  /*59b0*/  IMAD.MOV R12, RZ, RZ, -R12 ;  /* 0x000000ffff0c7224 */ /* 0x000fe400078e0a0c */
[--C-:B------:R-:W-:Y:S01]  /*59c0*/  @!P0 IMAD.IADD R10, R10, 0x1, -R0.reuse ;  /* 0x000000010a0a8824 */ /* 0x100fe200078e0a00 */
[C---:B------:R-:W-:Y:S01]  /*59d0*/  ISETP.GT.U32.AND P0, PT, R0.reuse, R8, PT ;  /* 0x000000080000720c */ /* 0x040fe20003f04070 */
[----:B------:R0:W-:Y:S01]  /*59e0*/  STL [R1+0x1e68], R11 ;  /* 0x001e680b01007387 */ /* 0x0001e20000100800 */
[----:B------:R-:W-:Y:S02]  /*59f0*/  VIADD R28, R19, 0x12 ;  /* 0x00000012131c7836 */ /* 0x000fe40000000000 */
[----:B------:R-:W-:Y:S02]  /*5a00*/  IMAD R12, R0, R12, R23 ;  /* 0x0000000c000c7224 */ /* 0x000fe400078e0217 */
[----:B------:R-:W-:Y:S01]  /*5a10*/  @!P2 IMAD.IADD R13, R13, 0x1, -R0 ;  /* 0x000000010d0da824 */ /* 0x000fe200078e0a00 */
[----:B------:R-:W-:Y:S01]  /*5a20*/  ISETP.GE.AND P2, PT, R28, RZ, PT ;  /* 0x000000ff1c00720c */ /* 0x000fe20003f46270 */
[----:B------:R-:W-:-:S02]  /*5a30*/  VIADD R28, R19, 0x10 ;  /* 0x00000010131c7836 */ /* 0x000fc40000000000 */
[----:B------:R-:W-:-:S03]  /*5a40*/  @!P1 IMAD.MOV R18, RZ, RZ, -R18 ;  /* 0x000000ffff129224 */ /* 0x000fc600078e0a12 */
[----:B------:R-:W-:Y:S01]  /*5a50*/  @!P0 IMAD.IADD R8, R8, 0x1, -R0 ;  /* 0x0000000108088824 */ /* 0x000fe200078e0a00 */
[----:B------:R-:W-:Y:S02]  /*5a60*/  ISETP.GE.AND P0, PT, R28, RZ, PT ;  /* 0x000000ff1c00720c */ /* 0x000fe40003f06270 */
[----:B----4-:R-:W-:-:S05]  /*5a70*/  IABS R26, R26 ;  /* 0x0000001a001a7213 */ /* 0x010fca0000000000 */
[----:B------:R-:W-:-:S04]  /*5a80*/  IMAD.HI.U32 R23, R27, R26, RZ ;  /* 0x0000001a1b177227 */ /* 0x000fc800078e00ff */
[----:B------:R-:W-:-:S04]  /*5a90*/  IMAD.MOV R23, RZ, RZ, -R23 ;  /* 0x000000ffff177224 */ /* 0x000fc800078e0a17 */
[----:B------:R-:W-:Y:S01]  /*5aa0*/  IMAD R23, R0, R23, R26 ;  /* 0x0000001700177224 */ /* 0x000fe200078e021a */
[----:B---3--:R-:W-:-:S05]  /*5ab0*/  IABS R24, R24 ;  /* 0x0000001800187213 */ /* 0x008fca0000000000 */
[----:B0-----:R-:W-:-:S04]  /*5ac0*/  IMAD.HI.U32 R11, R27, R24, RZ ;  /* 0x000000181b0b7227 */ /* 0x001fc800078e00ff */
[----:B------:R-:W-:Y:S02]  /*5ad0*/  IMAD.MOV R11, RZ, RZ, -R11 ;  /* 0x000000ffff0b7224 */ /* 0x000fe400078e0a0b */
[----:B------:R-:W-:-:S04]  /*5ae0*/  IMAD.HI.U32 R27, R27, R25, RZ ;  /* 0x000000191b1b7227 */ /* 0x000fc800078e00ff */
[----:B------:R-:W-:Y:S02]  /*5af0*/  IMAD R24, R0, R11, R24 ;  /* 0x0000000b00187224 */ /* 0x000fe400078e0218 */
[----:B------:R-:W2:Y:S01]  /*5b00*/  LDL.LU R11, [R1+0x40] ;  /* 0x00004000010b7983 */ /* 0x000ea20000300800 */
[----:B------:R-:W-:-:S03]  /*5b10*/  IMAD.MOV R26, RZ, RZ, -R27 ;  /* 0x000000ffff1a7224 */ /* 0x000fc600078e0a1b */
[----:B------:R-:W3:Y:S04]  /*5b20*/  LDL.LU R28, [R1+0xc] ;  /* 0x00000c00011c7983 */ /* 0x000ee80000300800 */
[----:B------:R-:W4:Y:S04]  /*5b30*/  LDL.LU R27, [R1+0x34] ;  /* 0x00003400011b7983 */ /* 0x000f280000300800 */
[----:B------:R0:W-:Y:S04]  /*5b40*/  STL [R1+0x1e6c], R18 ;  /* 0x001e6c1201007387 */ /* 0x0001e80000100800 */
[----:B0-----:R-:W5:Y:S01]  /*5b50*/  LDL.LU R18, [R1+0xe8] ;  /* 0x0000e80001127983 */ /* 0x001f620000300800 */
[----:B------:R-:W-:Y:S01]  /*5b60*/  ISETP.GT.U32.AND P5, PT, R0, R9, PT ;  /* 0x000000090000720c */ /* 0x000fe20003fa4070 */
[----:B------:R-:W-:-:S05]  /*5b70*/  @!P6 IMAD.MOV R22, RZ, RZ, -R22 ;  /* 0x000000ffff16e224 */ /* 0x000fca00078e0a16 */
[----:B------:R0:W-:Y:S07]  /*5b80*/  STL [R1+0x1e70], R22 ;  /* 0x001e701601007387 */ /* 0x0001ee0000100800 */
[----:B------:R-:W-:Y:S01]  /*5b90*/  @!P5 IMAD.IADD R9, R9, 0x1, -R0 ;  /* 0x000000010909d824 */ /* 0x000fe200078e0a00 */
[C---:B------:R-:W-:Y:S01]  /*5ba0*/  ISETP.GT.U32.AND P5, PT, R0.reuse, R12, PT ;  /* 0x0000000c0000720c */ /* 0x040fe20003fa4070 */
[----:B0-----:R-:W3:Y:S01]  /*5bb0*/  LDL.LU R22, [R1+0x38] ;  /* 0x0000380001167983 */ /* 0x001ee20000300800 */
[----:B------:R-:W-:Y:S01]  /*5bc0*/  ISETP.GT.U32.AND P1, PT, R0, R10, PT ;  /* 0x0000000a0000720c */ /* 0x000fe20003f24070 */
[----:B------:R-:W-:-:S10]  /*5bd0*/  @!P3 IMAD.MOV R14, RZ, RZ, -R14 ;  /* 0x000000ffff0eb224 */ /* 0x000fd400078e0a0e */
[----:B------:R-:W-:Y:S01]  /*5be0*/  @!P5 IMAD.IADD R12, R12, 0x1, -R0 ;  /* 0x000000010c0cd824 */ /* 0x000fe200078e0a00 */
[----:B------:R-:W-:Y:S01]  /*5bf0*/  ISETP.GT.U32.AND P5, PT, R0, R9, PT ;  /* 0x000000090000720c */ /* 0x000fe20003fa4070 */
[----:B------:R-:W-:Y:S02]  /*5c00*/  @!P4 IMAD.MOV R15, RZ, RZ, -R15 ;  /* 0x000000ffff0fc224 */ /* 0x000fe400078e0a0f */
[----:B------:R-:W-:Y:S02]  /*5c10*/  @!P2 IMAD.MOV R16, RZ, RZ, -R16 ;  /* 0x000000ffff10a224 */ /* 0x000fe400078e0a10 */
[----:B------:R-:W-:Y:S01]  /*5c20*/  @!P0 IMAD.MOV R17, RZ, RZ, -R17 ;  /* 0x000000ffff118224 */ /* 0x000fe200078e0a11 */
[----:B------:R-:W-:Y:S01]  /*5c30*/  STL [R1+0x1e74], R14 ;  /* 0x001e740e01007387 */ /* 0x000fe20000100800 */
[----:B------:R-:W-:-:S03]  /*5c40*/  @!P1 IMAD.IADD R10, R10, 0x1, -R0 ;  /* 0x000000010a0a9824 */ /* 0x000fc600078e0a00 */
[----:B------:R-:W-:Y:S03]  /*5c50*/  STL [R1+0x1e78], R15 ;  /* 0x001e780f01007387 */ /* 0x000fe60000100800 */
[----:B------:R-:W-:Y:S01]  /*5c60*/  @!P5 IMAD.IADD R9, R9, 0x1, -R0 ;  /* 0x000000010909d824 */ /* 0x000fe200078e0a00 */
[----:B------:R-:W-:Y:S04]  /*5c70*/  STL [R1+0x1e7c], R16 ;  /* 0x001e7c1001007387 */ /* 0x000fe80000100800 */
[----:B------:R-:W-:Y:S04]  /*5c80*/  STL [R1+0x1e80], R17 ;  /* 0x001e801101007387 */ /* 0x000fe80000100800 */
[----:B------:R-:W-:Y:S04]  /*5c90*/  STL [R1+0x1e84], R10 ;  /* 0x001e840a01007387 */ /* 0x000fe80000100800 */
[----:B------:R-:W-:Y:S01]  /*5ca0*/  STL [R1+0x1e88], R9 ;  /* 0x001e880901007387 */ /* 0x000fe20000100800 */
[----:B------:R-:W-:-:S02]  /*5cb0*/  ISETP.GT.U32.AND P4, PT, R0, R8, PT ;  /* 0x000000080000720c */ /* 0x000fc40003f84070 */
[C---:B------:R-:W-:Y:S01]  /*5cc0*/  ISETP.GT.U32.AND P3, PT, R0.reuse, R13, PT ;  /* 0x0000000d0000720c */ /* 0x040fe20003f64070 */
[C---:B------:R-:W-:Y:S01]  /*5cd0*/  IMAD R25, R0.reuse, R26, R25 ;  /* 0x0000001a00197224 */ /* 0x040fe200078e0219 */
[----:B------:R-:W-:-:S09]  /*5ce0*/  ISETP.GT.U32.AND P0, PT, R0, R23, PT ;  /* 0x000000170000720c */ /* 0x000fd20003f04070 */
[--C-:B------:R-:W-:Y:S01]  /*5cf0*/  @!P4 IMAD.IADD R8, R8, 0x1, -R0.reuse ;  /* 0x000000010808c824 */ /* 0x100fe200078e0a00 */
[----:B-----5:R-:W-:Y:S02]  /*5d00*/  ISETP.GE.AND P5, PT, R18, RZ, PT ;  /* 0x000000ff1200720c */ /* 0x020fe40003fa6270 */
[----:B------:R-:W5:Y:S01]  /*5d10*/  LDL.LU R18, [R1+0x8] ;  /* 0x0000080001127983 */ /* 0x000f620000300800 */
[----:B--2---:R-:W-:Y:S02]  /*5d20*/  ISETP.GE.AND P4, PT, R11, RZ, PT ;  /* 0x000000ff0b00720c */ /* 0x004fe40003f86270 */
[----:B------:R-:W0:Y:S01]  /*5d30*/  S2R R11, SR_TID.X ;  /* 0x00000000000b7919 */ /* 0x000e220000002100 */
[C---:B------:R-:W-:Y:S01]  /*5d40*/  ISETP.GT.U32.AND P1, PT, R0.reuse, R24, PT ;  /* 0x000000180000720c */ /* 0x040fe20003f24070 */
[--C-:B------:R-:W-:Y:S01]  /*5d50*/  @!P3 IMAD.IADD R13, R13, 0x1, -R0.reuse ;  /* 0x000000010d0db824 */ /* 0x100fe200078e0a00 */
[C---:B------:R-:W-:Y:S01]  /*5d60*/  ISETP.GT.U32.AND P3, PT, R0.reuse, R25, PT ;  /* 0x000000190000720c */ /* 0x040fe20003f64070 */
[----:B------:R-:W-:Y:S01]  /*5d70*/  @!P0 IMAD.IADD R23, R23, 0x1, -R0 ;  /* 0x0000000117178824 */ /* 0x000fe200078e0a00 */
[----:B------:R-:W-:-:S09]  /*5d80*/  ISETP.GT.U32.AND P2, PT, R0, R12, PT ;  /* 0x0000000c0000720c */ /* 0x000fd20003f44070 */
[--C-:B------:R-:W-:Y:S01]  /*5d90*/  @!P1 IMAD.IADD R24, R24, 0x1, -R0.reuse ;  /* 0x0000000118189824 */ /* 0x100fe200078e0a00 */
[----:B------:R-:W-:Y:S01]  /*5da0*/  ISETP.GT.U32.AND P1, PT, R0, R23, PT ;  /* 0x000000170000720c */ /* 0x000fe20003f24070 */
[----:B------:R-:W-:-:S03]  /*5db0*/  @!P3 IMAD.IADD R25, R25, 0x1, -R0 ;  /* 0x000000011919b824 */ /* 0x000fc600078e0a00 */
[----:B------:R-:W-:Y:S01]  /*5dc0*/  ISETP.GT.U32.AND P3, PT, R0, R24, PT ;  /* 0x000000180000720c */ /* 0x000fe20003f64070 */
[----:B------:R-:W-:Y:S01]  /*5dd0*/  STL [R1+0x1e8c], R13 ;  /* 0x001e8c0d01007387 */ /* 0x000fe20000100800 */
[----:B----4-:R-:W-:Y:S01]  /*5de0*/  ISETP.GE.AND P0, PT, R27, RZ, PT ;  /* 0x000000ff1b00720c */ /* 0x010fe20003f06270 */
[----:B------:R-:W-:Y:S02]  /*5df0*/  @!P2 IMAD.IADD R12, R12, 0x1, -R0 ;  /* 0x000000010c0ca824 */ /* 0x000fe400078e0a00 */
[----:B------:R1:W-:Y:S01]  /*5e00*/  STL [R1+0x1e90], R8 ;  /* 0x001e900801007387 */ /* 0x0003e20000100800 */
[----:B------:R-:W-:Y:S01]  /*5e10*/  ISETP.GE.AND P6, PT, R19, RZ, PT ;  /* 0x000000ff1300720c */ /* 0x000fe20003fc6270 */
[----:B------:R-:W-:Y:S02]  /*5e20*/  @!P5 IMAD.MOV R20, RZ, RZ, -R20 ;  /* 0x000000ffff14d224 */ /* 0x000fe400078e0a14 */
[----:B------:R-:W-:Y:S02]  /*5e30*/  @!P4 IMAD.MOV R21, RZ, RZ, -R21 ;  /* 0x000000ffff15c224 */ /* 0x000fe400078e0a15 */
[----:B0-----:R-:W-:-:S02]  /*5e40*/  IMAD.SHL.U32 R27, R11, 0x2, RZ ;  /* 0x000000020b1b7824 */ /* 0x001fc400078e00ff */
[C---:B-1----:R-:W-:Y:S01]  /*5e50*/  IMAD.SHL.U32 R8, R11.reuse, 0x8, RZ ;  /* 0x000000080b087824 */ /* 0x042fe200078e00ff */
[----:B------:R-:W-:Y:S01]  /*5e60*/  LOP3.LUT R19, R11, 0x7, RZ, 0xc0, !PT ;  /* 0x000000070b137812 */ /* 0x000fe200078ec0ff */
[--C-:B------:R-:W-:Y:S01]  /*5e70*/  @!P1 IMAD.IADD R23, R23, 0x1, -R0.reuse ;  /* 0x0000000117179824 */ /* 0x100fe200078e0a00 */
[----:B------:R-:W-:Y:S01]  /*5e80*/  LOP3.LUT R26, R27, 0x10, RZ, 0xc0, !PT ;  /* 0x000000101b1a7812 */ /* 0x000fe200078ec0ff */
[----:B------:R-:W-:Y:S01]  /*5e90*/  STL [R1+0x1e94], R12 ;  /* 0x001e940c01007387 */ /* 0x000fe20000100800 */
[----:B------:R-:W-:Y:S01]  /*5ea0*/  LOP3.LUT R9, R8, 0x30, RZ, 0xc0, !PT ;  /* 0x0000003008097812 */ /* 0x000fe200078ec0ff */
[----:B------:R-:W-:Y:S01]  /*5eb0*/  @!P3 IMAD.IADD R24, R24, 0x1, -R0 ;  /* 0x000000011818b824 */ /* 0x000fe200078e0a00 */
[----:B------:R-:W-:Y:S01]  /*5ec0*/  ISETP.GT.U32.AND P5, PT, R0, R25, PT ;  /* 0x000000190000720c */ /* 0x000fe20003fa4070 */
[----:B------:R-:W-:Y:S01]  /*5ed0*/  STL [R1+0x1e98], R20 ;  /* 0x001e981401007387 */ /* 0x000fe20000100800 */
[----:B---3--:R-:W-:Y:S01]  /*5ee0*/  ISETP.GE.AND P2, PT, R22, RZ, PT ;  /* 0x000000ff1600720c */ /* 0x008fe20003f46270 */
[C---:B------:R-:W-:Y:S01]  /*5ef0*/  IMAD R8, R19.reuse, 0x410, RZ ;  /* 0x0000041013087824 */ /* 0x040fe200078e02ff */
[----:B------:R-:W-:Y:S01]  /*5f00*/  ISETP.GE.AND P4, PT, R28, RZ, PT ;  /* 0x000000ff1c00720c */ /* 0x000fe20003f86270 */
[----:B------:R-:W-:Y:S01]  /*5f10*/  STL [R1+0x1e9c], R21 ;  /* 0x001e9c1501007387 */ /* 0x000fe20000100800 */
[----:B------:R-:W-:Y:S01]  /*5f20*/  LOP3.LUT R26, R26, 0x20, R11, 0xf8, !PT ;  /* 0x000000201a1a7812 */ /* 0x000fe200078ef80b */
[----:B------:R-:W-:-:S02]  /*5f30*/  IMAD R19, R19, 0x40, R9 ;  /* 0x0000004013137824 */ /* 0x000fc400078e0209 */
[----:B------:R-:W2:Y:S01]  /*5f40*/  LDL R28, [R1+0x1400] ;  /* 0x00140000011c7983 */ /* 0x000ea20000100800 */
[----:B------:R-:W-:-:S03]  /*5f50*/  ISETP.GE.AND P3, PT, R29, RZ, PT ;  /* 0x000000ff1d00720c */ /* 0x000fc60003f66270 */
[----:B------:R-:W-:Y:S01]  /*5f60*/  STL [R1+0x1ea0], R23 ;  /* 0x001ea01701007387 */ /* 0x000fe20000100800 */
[----:B------:R-:W-:-:S03]  /*5f70*/  LOP3.LUT R26, R8, R26, RZ, 0x3c, !PT ;  /* 0x0000001a081a7212 */ /* 0x000fc600078e3cff */
[----:B------:R0:W-:Y:S01]  /*5f80*/  STL [R1+0x1ea4], R24 ;  /* 0x001ea41801007387 */ /* 0x0001e20000100800 */
[----:B------:R-:W-:-:S03]  /*5f90*/  IMAD.SHL.U32 R8, R11, 0x200, RZ ;  /* 0x000002000b087824 */ /* 0x000fc600078e00ff */
[----:B------:R-:W3:Y:S01]  /*5fa0*/  LDL.LU R29, [R1+0x1edc] ;  /* 0x001edc00011d7983 */ /* 0x000ee20000300800 */
[----:B------:R-:W-:Y:S01]  /*5fb0*/  LOP3.LUT R9, R19, 0x30, R27, 0x78, !PT ;  /* 0x0000003013097812 */ /* 0x000fe200078e781b */
[----:B------:R-:W-:Y:S01]  /*5fc0*/  IMAD.MOV.U32 R19, RZ, RZ, R2 ;  /* 0x000000ffff137224 */ /* 0x000fe200078e0002 */
[----:B------:R-:W-:Y:S01]  /*5fd0*/  LOP3.LUT R2, R26, 0x2000, R8, 0xf8, !PT ;  /* 0x000020001a027812 */ /* 0x000fe200078ef808 */
[----:B0-----:R-:W4:Y:S01]  /*5fe0*/  LDL.LU R24, [R1+0xe4] ;  /* 0x0000e40001187983 */ /* 0x001f220000300800 */
[----:B------:R-:W-:-:S03]  /*5ff0*/  @!P5 IMAD.IADD R25, R25, 0x1, -R0 ;  /* 0x000000011919d824 */ /* 0x000fc600078e0a00 */
[----:B------:R-:W4:Y:S01]  /*6000*/  LDL.LU R23, [R1+0xe0] ;  /* 0x0000e00001177983 */ /* 0x000f220000300800 */
[----:B------:R-:W-:-:S03]  /*6010*/  @!P2 IMAD.MOV R19, RZ, RZ, -R19 ;  /* 0x000000ffff13a224 */ /* 0x000fc600078e0a13 */
[----:B------:R-:W4:Y:S01]  /*6020*/  LDL.LU R21, [R1+0xdc] ;  /* 0x0000dc0001157983 */ /* 0x000f220000300800 */
[----:B------:R-:W-:-:S03]  /*6030*/  @!P0 IMAD.MOV R7, RZ, RZ, -R7 ;  /* 0x000000ffff078224 */ /* 0x000fc600078e0a07 */
[----:B------:R-:W4:Y:S04]  /*6040*/  LDL.LU R20, [R1+0xd8] ;  /* 0x0000d80001147983 */ /* 0x000f280000300800 */
[----:B------:R-:W4:Y:S04]  /*6050*/  LDL.LU R12, [R1+0xd0] ;  /* 0x0000d000010c7983 */ /* 0x000f280000300800 */
[----:B------:R-:W4:Y:S04]  /*6060*/  LDL.LU R8, [R1+0xcc] ;  /* 0x0000cc0001087983 */ /* 0x000f280000300800 */
[----:B------:R-:W-:Y:S04]  /*6070*/  STL [R1+0x1dec], R2 ;  /* 0x001dec0201007387 */ /* 0x000fe80000100800 */
[----:B------:R-:W-:Y:S04]  /*6080*/  STL [R1+0x1ea8], R25 ;  /* 0x001ea81901007387 */ /* 0x000fe80000100800 */
[----:B------:R-:W-:Y:S04]  /*6090*/  STL [R1+0x1eac], R19 ;  /* 0x001eac1301007387 */ /* 0x000fe80000100800 */
[----:B------:R-:W-:Y:S04]  /*60a0*/  STL [R1+0x1eb0], R7 ;  /* 0x001eb00701007387 */ /* 0x000fe80000100800 */
[----:B------:R-:W4:Y:S04]  /*60b0*/  LDL.LU R13, [R1+0xc4] ;  /* 0x0000c400010d7983 */ /* 0x000f280000300800 */
[----:B------:R-:W4:Y:S04]  /*60c0*/  LDL.LU R9, [R1+0xc0] ;  /* 0x0000c00001097983 */ /* 0x000f280000300800 */
[----:B------:R-:W4:Y:S04]  /*60d0*/  LDL.LU R10, [R1+0xbc] ;  /* 0x0000bc00010a7983 */ /* 0x000f280000300800 */
[----:B------:R-:W4:Y:S04]  /*60e0*/  LDL.LU R17, [R1+0x3c] ;  /* 0x00003c0001117983 */ /* 0x000f280000300800 */
[----:B------:R-:W4:Y:S04]  /*60f0*/  LDL.LU R16, [R1+0xb8] ;  /* 0x0000b80001107983 */ /* 0x000f280000300800 */
[----:B------:R-:W4:Y:S04]  /*6100*/  LDL.LU R15, [R1+0x50] ;  /* 0x00005000010f7983 */ /* 0x000f280000300800 */
[----:B------:R-:W4:Y:S04]  /*6110*/  LDL.LU R14, [R1+0x58] ;  /* 0x00005800010e7983 */ /* 0x000f280000300800 */
[----:B------:R-:W4:Y:S01]  /*6120*/  LDL.LU R22, [R1+0x60] ;  /* 0x0000600001167983 */ /* 0x000f220000300800 */
[----:B-----5:R-:W-:-:S03]  /*6130*/  ISETP.GE.AND P1, PT, R18, RZ, PT ;  /* 0x000000ff1200720c */ /* 0x020fc60003f26270 */
[----:B------:R-:W5:Y:S01]  /*6140*/  LDL.LU R18, [R1+0x68] ;  /* 0x0000680001127983 */ /* 0x000f620000300800 */
[----:B------:R-:W-:Y:S02]  /*6150*/  IMAD.MOV.U32 R0, RZ, RZ, R4 ;  /* 0x000000ffff007224 */ /* 0x000fe400078e0004 */
[----:B------:R-:W-:Y:S01]  /*6160*/  @!P4 IMAD.MOV R6, RZ, RZ, -R6 ;  /* 0x000000ffff06c224 */ /* 0x000fe200078e0a06 */
[----:B------:R-:W5:Y:S01]  /*6170*/  LDL.LU R11, [R1+0x70] ;  /* 0x00007000010b7983 */ /* 0x000f620000300800 */
[----:B------:R-:W-:Y:S02]  /*6180*/  @!P3 IMAD.MOV R0, RZ, RZ, -R0 ;  /* 0x000000ffff00b224 */ /* 0x000fe400078e0a00 */
[----:B------:R-:W-:-:S03]  /*6190*/  IMAD.MOV.U32 R26, RZ, RZ, R5 ;  /* 0x000000ffff1a7224 */ /* 0x000fc600078e0005 */
[----:B------:R-:W-:Y:S02]  /*61a0*/  @!P1 IMAD.MOV R3, RZ, RZ, -R3 ;  /* 0x000000ffff039224 */ /* 0x000fe400078e0a03 */
[----:B------:R-:W-:Y:S01]  /*61b0*/  @!P6 IMAD.MOV R26, RZ, RZ, -R26 ;  /* 0x000000ffff1ae224 */ /* 0x000fe200078e0a1a */
[----:B--2---:R-:W-:Y:S02]  /*61c0*/  ISETP.GE.AND P0, PT, R28, RZ, PT ;  /* 0x000000ff1c00720c */ /* 0x004fe40003f06270 */
[----:B------:R-:W2:Y:S04]  /*61d0*/  LDL.LU R28, [R1+0x78] ;  /* 0x00007800011c7983 */ /* 0x000ea80000300800 */
[----:B------:R-:W-:Y:S01]  /*61e0*/  STL [R1+0x1eb4], R6 ;  /* 0x001eb40601007387 */ /* 0x000fe20000100800 */
[----:B---3--:R-:W-:-:S02]  /*61f0*/  ISETP.NE.AND P2, PT, R29, RZ, PT ;  /* 0x000000ff1d00720c */ /* 0x008fc40003f45270 */
[----:B------:R-:W-:Y:S01]  /*6200*/  LOP3.LUT R29, RZ, R29, RZ, 0x33, !PT ;  /* 0x0000001dff1d7212 */ /* 0x000fe200078e33ff */
[----:B------:R4:W-:Y:S04]  /*6210*/  STL [R1+0x1eb8], R3 ;  /* 0x001eb80301007387 */ /* 0x0009e80000100800 */
[----:B------:R0:W-:Y:S04]  /*6220*/  STL [R1+0x1ebc], R0 ;  /* 0x001ebc0001007387 */ /* 0x0001e80000100800 */
[----:B------:R-:W-:Y:S01]  /*6230*/  STL [R1+0x1ec0], R26 ;  /* 0x001ec01a01007387 */ /* 0x000fe20000100800 */
[----:B----4-:R-:W-:-:S02]  /*6240*/  SEL R3, R29, R23, !P2 ;  /* 0x000000171d037207 */ /* 0x010fc40005000000 */
[C---:B0-----:R-:W-:Y:S02]  /*6250*/  SEL R0, R29.reuse, R24, !P2 ;  /* 0x000000181d007207 */ /* 0x041fe40005000000 */
[----:B------:R-:W-:-:S03]  /*6260*/  SEL R2, R29, R21, !P2 ;  /* 0x000000151d027207 */ /* 0x000fc60005000000 */
[----:B------:R0:W-:Y:S01]  /*6270*/  STL [R1+0xc], R0 ;  /* 0x00000c0001007387 */ /* 0x0001e20000100800 */
[----:B------:R-:W-:-:S03]  /*6280*/  SEL R27, R29, R12, !P2 ;  /* 0x0000000c1d1b7207 */ /* 0x000fc60005000000 */
[----:B------:R-:W-:Y:S01]  /*6290*/  STL [R1+0x8], R3 ;  /* 0x0000080301007387 */ /* 0x000fe20000100800 */
[C---:B------:R-:W-:Y:S02]  /*62a0*/  SEL R4, R29.reuse, R8, !P2 ;  /* 0x000000081d047207 */ /* 0x040fe40005000000 */
[C---:B0-----:R-:W-:Y:S01]  /*62b0*/  SEL R0, R29.reuse, R20, !P2 ;  /* 0x000000141d007207 */ /* 0x041fe20005000000 */
[----:B------:R-:W-:Y:S04]  /*62c0*/  STL [R1+0x4], R2 ;  /* 0x0000040201007387 */ /* 0x000fe80000100800 */
[----:B------:R-:W-:Y:S04]  /*62d0*/  STL [R1+0x1ec4], R27 ;  /* 0x001ec41b01007387 */ /* 0x000fe80000100800 */
[----:B------:R0:W-:Y:S01]  /*62e0*/  STL [R1], R0 ;  /* 0x0000000001007387 */ /* 0x0001e20000100800 */
[----:B------:R-:W-:-:S03]  /*62f0*/  SEL R5, R29, R13, !P2 ;  /* 0x0000000d1d057207 */ /* 0x000fc60005000000 */
[----:B------:R-:W-:Y:S01]  /*6300*/  STL [R1+0x1ec8], R4 ;  /* 0x001ec80401007387 */ /* 0x000fe20000100800 */
[C---:B0-----:R-:W-:Y:S02]  /*6310*/  SEL R0, R29.reuse, R9, !P2 ;  /* 0x000000091d007207 */ /* 0x041fe40005000000 */
[C---:B------:R-:W-:Y:S01]  /*6320*/  SEL R3, R29.reuse, R10, !P2 ;  /* 0x0000000a1d037207 */ /* 0x040fe20005000000 */
[----:B------:R-:W-:Y:S01]  /*6330*/  STL [R1+0x1ecc], R5 ;  /* 0x001ecc0501007387 */ /* 0x000fe20000100800 */
[----:B------:R-:W-:-:S03]  /*6340*/  SEL R2, R29, R17, !P2 ;  /* 0x000000111d027207 */ /* 0x000fc60005000000 */
[----:B------:R0:W-:Y:S04]  /*6350*/  STL [R1+0x34], R0 ;  /* 0x0000340001007387 */ /* 0x0001e80000100800 */
[----:B------:R1:W-:Y:S01]  /*6360*/  STL [R1+0x38], R3 ;  /* 0x0000380301007387 */ /* 0x0003e20000100800 */
[----:B0-----:R-:W-:-:S03]  /*6370*/  SEL R0, R29, R16, !P2 ;  /* 0x000000101d007207 */ /* 0x001fc60005000000 */
[----:B------:R0:W-:Y:S01]  /*6380*/  STL [R1+0x3c], R2 ;  /* 0x00003c0201007387 */ /* 0x0001e20000100800 */
[----:B-1----:R-:W-:-:S03]  /*6390*/  SEL R3, R29, R15, !P2 ;  /* 0x0000000f1d037207 */ /* 0x002fc60005000000 */
[----:B------:R1:W-:Y:S04]  /*63a0*/  STL [R1+0x40], R0 ;  /* 0x0000400001007387 */ /* 0x0003e80000100800 */
[----:B------:R5:W-:Y:S01]  /*63b0*/  STL [R1+0x50], R3 ;  /* 0x0000500301007387 */ /* 0x000be20000100800 */
[C---:B0-----:R-:W-:Y:S02]  /*63c0*/  SEL R2, R29.reuse, R14, !P2 ;  /* 0x0000000e1d027207 */ /* 0x041fe40005000000 */
[----:B-1----:R-:W-:-:S03]  /*63d0*/  SEL R0, R29, R22, !P2 ;  /* 0x000000161d007207 */ /* 0x002fc60005000000 */
[----:B------:R0:W-:Y:S04]  /*63e0*/  STL [R1+0x58], R2 ;  /* 0x0000580201007387 */ /* 0x0001e80000100800 */
[----:B------:R2:W-:Y:S01]  /*63f0*/  STL [R1+0x60], R0 ;  /* 0x0000600001007387 */ /* 0x0005e20000100800 */
[----:B-----5:R-:W-:-:S05]  /*6400*/  SEL R3, R29, R18, !P2 ;  /* 0x000000121d037207 */ /* 0x020fca0005000000 */
[----:B------:R-:W-:Y:S04]  /*6410*/  STL [R1+0x68], R3 ;  /* 0x0000680301007387 */ /* 0x000fe80000100800 */
[----:B------:R-:W3:Y:S01]  /*6420*/  LDL.LU R5, [R1+0xac] ;  /* 0x0000ac0001057983 */ /* 0x000ee20000300800 */
[----:B0-----:R-:W-:-:S05]  /*6430*/  SEL R2, R29, R11, !P2 ;  /* 0x0000000b1d027207 */ /* 0x001fca0005000000 */
[----:B------:R-:W-:Y:S01]  /*6440*/  STL [R1+0x70], R2 ;  /* 0x0000700201007387 */ /* 0x000fe20000100800 */
[----:B--2---:R-:W-:-:S03]  /*6450*/  SEL R0, R29, R28, !P2 ;  /* 0x0000001c1d007207 */ /* 0x004fc60005000000 */
[----:B---3--:R0:W-:Y:S04]  /*6460*/  STL [R1+0x1ed0], R5 ;  /* 0x001ed00501007387 */ /* 0x0081e80000100800 */
[----:B------:R-:W-:Y:S04]  /*6470*/  STL [R1+0x78], R0 ;  /* 0x0000780001007387 */ /* 0x000fe80000100800 */
[----:B0-----:R-:W2:Y:S04]  /*6480*/  LDL.LU R5, [R1+0x9c] ;  /* 0x00009c0001057983 */ /* 0x001ea80000300800 */
[----:B--2---:R0:W-:Y:S04]  /*6490*/  STL [R1+0x1ed4], R5 ;  /* 0x001ed40501007387 */ /* 0x0041e80000100800 */
[----:B0-----:R-:W2:Y:S04]  /*64a0*/  LDL.LU R5, [R1+0x90] ;  /* 0x0000900001057983 */ /* 0x001ea80000300800 */
[----:B--2---:R0:W-:Y:S04]  /*64b0*/  STL [R1+0x1ed8], R5 ;  /* 0x001ed80501007387 */ /* 0x0041e80000100800 */
[----:B0-----:R-:W2:Y:S04]  /*64c0*/  LDL.LU R5, [R1+0x88] ;  /* 0x0000880001057983 */ /* 0x001ea80000300800 */
[----:B------:R-:W3:Y:S04]  /*64d0*/  LDL.LU R4, [R1+0xb4] ;  /* 0x0000b40001047983 */ /* 0x000ee80000300800 */
[----:B------:R-:W4:Y:S04]  /*64e0*/  LDL.LU R27, [R1+0xb0] ;  /* 0x0000b000011b7983 */ /* 0x000f280000300800 */
[----:B------:R-:W5:Y:S04]  /*64f0*/  LDL.LU R26, [R1+0xa8] ;  /* 0x0000a800011a7983 */ /* 0x000f680000300800 */
        /* <DEDUP_REMOVED lines=23> */
[----:B------:R-:W5:Y:S01]  /*6670*/  LDL.LU R2, [R1+0x14] ;  /* 0x0000140001027983 */ /* 0x000f620000300800 */
[----:B--2---:R-:W-:-:S05]  /*6680*/  SEL R5, R29, R5, !P2 ;  /* 0x000000051d057207 */ /* 0x004fca0005000000 */
[----:B------:R0:W-:Y:S04]  /*6690*/  STL [R1+0x88], R5 ;  /* 0x0000880501007387 */ /* 0x0001e80000100800 */
[----:B0-----:R-:W2:Y:S02]  /*66a0*/  LDL.LU R5, [R1+0x1ed8] ;  /* 0x001ed80001057983 */ /* 0x001ea40000300800 */
[----:B--2---:R-:W-:-:S05]  /*66b0*/  SEL R5, R29, R5, !P2 ;  /* 0x000000051d057207 */ /* 0x004fca0005000000 */
[----:B------:R0:W-:Y:S04]  /*66c0*/  STL [R1+0x90], R5 ;  /* 0x0000900501007387 */ /* 0x0001e80000100800 */
[----:B0-----:R-:W2:Y:S02]  /*66d0*/  LDL.LU R5, [R1+0x1ed4] ;  /* 0x001ed40001057983 */ /* 0x001ea40000300800 */
[----:B--2---:R-:W-:-:S05]  /*66e0*/  SEL R5, R29, R5, !P2 ;  /* 0x000000051d057207 */ /* 0x004fca0005000000 */
[----:B------:R0:W-:Y:S04]  /*66f0*/  STL [R1+0x9c], R5 ;  /* 0x00009c0501007387 */ /* 0x0001e80000100800 */
[----:B0-----:R-:W2:Y:S01]  /*6700*/  LDL.LU R5, [R1+0x1ed0] ;  /* 0x001ed00001057983 */ /* 0x001ea20000300800 */
[C---:B---3--:R-:W-:Y:S02]  /*6710*/  SEL R4, R29.reuse, R4, !P2 ;  /* 0x000000041d047207 */ /* 0x048fe40005000000 */
[C---:B----4-:R-:W-:Y:S02]  /*6720*/  SEL R27, R29.reuse, R27, !P2 ;  /* 0x0000001b1d1b7207 */ /* 0x050fe40005000000 */
[C---:B-----5:R-:W-:Y:S02]  /*6730*/  SEL R26, R29.reuse, R26, !P2 ;  /* 0x0000001a1d1a7207 */ /* 0x060fe40005000000 */
[----:B------:R-:W-:-:S02]  /*6740*/  SEL R0, R29, R0, !P2 ;  /* 0x000000001d007207 */ /* 0x000fc40005000000 */
[C---:B------:R-:W-:Y:S02]  /*6750*/  SEL R3, R29.reuse, R3, !P2 ;  /* 0x000000031d037207 */ /* 0x040fe40005000000 */
[C---:B------:R-:W-:Y:S02]  /*6760*/  SEL R6, R29.reuse, R6, !P2 ;  /* 0x000000061d067207 */ /* 0x040fe40005000000 */
[C---:B------:R-:W-:Y:S02]  /*6770*/  SEL R7, R29.reuse, R7, !P2 ;  /* 0x000000071d077207 */ /* 0x040fe40005000000 */
[C---:B------:R-:W-:Y:S02]  /*6780*/  SEL R19, R29.reuse, R19, !P2 ;  /* 0x000000131d137207 */ /* 0x040fe40005000000 */
[C---:B------:R-:W-:Y:S02]  /*6790*/  SEL R25, R29.reuse, R25, !P2 ;  /* 0x000000191d197207 */ /* 0x040fe40005000000 */
        /* <DEDUP_REMOVED lines=17> */
[----:B--2---:R-:W-:-:S05]  /*68b0*/  SEL R5, R29, R5, !P2 ;  /* 0x000000051d057207 */ /* 0x004fca0005000000 */
[----:B------:R0:W-:Y:S04]  /*68c0*/  STL [R1+0xac], R5 ;  /* 0x0000ac0501007387 */ /* 0x0001e80000100800 */
[----:B0-----:R-:W2:Y:S04]  /*68d0*/  LDL.LU R5, [R1+0x1ecc] ;  /* 0x001ecc0001057983 */ /* 0x001ea80000300800 */
[----:B------:R0:W-:Y:S04]  /*68e0*/  STL [R1+0xb4], R4 ;  /* 0x0000b40401007387 */ /* 0x0001e80000100800 */
[----:B0-----:R-:W3:Y:S04]  /*68f0*/  LDL.LU R4, [R1+0x1ec8] ;  /* 0x001ec80001047983 */ /* 0x001ee80000300800 */
[----:B------:R0:W-:Y:S04]  /*6900*/  STL [R1+0xd0], R27 ;  /* 0x0000d01b01007387 */ /* 0x0001e80000100800 */
[----:B0-----:R-:W4:Y:S04]  /*6910*/  LDL.LU R27, [R1+0x1ec4] ;  /* 0x001ec400011b7983 */ /* 0x001f280000300800 */
[----:B------:R0:W-:Y:S04]  /*6920*/  STL [R1+0xd8], R26 ;  /* 0x0000d81a01007387 */ /* 0x0001e80000100800 */
[----:B0-----:R-:W5:Y:S04]  /*6930*/  LDL.LU R26, [R1+0x1ec0] ;  /* 0x001ec000011a7983 */ /* 0x001f680000300800 */
        /* <DEDUP_REMOVED lines=13> */
[----:B0-----:R-:W3:Y:S04]  /*6a10*/  LDL.LU R24, [R1+0x1ea4] ;  /* 0x001ea40001187983 */ /* 0x001ee80000300800 */
[----:B------:R0:W-:Y:S04]  /*6a20*/  STL [R1+0xf8], R23 ;  /* 0x0000f81701007387 */ /* 0x0001e80000100800 */
[----:B0-----:R-:W3:Y:S04]  /*6a30*/  LDL.LU R23, [R1+0x1ea0] ;  /* 0x001ea00001177983 */ /* 0x001ee80000300800 */
[----:B------:R0:W-:Y:S04]  /*6a40*/  STL [R1+0xf4], R21 ;  /* 0x0000f41501007387 */ /* 0x0001e80000100800 */
[----:B0-----:R-:W4:Y:S04]  /*6a50*/  LDL.LU R21, [R1+0x1e9c] ;  /* 0x001e9c0001157983 */ /* 0x001f280000300800 */
[----:B------:R0:W-:Y:S04]  /*6a60*/  STL [R1+0xf0], R20 ;  /* 0x0000f01401007387 */ /* 0x0001e80000100800 */
[----:B0-----:R-:W5:Y:S04]  /*6a70*/  LDL.LU R20, [R1+0x1e98] ;  /* 0x001e980001147983 */ /* 0x001f680000300800 */
[----:B------:R0:W-:Y:S04]  /*6a80*/  STL [R1+0xec], R12 ;  /* 0x0000ec0c01007387 */ /* 0x0001e80000100800 */
[----:B0-----:R-:W3:Y:S04]  /*6a90*/  LDL.LU R12, [R1+0x1e94] ;  /* 0x001e9400010c7983 */ /* 0x001ee80000300800 */
        /* <DEDUP_REMOVED lines=9> */
[----:B0-----:R-:W2:Y:S04]  /*6b30*/  LDL.LU R17, [R1+0x1e80] ;  /* 0x001e800001117983 */ /* 0x001ea80000300800 */
[----:B------:R0:W-:Y:S04]  /*6b40*/  STL [R1+0xcc], R16 ;  /* 0x0000cc1001007387 */ /* 0x0001e80000100800 */
[----:B0-----:R-:W4:Y:S04]  /*6b50*/  LDL.LU R16, [R1+0x1e7c] ;  /* 0x001e7c0001107983 */ /* 0x001f280000300800 */
[----:B------:R0:W-:Y:S04]  /*6b60*/  STL [R1+0xc8], R15 ;  /* 0x0000c80f01007387 */ /* 0x0001e80000100800 */
[----:B0-----:R-:W5:Y:S04]  /*6b70*/  LDL.LU R15, [R1+0x1e78] ;  /* 0x001e7800010f7983 */ /* 0x001f680000300800 */
[----:B------:R0:W-:Y:S04]  /*6b80*/  STL [R1+0xc4], R14 ;  /* 0x0000c40e01007387 */ /* 0x0001e80000100800 */
[----:B0-----:R-:W3:Y:S04]  /*6b90*/  LDL.LU R14, [R1+0x1e74] ;  /* 0x001e7400010e7983 */ /* 0x001ee80000300800 */
[----:B------:R0:W-:Y:S04]  /*6ba0*/  STL [R1+0xc0], R22 ;  /* 0x0000c01601007387 */ /* 0x0001e80000100800 */
[----:B0-----:R-:W2:Y:S04]  /*6bb0*/  LDL.LU R22, [R1+0x1e70] ;  /* 0x001e700001167983 */ /* 0x001ea80000300800 */
[----:B------:R0:W-:Y:S04]  /*6bc0*/  STL [R1+0xbc], R18 ;  /* 0x0000bc1201007387 */ /* 0x0001e80000100800 */
[----:B0-----:R-:W2:Y:S04]  /*6bd0*/  LDL.LU R18, [R1+0x1e6c] ;  /* 0x001e6c0001127983 */ /* 0x001ea80000300800 */
[----:B------:R0:W-:Y:S04]  /*6be0*/  STL [R1+0xb8], R11 ;  /* 0x0000b80b01007387 */ /* 0x0001e80000100800 */
[----:B0-----:R-:W2:Y:S04]  /*6bf0*/  LDL.LU R11, [R1+0x1e68] ;  /* 0x001e6800010b7983 */ /* 0x001ea80000300800 */
[----:B------:R0:W-:Y:S04]  /*6c00*/  STL [R1+0xb0], R28 ;  /* 0x0000b01c01007387 */ /* 0x0001e80000100800 */
[----:B0-----:R-:W2:Y:S01]  /*6c10*/  LDL.LU R28, [R1+0x1e64] ;  /* 0x001e6400011c7983 */ /* 0x001ea20000300800 */
[----:B------:R-:W-:-:S05]  /*6c20*/  SEL R2, R29, R2, !P2 ;  /* 0x000000021d027207 */ /* 0x000fca0005000000 */
[----:B------:R2:W-:Y:S01]  /*6c30*/  STL [R1+0xa8], R2 ;  /* 0x0000a80201007387 */ /* 0x0005e20000100800 */
[C---:B----4-:R-:W-:Y:S02]  /*6c40*/  SEL R16, R29.reuse, R16, !P2 ;  /* 0x000000101d107207 */ /* 0x050fe40005000000 */
[C---:B-----5:R-:W-:Y:S02]  /*6c50*/  SEL R15, R29.reuse, R15, !P2 ;  /* 0x0000000f1d0f7207 */ /* 0x060fe40005000000 */
[C---:B---3--:R-:W-:Y:S02]  /*6c60*/  SEL R14, R29.reuse, R14, !P2 ;  /* 0x0000000e1d0e7207 */ /* 0x048fe40005000000 */
[C---:B--2---:R-:W-:Y:S02]  /*6c70*/  SEL R2, R29.reuse, R28, !P2 ;  /* 0x0000001c1d027207 */ /* 0x044fe40005000000 */
[----:B------:R-:W2:Y:S04]  /*6c80*/  LDL.LU R28, [R1+0x1e60] ;  /* 0x001e6000011c7983 */ /* 0x000ea80000300800 */
[----:B------:R0:W-:Y:S02]  /*6c90*/  STL [R1+0xa4], R2 ;  /* 0x0000a40201007387 */ /* 0x0001e40000100800 */
[----:B0-----:R-:W-:-:S02]  /*6ca0*/  SEL R2, R29, R11, !P2 ;  /* 0x0000000b1d027207 */ /* 0x001fc40005000000 */
[----:B------:R-:W3:Y:S04]  /*6cb0*/  LDL R11, [R1+0x13e8] ;  /* 0x0013e800010b7983 */ /* 0x000ee80000100800 */
[----:B------:R0:W-:Y:S02]  /*6cc0*/  STL [R1+0xa0], R2 ;  /* 0x0000a00201007387 */ /* 0x0001e40000100800 */
[C---:B0-----:R-:W-:Y:S02]  /*6cd0*/  SEL R2, R29.reuse, R18, !P2 ;  /* 0x000000121d027207 */ /* 0x041fe40005000000 */
[----:B------:R-:W4:Y:S04]  /*6ce0*/  LDL R18, [R1+0x13f4] ;  /* 0x0013f40001127983 */ /* 0x000f280000100800 */
[----:B------:R0:W-:Y:S02]  /*6cf0*/  STL [R1+0x98], R2 ;  /* 0x0000980201007387 */ /* 0x0001e40000100800 */
[----:B0-----:R-:W-:-:S02]  /*6d00*/  SEL R2, R29, R22, !P2 ;  /* 0x000000161d027207 */ /* 0x001fc40005000000 */
[----:B------:R-:W5:Y:S04]  /*6d10*/  LDL R22, [R1+0x13ec] ;  /* 0x0013ec0001167983 */ /* 0x000f680000100800 */
[----:B------:R0:W-:Y:S04]  /*6d20*/  STL [R1+0x94], R2 ;  /* 0x0000940201007387 */ /* 0x0001e80000100800 */
[----:B0-----:R-:W5:Y:S04]  /*6d30*/  LDL R2, [R1+0x13e0] ;  /* 0x0013e00001027983 */ /* 0x001f680000100800 */
[----:B------:R0:W-:Y:S04]  /*6d40*/  STL [R1+0x8c], R14 ;  /* 0x00008c0e01007387 */ /* 0x0001e80000100800 */
[----:B0-----:R-:W5:Y:S04]  /*6d50*/  LDL R14, [R1+0x13f0] ;  /* 0x0013f000010e7983 */ /* 0x001f680000100800 */
[----:B------:R0:W-:Y:S04]  /*6d60*/  STL [R1+0x84], R15 ;  /* 0x0000840f01007387 */ /* 0x0001e80000100800 */
[----:B0-----:R-:W5:Y:S04]  /*6d70*/  LDL R15, [R1+0x13f8] ;  /* 0x0013f800010f7983 */ /* 0x001f680000100800 */
[----:B------:R0:W-:Y:S04]  /*6d80*/  STL [R1+0x80], R16 ;  /* 0x0000801001007387 */ /* 0x0001e80000100800 */
[----:B0-----:R-:W5:Y:S01]  /*6d90*/  LDL R16, [R1+0x13fc] ;  /* 0x0013fc0001107983 */ /* 0x001f620000100800 */
[----:B------:R-:W-:-:S05]  /*6da0*/  SEL R17, R29, R17, !P2 ;  /* 0x000000111d117207 */ /* 0x000fca0005000000 */
[----:B------:R0:W-:Y:S01]  /*6db0*/  STL [R1+0x7c], R17 ;  /* 0x00007c1101007387 */ /* 0x0001e20000100800 */
[C---:B------:R-:W-:Y:S02]  /*6dc0*/  SEL R19, R29.reuse, R19, !P2 ;  /* 0x000000131d137207 */ /* 0x040fe40005000000 */
[C---:B0-----:R-:W-:Y:S02]  /*6dd0*/  SEL R17, R29.reuse, R20, !P2 ;  /* 0x000000141d117207 */ /* 0x041fe40005000000 */
[----:B------:R-:W-:-:S03]  /*6de0*/  SEL R20, R29, R21, !P2 ;  /* 0x000000151d147207 */ /* 0x000fc60005000000 */
[----:B------:R0:W-:Y:S04]  /*6df0*/  STL [R1+0x74], R17 ;  /* 0x0000741101007387 */ /* 0x0001e80000100800 */
[----:B------:R-:W-:Y:S01]  /*6e00*/  STL [R1+0x6c], R20 ;  /* 0x00006c1401007387 */ /* 0x000fe20000100800 */
[C---:B0-----:R-:W-:Y:S02]  /*6e10*/  SEL R17, R29.reuse, R7, !P2 ;  /* 0x000000071d117207 */ /* 0x041fe40005000000 */
[C---:B------:R-:W-:Y:S02]  /*6e20*/  SEL R7, R29.reuse, R6, !P2 ;  /* 0x000000061d077207 */ /* 0x040fe40005000000 */
[C---:B------:R-:W-:Y:S01]  /*6e30*/  SEL R6, R29.reuse, R3, !P2 ;  /* 0x000000031d067207 */ /* 0x040fe20005000000 */
[----:B------:R-:W-:Y:S01]  /*6e40*/  STL [R1+0x64], R19 ;  /* 0x0000641301007387 */ /* 0x000fe20000100800 */
[----:B------:R-:W-:-:S02]  /*6e50*/  SEL R3, R29, R0, !P2 ;  /* 0x000000001d037207 */ /* 0x000fc40005000000 */
[----:B------:R-:W-:Y:S01]  /*6e60*/  SEL R0, R29, R26, !P2 ;  /* 0x0000001a1d007207 */ /* 0x000fe20005000000 */
[----:B------:R-:W-:Y:S04]  /*6e70*/  STL [R1+0x5c], R17 ;  /* 0x00005c1101007387 */ /* 0x000fe80000100800 */
[----:B------:R-:W-:Y:S04]  /*6e80*/  STL [R1+0x54], R7 ;  /* 0x0000540701007387 */ /* 0x000fe80000100800 */
[----:B------:R-:W-:Y:S04]  /*6e90*/  STL [R1+0x4c], R6 ;  /* 0x00004c0601007387 */ /* 0x000fe80000100800 */
[----:B------:R-:W-:Y:S04]  /*6ea0*/  STL [R1+0x48], R3 ;  /* 0x0000480301007387 */ /* 0x000fe80000100800 */
[----:B------:R0:W-:Y:S01]  /*6eb0*/  STL [R1+0x44], R0 ;  /* 0x0000440001007387 */ /* 0x0001e20000100800 */
[----:B------:R-:W-:Y:S01]  /*6ec0*/  @!P0 IMAD.MOV R10, RZ, RZ, -R10 ;  /* 0x000000ffff0a8224 */ /* 0x000fe200078e0a0a */
[----:B----4-:R-:W-:-:S02]  /*6ed0*/  ISETP.GE.AND P1, PT, R18, RZ, PT ;  /* 0x000000ff1200720c */ /* 0x010fc40003f26270 */
[----:B------:R-:W0:Y:S01]  /*6ee0*/  S2R R18, SR_TID.X ;  /* 0x0000000000127919 */ /* 0x000e220000002100 */
[----:B--2---:R-:W-:Y:S02]  /*6ef0*/  ISETP.NE.AND P2, PT, R28, RZ, PT ;  /* 0x000000ff1c00720c */ /* 0x004fe40003f45270 */
[----:B---3--:R-:W-:Y:S02]  /*6f00*/  ISETP.GE.AND P0, PT, R11, RZ, PT ;  /* 0x000000ff0b00720c */ /* 0x008fe40003f06270 */
[----:B------:R-:W-:Y:S02]  /*6f10*/  LOP3.LUT R28, RZ, R28, RZ, 0x33, !PT ;  /* 0x0000001cff1c7212 */ /* 0x000fe400078e33ff */
[----:B-----5:R-:W-:Y:S02]  /*6f20*/  ISETP.GE.AND P4, PT, R22, RZ, PT ;  /* 0x000000ff1600720c */ /* 0x020fe40003f86270 */
[----:B0-----:R-:W-:Y:S02]  /*6f30*/  LOP3.LUT R0, R18, 0x1f, RZ, 0xc0, !PT ;  /* 0x0000001f12007812 */ /* 0x001fe400078ec0ff */
[----:B------:R-:W2:Y:S03]  /*6f40*/  LDL.LU R18, [R1+0xc] ;  /* 0x00000c0001127983 */ /* 0x000ea60000300800 */
[----:B------:R-:W-:Y:S01]  /*6f50*/  IMAD R3, R0, UR7, RZ ;  /* 0x0000000700037c24 */ /* 0x000fe2000f8e02ff */
[----:B------:R-:W3:Y:S01]  /*6f60*/  LDL.LU R11, [R1+0x8] ;  /* 0x00000800010b7983 */ /* 0x000ee20000300800 */
[----:B------:R-:W-:-:S03]  /*6f70*/  ISETP.GE.AND P5, PT, R14, RZ, PT ;  /* 0x000000ff0e00720c */ /* 0x000fc60003fa6270 */
[----:B------:R-:W4:Y:S04]  /*6f80*/  LDL.LU R20, [R1+0x4] ;  /* 0x0000040001147983 */ /* 0x000f280000300800 */
[----:B------:R-:W5:Y:S01]  /*6f90*/  LDL.LU R14, [R1] ;  /* 0x00000000010e7983 */ /* 0x000f620000300800 */
[----:B------:R-:W-:Y:S02]  /*6fa0*/  ISETP.GE.AND P3, PT, R15, RZ, PT ;  /* 0x000000ff0f00720c */ /* 0x000fe40003f66270 */
[----:B------:R-:W-:-:S11]  /*6fb0*/  ISETP.GE.AND P6, PT, R16, RZ, PT ;  /* 0x000000ff1000720c */ /* 0x000fd60003fc6270 */
[----:B------:R-:W-:Y:S01]  /*6fc0*/  @!P3 IMAD.MOV R13, RZ, RZ, -R13 ;  /* 0x000000ffff0db224 */ /* 0x000fe200078e0a0d */
[----:B------:R-:W-:Y:S01]  /*6fd0*/  LEA R0, P3, R3, UR12, 0x1 ;  /* 0x0000000c03007c11 */ /* 0x000fe2000f8608ff */
[----:B------:R-:W-:Y:S01]  /*6fe0*/  @!P1 IMAD.MOV R8, RZ, RZ, -R8 ;  /* 0x000000ffff089224 */ /* 0x000fe200078e0a08 */
[----:B------:R-:W-:-:S03]  /*6ff0*/  ULDC UR12, c[0x0][0x234] ;  /* 0x00008d00000c7ab9 */ /* 0x000fc60000000800 */
[----:B------:R0:W-:Y:S01]  /*7000*/  STL [R1+0x1e20], R0 ;  /* 0x001e200001007387 */ /* 0x0001e20000100800 */
[----:B------:R-:W-:Y:S01]  /*7010*/  @!P6 IMAD.MOV R9, RZ, RZ, -R9 ;  /* 0x000000ffff09e224 */ /* 0x000fe200078e0a09 */
[C---:B0-----:R-:W-:Y:S01]  /*7020*/  SEL R0, R28.reuse, R10, !P2 ;  /* 0x0000000a1c007207 */ /* 0x041fe20005000000 */
[----:B------:R-:W-:Y:S01]  /*7030*/  @!P5 IMAD.MOV R12, RZ, RZ, -R12 ;  /* 0x000000ffff0cd224 */ /* 0x000fe200078e0a0c */
[----:B------:R-:W-:-:S03]  /*7040*/  SEL R6, R28, R13, !P2 ;  /* 0x0000000d1c067207 */ /* 0x000fc60005000000 */
[----:B------:R0:W-:Y:S01]  /*7050*/  STL [R1+0x1e24], R0 ;  /* 0x001e240001007387 */ /* 0x0001e20000100800 */
[----:B------:R-:W-:Y:S02]  /*7060*/  ISETP.GE.AND P6, PT, R2, RZ, PT ;  /* 0x000000ff0200720c */ /* 0x000fe40003fc6270 */
[C---:B------:R-:W-:Y:S02]  /*7070*/  SEL R2, R28.reuse, R8, !P2 ;  /* 0x000000081c027207 */ /* 0x040fe40005000000 */
[----:B0-----:R-:W-:Y:S01]  /*7080*/  SEL R0, R28, R9, !P2 ;  /* 0x000000091c007207 */ /* 0x001fe20005000000 */
[----:B------:R-:W-:-:S04]  /*7090*/  @!P4 IMAD.MOV R23, RZ, RZ, -R23 ;  /* 0x000000ffff17c224 */ /* 0x000fc800078e0a17 */
[----:B------:R0:W-:Y:S04]  /*70a0*/  STL [R1+0x28], R0 ;  /* 0x0000280001007387 */ /* 0x0001e80000100800 */
[----:B------:R-:W-:Y:S04]  /*70b0*/  STL [R1+0x24], R6 ;  /* 0x0000240601007387 */ /* 0x000fe80000100800 */
[----:B------:R-:W5:Y:S01]  /*70c0*/  LDL.LU R29, [R1+0x34] ;  /* 0x00003400011d7983 */ /* 0x000f620000300800 */
[----:B0-----:R-:W-:-:S03]  /*70d0*/  SEL R0, R28, R12, !P2 ;  /* 0x0000000c1c007207 */ /* 0x001fc60005000000 */
[----:B------:R-:W-:Y:S04]  /*70e0*/  STL [R1+0x118], R2 ;  /* 0x0001180201007387 */ /* 0x000fe80000100800 */
[----:B------:R-:W5:Y:S04]  /*70f0*/  LDL.LU R22, [R1+0x38] ;  /* 0x0000380001167983 */ /* 0x000f680000300800 */
[----:B------:R0:W-:Y:S04]  /*7100*/  STL [R1+0x11c], R0 ;  /* 0x00011c0001007387 */ /* 0x0001e80000100800 */
[----:B------:R-:W5:Y:S04]  /*7110*/  LDL.LU R26, [R1+0x3c] ;  /* 0x00003c00011a7983 */ /* 0x000f680000300800 */
[----:B------:R-:W5:Y:S01]  /*7120*/  LDL.LU R15, [R1+0x40] ;  /* 0x00004000010f7983 */ /* 0x000f620000300800 */
[----:B0-----:R-:W-:-:S05]  /*7130*/  SEL R0, R28, R23, !P2 ;  /* 0x000000171c007207 */ /* 0x001fca0005000000 */
[----:B------:R0:W-:Y:S04]  /*7140*/  STL [R1+0x120], R0 ;  /* 0x0001200001007387 */ /* 0x0001e80000100800 */
[----:B------:R-:W5:Y:S01]  /*7150*/  LDL.LU R6, [R1+0x50] ;  /* 0x0000500001067983 */ /* 0x000f620000300800 */
[----:B------:R-:W-:-:S03]  /*7160*/  @!P0 IMAD.MOV R24, RZ, RZ, -R24 ;  /* 0x000000ffff188224 */ /* 0x000fc600078e0a18 */
[----:B------:R-:W5:Y:S02]  /*7170*/  LDL.LU R16, [R1+0x58] ;  /* 0x0000580001107983 */ /* 0x000f640000300800 */
[----:B0-----:R-:W-:-:S05]  /*7180*/  SEL R0, R28, R24, !P2 ;  /* 0x000000181c007207 */ /* 0x001fca0005000000 */
[----:B------:R-:W-:Y:S04]  /*7190*/  STL [R1+0x124], R0 ;  /* 0x0001240001007387 */ /* 0x000fe80000100800 */
[----:B------:R-:W5:Y:S01]  /*71a0*/  LDL.LU R17, [R1+0x60] ;  /* 0x0000600001117983 */ /* 0x000f620000300800 */
[----:B------:R-:W-:Y:S01]  /*71b0*/  @!P6 IMAD.MOV R25, RZ, RZ, -R25 ;  /* 0x000000ffff19e224 */ /* 0x000fe200078e0a19 */
[----:B------:R-:W-:Y:S02]  /*71c0*/  LEA.HI.X.SX32 R3, R3, UR13, 0x1, P3 ;  /* 0x0000000d03037c11 */ /* 0x000fe400098f0eff */
[----:B------:R-:W5:Y:S02]  /*71d0*/  LDL.LU R7, [R1+0x68] ;  /* 0x0000680001077983 */ /* 0x000f640000300800 */
[----:B------:R-:W-:-:S02]  /*71e0*/  SEL R2, R28, R25, !P2 ;  /* 0x000000191c027207 */ /* 0x000fc40005000000 */
[----:B------:R-:W5:Y:S04]  /*71f0*/  LDL.LU R19, [R1+0x70] ;  /* 0x0000700001137983 */ /* 0x000f680000300800 */
[----:B------:R-:W-:Y:S04]  /*7200*/  STL [R1+0x1df0], R2 ;  /* 0x001df00201007387 */ /* 0x000fe80000100800 */
[----:B------:R0:W-:Y:S04]  /*7210*/  STL [R1+0x1e1c], R3 ;  /* 0x001e1c0301007387 */ /* 0x0001e80000100800 */
[----:B------:R-:W5:Y:S01]  /*7220*/  LDL.LU R21, [R1+0x78] ;  /* 0x0000780001157983 */ /* 0x000f620000300800 */
[----:B0-----:R-:W-:-:S02]  /*7230*/  IMAD R3, R5, UR9, RZ ;  /* 0x0000000905037c24 */ /* 0x001fc4000f8e02ff */
[----:B--2---:R-:W-:Y:S02]  /*7240*/  IMAD R2, R18, UR9, RZ ;  /* 0x0000000912027c24 */ /* 0x004fe4000f8e02ff */
[----:B------:R-:W2:Y:S01]  /*7250*/  LDL.LU R18, [R1+0x88] ;  /* 0x0000880001127983 */ /* 0x000ea20000300800 */
[----:B---3--:R-:W-:-:S03]  /*7260*/  IMAD R0, R11, UR9, RZ ;  /* 0x000000090b007c24 */ /* 0x008fc6000f8e02ff */
[----:B------:R4:W-:Y:S04]  /*7270*/  STL [R1+0x30], R2 ;  /* 0x0000300201007387 */ /* 0x0009e80000100800 */
[----:B------:R-:W3:Y:S04]  /*7280*/  LDL.LU R11, [R1+0x90] ;  /* 0x00009000010b7983 */ /* 0x000ee80000300800 */
[----:B------:R5:W-:Y:S01]  /*7290*/  STL [R1+0x20], R0 ;  /* 0x0000200001007387 */ /* 0x000be20000100800 */
[----:B----4-:R-:W-:-:S03]  /*72a0*/  IMAD R2, R20, UR9, RZ ;  /* 0x0000000914027c24 */ /* 0x010fc6000f8e02ff */
[----:B------:R-:W4:Y:S01]  /*72b0*/  LDL.LU R20, [R1+0x9c] ;  /* 0x00009c0001147983 */ /* 0x000f220000300800 */
[----:B-----5:R-:W-:-:S03]  /*72c0*/  IMAD R0, R14, UR9, RZ ;  /* 0x000000090e007c24 */ /* 0x020fc6000f8e02ff */
[----:B------:R0:W-:Y:S04]  /*72d0*/  STL [R1+0x1c], R2 ;  /* 0x00001c0201007387 */ /* 0x0001e80000100800 */
[----:B------:R1:W-:Y:S04]  /*72e0*/  STL [R1+0x18], R0 ;  /* 0x0000180001007387 */ /* 0x0003e80000100800 */
[----:B------:R-:W5:Y:S01]  /*72f0*/  LDL.LU R14, [R1+0xac] ;  /* 0x0000ac00010e7983 */ /* 0x000f620000300800 */
[----:B0-----:R-:W-:Y:S02]  /*7300*/  IMAD R2, R27, UR9, RZ ;  /* 0x000000091b027c24 */ /* 0x001fe4000f8e02ff */
[----:B-1----:R-:W-:-:S03]  /*7310*/  IMAD R0, R4, UR9, RZ ;  /* 0x0000000904007c24 */ /* 0x002fc6000f8e02ff */
[----:B------:R-:W-:Y:S04]  /*7320*/  STL [R1+0x14], R2 ;  /* 0x0000140201007387 */ /* 0x000fe80000100800 */
[----:B------:R0:W-:Y:S04]  /*7330*/  STL [R1+0x10], R0 ;  /* 0x0000100001007387 */ /* 0x0001e80000100800 */
[----:B------:R-:W-:Y:S01]  /*7340*/  STL [R1+0xc], R3 ;  /* 0x00000c0301007387 */ /* 0x000fe20000100800 */
[----:B0-----:R-:W-:Y:S02]  /*7350*/  IMAD R0, R29, UR9, RZ ;  /* 0x000000091d007c24 */ /* 0x001fe4000f8e02ff */
[----:B------:R-:W-:-:S02]  /*7360*/  IMAD R2, R22, UR9, RZ ;  /* 0x0000000916027c24 */ /* 0x000fc4000f8e02ff */
[----:B------:R-:W5:Y:S04]  /*7370*/  LDL.LU R22, [R1+0xb4] ;  /* 0x0000b40001167983 */ /* 0x000f680000300800 */
[----:B------:R0:W-:Y:S04]  /*7380*/  STL [R1+0x8], R0 ;  /* 0x0000080001007387 */ /* 0x0001e80000100800 */
[----:B------:R-:W-:Y:S01]  /*7390*/  STL [R1+0x4], R2 ;  /* 0x0000040201007387 */ /* 0x000fe20000100800 */
[----:B------:R-:W-:-:S03]  /*73a0*/  IMAD R29, R15, UR9, RZ ;  /* 0x000000090f1d7c24 */ /* 0x000fc6000f8e02ff */
[----:B------:R-:W5:Y:S01]  /*73b0*/  LDL.LU R15, [R1+0xd0] ;  /* 0x0000d000010f7983 */ /* 0x000f620000300800 */
[----:B0-----:R-:W-:Y:S02]  /*73c0*/  IMAD R0, R26, UR9, RZ ;  /* 0x000000091a007c24 */ /* 0x001fe4000f8e02ff */
[----:B------:R-:W-:-:S03]  /*73d0*/  IMAD R4, R6, UR9, RZ ;  /* 0x0000000906047c24 */ /* 0x000fc6000f8e02ff */
[----:B------:R-:W-:Y:S01]  /*73e0*/  STL [R1], R0 ;  /* 0x0000000001007387 */ /* 0x000fe20000100800 */
[----:B------:R-:W-:-:S03]  /*73f0*/  IMAD R5, R16, UR9, RZ ;  /* 0x0000000910057c24 */ /* 0x000fc6000f8e02ff */
[----:B------:R-:W-:Y:S04]  /*7400*/  STL [R1+0x1e10], R29 ;  /* 0x001e101d01007387 */ /* 0x000fe80000100800 */
[----:B------:R-:W-:Y:S04]  /*7410*/  STL [R1+0x1e0c], R4 ;  /* 0x001e0c0401007387 */ /* 0x000fe80000100800 */
[----:B------:R-:W5:Y:S01]  /*7420*/  LDL.LU R16, [R1+0xd8] ;  /* 0x0000d80001107983 */ /* 0x000f620000300800 */
[----:B------:R-:W-:-:S03]  /*7430*/  IMAD R6, R17, UR9, RZ ;  /* 0x0000000911067c24 */ /* 0x000fc6000f8e02ff */
[----:B------:R-:W-:Y:S04]  /*7440*/  STL [R1+0x1e08], R5 ;  /* 0x001e080501007387 */ /* 0x000fe80000100800 */
[----:B------:R-:W5:Y:S01]  /*7450*/  LDL.LU R17, [R1+0x114] ;  /* 0x0001140001117983 */ /* 0x000f620000300800 */
[----:B------:R-:W-:Y:S02]  /*7460*/  IMAD R7, R7, UR9, RZ ;  /* 0x0000000907077c24 */ /* 0x000fe4000f8e02ff */
[----:B------:R-:W-:Y:S01]  /*7470*/  IMAD R8, R19, UR9, RZ ;  /* 0x0000000913087c24 */ /* 0x000fe2000f8e02ff */
[----:B------:R-:W-:Y:S04]  /*7480*/  STL [R1+0x1e04], R6 ;  /* 0x001e040601007387 */ /* 0x000fe80000100800 */
[----:B------:R-:W-:Y:S01]  /*7490*/  STL [R1+0x1e00], R7 ;  /* 0x001e000701007387 */ /* 0x000fe20000100800 */
[----:B------:R-:W-:-:S03]  /*74a0*/  IMAD R9, R21, UR9, RZ ;  /* 0x0000000915097c24 */ /* 0x000fc6000f8e02ff */
[----:B------:R-:W-:Y:S04]  /*74b0*/  STL [R1+0x1dfc], R8 ;  /* 0x001dfc0801007387 */ /* 0x000fe80000100800 */
[----:B------:R0:W-:Y:S01]  /*74c0*/  STL [R1+0x1df8], R9 ;  /* 0x001df80901007387 */ /* 0x0001e20000100800 */
[----:B--2---:R-:W-:-:S05]  /*74d0*/  IMAD R10, R18, UR9, RZ ;  /* 0x00000009120a7c24 */ /* 0x004fca000f8e02ff */
[----:B------:R1:W-:Y:S01]  /*74e0*/  STL [R1+0x1df4], R10 ;  /* 0x001df40a01007387 */ /* 0x0003e20000100800 */
[----:B---3--:R-:W-:-:S03]  /*74f0*/  IMAD R11, R11, UR9, RZ ;  /* 0x000000090b0b7c24 */ /* 0x008fc6000f8e02ff */
[----:B------:R-:W2:Y:S04]  /*7500*/  LDL.LU R18, [R1+0x110] ;  /* 0x0001100001127983 */ /* 0x000ea80000300800 */
[----:B------:R-:W-:Y:S01]  /*7510*/  STL [R1+0x1e14], R11 ;  /* 0x001e140b01007387 */ /* 0x000fe20000100800 */
[----:B----4-:R-:W-:-:S03]  /*7520*/  IMAD R12, R20, UR9, RZ ;  /* 0x00000009140c7c24 */ /* 0x010fc6000f8e02ff */
[----:B------:R-:W3:Y:S04]  /*7530*/  LDL.LU R19, [R1+0x10c] ;  /* 0x00010c0001137983 */ /* 0x000ee80000300800 */
[----:B------:R-:W-:Y:S04]  /*7540*/  STL [R1+0x1e18], R12 ;  /* 0x001e180c01007387 */ /* 0x000fe80000100800 */
[----:B------:R-:W4:Y:S04]  /*7550*/  LDL.LU R20, [R1+0x108] ;  /* 0x0001080001147983 */ /* 0x000f280000300800 */
[----:B------:R-:W4:Y:S01]  /*7560*/  LDL.LU R21, [R1+0x104] ;  /* 0x0001040001157983 */ /* 0x000f220000300800 */
[----:B-----5:R-:W-:-:S05]  /*7570*/  IMAD R13, R14, UR9, RZ ;  /* 0x000000090e0d7c24 */ /* 0x020fca000f8e02ff */
[----:B------:R-:W-:Y:S01]  /*7580*/  STL [R1+0x1e28], R13 ;  /* 0x001e280d01007387 */ /* 0x000fe20000100800 */
[----:B------:R-:W-:-:S03]  /*7590*/  IMAD R14, R22, UR9, RZ ;  /* 0x00000009160e7c24 */ /* 0x000fc6000f8e02ff */
[----:B------:R-:W5:Y:S04]  /*75a0*/  LDL.LU R22, [R1+0x100] ;  /* 0x0001000001167983 */ /* 0x000f680000300800 */
[----:B------:R-:W5:Y:S04]  /*75b0*/  LDL.LU R23, [R1+0xfc] ;  /* 0x0000fc0001177983 */ /* 0x000f680000300800 */
[----:B------:R-:W-:Y:S01]  /*75c0*/  STL [R1+0x1e2c], R14 ;  /* 0x001e2c0e01007387 */ /* 0x000fe20000100800 */
[----:B------:R-:W-:-:S03]  /*75d0*/  IMAD R15, R15, UR9, RZ ;  /* 0x000000090f0f7c24 */ /* 0x000fc6000f8e02ff */
[----:B------:R-:W5:Y:S04]  /*75e0*/  LDL.LU R24, [R1+0xf8] ;  /* 0x0000f80001187983 */ /* 0x000f680000300800 */
[----:B------:R-:W5:Y:S04]  /*75f0*/  LDL.LU R25, [R1+0xf4] ;  /* 0x0000f40001197983 */ /* 0x000f680000300800 */
[----:B------:R-:W-:Y:S04]  /*7600*/  STL [R1+0x1e30], R15 ;  /* 0x001e300f01007387 */ /* 0x000fe80000100800 */
[----:B------:R-:W5:Y:S01]  /*7610*/  LDL.LU R26, [R1+0xf0] ;  /* 0x0000f000011a7983 */ /* 0x000f620000300800 */
[----:B------:R-:W-:-:S05]  /*7620*/  IMAD R16, R16, UR9, RZ ;  /* 0x0000000910107c24 */ /* 0x000fca000f8e02ff */
[----:B------:R-:W-:Y:S04]  /*7630*/  STL [R1+0x1e34], R16 ;  /* 0x001e341001007387 */ /* 0x000fe80000100800 */
[----:B------:R-:W5:Y:S04]  /*7640*/  LDL.LU R27, [R1+0xec] ;  /* 0x0000ec00011b7983 */ /* 0x000f680000300800 */
[----:B------:R-:W5:Y:S04]  /*7650*/  LDL.LU R28, [R1+0xe8] ;  /* 0x0000e800011c7983 */ /* 0x000f680000300800 */
[----:B0-----:R-:W1:Y:S01]  /*7660*/  LDL.LU R9, [R1+0xe4] ;  /* 0x0000e40001097983 */ /* 0x001e620000300800 */
[----:B------:R-:W-:-:S03]  /*7670*/  IMAD R17, R17, UR9, RZ ;  /* 0x0000000911117c24 */ /* 0x000fc6000f8e02ff */
[----:B------:R-:W5:Y:S04]  /*7680*/  LDL.LU R8, [R1+0xe0] ;  /* 0x0000e00001087983 */ /* 0x000f680000300800 */
[----:B------:R-:W5:Y:S04]  /*7690*/  LDL.LU R7, [R1+0xdc] ;  /* 0x0000dc0001077983 */ /* 0x000f680000300800 */
[----:B------:R-:W5:Y:S04]  /*76a0*/  LDL.LU R6, [R1+0xd4] ;  /* 0x0000d40001067983 */ /* 0x000f680000300800 */
[----:B------:R-:W5:Y:S04]  /*76b0*/  LDL.LU R5, [R1+0xcc] ;  /* 0x0000cc0001057983 */ /* 0x000f680000300800 */
[----:B------:R-:W5:Y:S04]  /*76c0*/  LDL.LU R4, [R1+0xc8] ;  /* 0x0000c80001047983 */ /* 0x000f680000300800 */
[----:B------:R-:W5:Y:S04]  /*76d0*/  LDL.LU R29, [R1+0xc4] ;  /* 0x0000c400011d7983 */ /* 0x000f680000300800 */
[----:B------:R-:W-:Y:S04]  /*76e0*/  STL [R1+0x1e38], R17 ;  /* 0x001e381101007387 */ /* 0x000fe80000100800 */
[----:B------:R-:W5:Y:S04]  /*76f0*/  LDL.LU R3, [R1+0xc0] ;  /* 0x0000c00001037983 */ /* 0x000f680000300800 */
[----:B------:R-:W5:Y:S01]  /*7700*/  LDL.LU R0, [R1+0xbc] ;  /* 0x0000bc0001007983 */ /* 0x000f620000300800 */
[----:B--2---:R-:W-:-:S02]  /*7710*/  IMAD R18, R18, UR9, RZ ;  /* 0x0000000912127c24 */ /* 0x004fc4000f8e02ff */
[----:B---3--:R-:W-:-:S03]  /*7720*/  IMAD R19, R19, UR9, RZ ;  /* 0x0000000913137c24 */ /* 0x008fc6000f8e02ff */
[----:B------:R-:W-:Y:S01]  /*7730*/  STL [R1+0x1e3c], R18 ;  /* 0x001e3c1201007387 */ /* 0x000fe20000100800 */
[----:B----4-:R-:W-:-:S03]  /*7740*/  IMAD R20, R20, UR9, RZ ;  /* 0x0000000914147c24 */ /* 0x010fc6000f8e02ff */
[----:B------:R-:W-:Y:S01]  /*7750*/  STL [R1+0x1e40], R19 ;  /* 0x001e401301007387 */ /* 0x000fe20000100800 */
[----:B------:R-:W-:-:S03]  /*7760*/  IMAD R21, R21, UR9, RZ ;  /* 0x0000000915157c24 */ /* 0x000fc6000f8e02ff */
[----:B------:R-:W-:Y:S04]  /*7770*/  STL [R1+0x1e44], R20 ;  /* 0x001e441401007387 */ /* 0x000fe80000100800 */
[----:B------:R-:W-:Y:S01]  /*7780*/  STL [R1+0x1e48], R21 ;  /* 0x001e481501007387 */ /* 0x000fe20000100800 */
[----:B-----5:R-:W-:Y:S02]  /*7790*/  IMAD R22, R22, UR9, RZ ;  /* 0x0000000916167c24 */ /* 0x020fe4000f8e02ff */
[----:B------:R-:W-:-:S03]  /*77a0*/  IMAD R23, R23, UR9, RZ ;  /* 0x0000000917177c24 */ /* 0x000fc6000f8e02ff */
[----:B------:R-:W-:Y:S01]  /*77b0*/  STL [R1+0x1e4c], R22 ;  /* 0x001e4c1601007387 */ /* 0x000fe20000100800 */
[----:B------:R-:W-:-:S03]  /*77c0*/  IMAD R24, R24, UR9, RZ ;  /* 0x0000000918187c24 */ /* 0x000fc6000f8e02ff */
[----:B------:R-:W-:Y:S01]  /*77d0*/  STL [R1+0x1e50], R23 ;  /* 0x001e501701007387 */ /* 0x000fe20000100800 */
[----:B------:R-:W-:-:S03]  /*77e0*/  IMAD R25, R25, UR9, RZ ;  /* 0x0000000919197c24 */ /* 0x000fc6000f8e02ff */
[----:B------:R-:W-:Y:S04]  /*77f0*/  STL [R1+0x1e54], R24 ;  /* 0x001e541801007387 */ /* 0x000fe80000100800 */
[----:B------:R-:W-:Y:S01]  /*7800*/  STL [R1+0x1e58], R25 ;  /* 0x001e581901007387 */ /* 0x000fe20000100800 */
[----:B------:R-:W-:-:S03]  /*7810*/  IMAD R26, R26, UR9, RZ ;  /* 0x000000091a1a7c24 */ /* 0x000fc6000f8e02ff */
[----:B------:R-:W2:Y:S04]  /*7820*/  LDL.LU R2, [R1+0xb8] ;  /* 0x0000b80001027983 */ /* 0x000ea80000300800 */
[----:B------:R-:W-:Y:S01]  /*7830*/  STL [R1+0x1e5c], R26 ;  /* 0x001e5c1a01007387 */ /* 0x000fe20000100800 */
[----:B-1----:R-:W-:Y:S02]  /*7840*/  IMAD R10, R9, UR9, RZ ;  /* 0x00000009090a7c24 */ /* 0x002fe4000f8e02ff */
[----:B------:R-:W-:-:S03]  /*7850*/  IMAD R9, R8, UR9, RZ ;  /* 0x0000000908097c24 */ /* 0x000fc6000f8e02ff */
[----:B------:R-:W-:Y:S01]  /*7860*/  STL [R1+0x34], R10 ;  /* 0x0000340a01007387 */ /* 0x000fe20000100800 */
[----:B------:R-:W-:-:S03]  /*7870*/  IMAD R8, R7, UR9, RZ ;  /* 0x0000000907087c24 */ /* 0x000fc6000f8e02ff */
[----:B------:R-:W-:Y:S01]  /*7880*/  STL [R1+0x38], R9 ;  /* 0x0000380901007387 */ /* 0x000fe20000100800 */
[----:B------:R-:W-:-:S03]  /*7890*/  IMAD R7, R6, UR9, RZ ;  /* 0x0000000906077c24 */ /* 0x000fc6000f8e02ff */
[----:B------:R0:W-:Y:S01]  /*78a0*/  STL [R1+0x3c], R8 ;  /* 0x00003c0801007387 */ /* 0x0001e20000100800 */
[----:B------:R-:W-:-:S03]  /*78b0*/  IMAD R6, R5, UR9, RZ ;  /* 0x0000000905067c24 */ /* 0x000fc6000f8e02ff */
[----:B------:R-:W-:Y:S01]  /*78c0*/  STL [R1+0x40], R7 ;  /* 0x0000400701007387 */ /* 0x000fe20000100800 */
[----:B------:R-:W-:-:S03]  /*78d0*/  IMAD R5, R4, UR9, RZ ;  /* 0x0000000904057c24 */ /* 0x000fc6000f8e02ff */
[----:B0-----:R-:W3:Y:S01]  /*78e0*/  LDL.LU R8, [R1+0xb0] ;  /* 0x0000b00001087983 */ /* 0x001ee20000300800 */
[----:B------:R-:W-:-:S03]  /*78f0*/  IMAD R4, R29, UR9, RZ ;  /* 0x000000091d047c24 */ /* 0x000fc6000f8e02ff */
[----:B------:R-:W-:Y:S04]  /*7900*/  STL [R1+0x50], R6 ;  /* 0x0000500601007387 */ /* 0x000fe80000100800 */
[----:B------:R-:W-:Y:S01]  /*7910*/  STL [R1+0x58], R5 ;  /* 0x0000580501007387 */ /* 0x000fe20000100800 */
[----:B------:R-:W-:-:S03]  /*7920*/  IMAD R3, R3, UR9, RZ ;  /* 0x0000000903037c24 */ /* 0x000fc6000f8e02ff */
[----:B------:R-:W4:Y:S01]  /*7930*/  LDL.LU R9, [R1+0xa8] ;  /* 0x0000a80001097983 */ /* 0x000f220000300800 */
[----:B------:R-:W-:-:S03]  /*7940*/  IMAD R0, R0, UR9, RZ ;  /* 0x0000000900007c24 */ /* 0x000fc6000f8e02ff */
[----:B------:R-:W-:Y:S04]  /*7950*/  STL [R1+0x60], R4 ;  /* 0x0000600401007387 */ /* 0x000fe80000100800 */
[----:B------:R-:W5:Y:S04]  /*7960*/  LDL.LU R10, [R1+0xa4] ;  /* 0x0000a400010a7983 */ /* 0x000f680000300800 */
[----:B------:R-:W-:Y:S04]  /*7970*/  STL [R1+0x68], R3 ;  /* 0x0000680301007387 */ /* 0x000fe80000100800 */
[----:B------:R-:W5:Y:S04]  /*7980*/  LDL.LU R26, [R1+0xa0] ;  /* 0x0000a000011a7983 */ /* 0x000f680000300800 */
[----:B------:R-:W5:Y:S04]  /*7990*/  LDL.LU R25, [R1+0x98] ;  /* 0x0000980001197983 */ /* 0x000f680000300800 */
[----:B------:R0:W-:Y:S04]  /*79a0*/  STL [R1+0x70], R0 ;  /* 0x0000700001007387 */ /* 0x0001e80000100800 */
        /* <DEDUP_REMOVED lines=12> */
[----:B0-----:R-:W5:Y:S04]  /*7a70*/  LDL.LU R0, [R1+0x44] ;  /* 0x0000440001007983 */ /* 0x001f680000300800 */
[----:B------:R-:W5:Y:S01]  /*7a80*/  LDL.LU R3, [R1+0x28] ;  /* 0x0000280001037983 */ /* 0x000f620000300800 */
[----:B--2---:R-:W-:-:S03]  /*7a90*/  IMAD R4, R2, UR9, RZ ;  /* 0x0000000902047c24 */ /* 0x004fc6000f8e02ff */
[----:B------:R-:W2:Y:S04]  /*7aa0*/  LDL.LU R2, [R1+0x24] ;  /* 0x0000240001027983 */ /* 0x000ea80000300800 */
[----:B------:R0:W-:Y:S04]  /*7ab0*/  STL [R1+0x78], R4 ;  /* 0x0000780401007387 */ /* 0x0001e80000100800 */
[----:B------:R-:W2:Y:S04]  /*7ac0*/  LDL.LU R12, [R1+0x30] ;  /* 0x00003000010c7983 */ /* 0x000ea80000300800 */
[----:B------:R-:W2:Y:S04]  /*7ad0*/  LDL.LU R11, [R1+0x20] ;  /* 0x00002000010b7983 */ /* 0x000ea80000300800 */
[----:B------:R-:W2:Y:S04]  /*7ae0*/  LDL.LU R29, [R1+0x1c] ;  /* 0x00001c00011d7983 */ /* 0x000ea80000300800 */
[----:B0-----:R-:W2:Y:S04]  /*7af0*/  LDL.LU R4, [R1+0x18] ;  /* 0x0000180001047983 */ /* 0x001ea80000300800 */
[----:B------:R-:W2:Y:S04]  /*7b00*/  LDL.LU R5, [R1+0x14] ;  /* 0x0000140001057983 */ /* 0x000ea80000300800 */
[----:B------:R-:W2:Y:S04]  /*7b10*/  LDL.LU R6, [R1+0x10] ;  /* 0x0000100001067983 */ /* 0x000ea80000300800 */
[----:B------:R-:W2:Y:S01]  /*7b20*/  LDL.LU R7, [R1+0xc] ;  /* 0x00000c0001077983 */ /* 0x000ea20000300800 */
[----:B---3--:R-:W-:-:S05]  /*7b30*/  IMAD R8, R8, UR9, RZ ;  /* 0x0000000908087c24 */ /* 0x008fca000f8e02ff */
[----:B------:R0:W-:Y:S01]  /*7b40*/  STL [R1+0x88], R8 ;  /* 0x0000880801007387 */ /* 0x0001e20000100800 */
[----:B----4-:R-:W-:-:S03]  /*7b50*/  IMAD R9, R9, UR9, RZ ;  /* 0x0000000909097c24 */ /* 0x010fc6000f8e02ff */
[----:B0-----:R-:W3:Y:S01]  /*7b60*/  LDL.LU R8, [R1+0x8] ;  /* 0x0000080001087983 */ /* 0x001ee20000300800 */
[----:B-----5:R-:W-:-:S03]  /*7b70*/  IMAD R10, R10, UR9, RZ ;  /* 0x000000090a0a7c24 */ /* 0x020fc6000f8e02ff */
[----:B------:R0:W-:Y:S01]  /*7b80*/  STL [R1+0x90], R9 ;  /* 0x0000900901007387 */ /* 0x0001e20000100800 */
[----:B------:R-:W-:-:S03]  /*7b90*/  IMAD R26, R26, UR9, RZ ;  /* 0x000000091a1a7c24 */ /* 0x000fc6000f8e02ff */
[----:B0-----:R-:W4:Y:S01]  /*7ba0*/  LDL.LU R9, [R1+0x4] ;  /* 0x0000040001097983 */ /* 0x001f220000300800 */
[----:B------:R-:W-:-:S03]  /*7bb0*/  IMAD R25, R25, UR9, RZ ;  /* 0x0000000919197c24 */ /* 0x000fc6000f8e02ff */
[----:B------:R0:W-:Y:S01]  /*7bc0*/  STL [R1+0x9c], R10 ;  /* 0x00009c0a01007387 */ /* 0x0001e20000100800 */
[----:B------:R-:W-:-:S03]  /*7bd0*/  IMAD R24, R24, UR9, RZ ;  /* 0x0000000918187c24 */ /* 0x000fc6000f8e02ff */
[----:B0-----:R-:W5:Y:S01]  /*7be0*/  LDL.LU R10, [R1] ;  /* 0x00000000010a7983 */ /* 0x001f620000300800 */
[----:B------:R-:W-:-:S03]  /*7bf0*/  IMAD R23, R23, UR9, RZ ;  /* 0x0000000917177c24 */ /* 0x000fc6000f8e02ff */
[----:B------:R0:W-:Y:S01]  /*7c00*/  STL [R1+0xa0], R26 ;  /* 0x0000a01a01007387 */ /* 0x0001e20000100800 */
[----:B------:R-:W-:Y:S02]  /*7c10*/  IMAD R22, R22, UR9, RZ ;  /* 0x0000000916167c24 */ /* 0x000fe4000f8e02ff */
[----:B------:R-:W-:Y:S01]  /*7c20*/  IMAD R21, R21, UR9, RZ ;  /* 0x0000000915157c24 */ /* 0x000fe2000f8e02ff */
[----:B0-----:R-:W5:Y:S04]  /*7c30*/  LDL.LU R26, [R1+0x1e5c] ;  /* 0x001e5c00011a7983 */ /* 0x001f680000300800 */
[----:B------:R0:W-:Y:S01]  /*7c40*/  STL [R1+0x98], R25 ;  /* 0x0000981901007387 */ /* 0x0001e20000100800 */
[----:B------:R-:W-:Y:S02]  /*7c50*/  IMAD R20, R20, UR9, RZ ;  /* 0x0000000914147c24 */ /* 0x000fe4000f8e02ff */
[----:B------:R-:W-:Y:S01]  /*7c60*/  IMAD R19, R19, UR9, RZ ;  /* 0x0000000913137c24 */ /* 0x000fe2000f8e02ff */
[----:B0-----:R-:W5:Y:S04]  /*7c70*/  LDL.LU R25, [R1+0x1e58] ;  /* 0x001e580001197983 */ /* 0x001f680000300800 */
[----:B------:R0:W-:Y:S01]  /*7c80*/  STL [R1+0x94], R24 ;  /* 0x0000941801007387 */ /* 0x0001e20000100800 */
[----:B------:R-:W-:-:S03]  /*7c90*/  IMAD R18, R18, UR9, RZ ;  /* 0x0000000912127c24 */ /* 0x000fc6000f8e02ff */
        /* <DEDUP_REMOVED lines=19> */
[----:B------:R0:W-:Y:S04]  /*7dd0*/  STL [R1+0x64], R17 ;  /* 0x0000641101007387 */ /* 0x0001e80000100800 */
        /* <DEDUP_REMOVED lines=10> */
[----:B0-----:R-:W2:Y:S02]  /*7e80*/  LDL.LU R0, [R1+0x1e24] ;  /* 0x001e240001007983 */ /* 0x001ea40000300800 */
[----:B--2---:R-:W-:-:S05]  /*7e90*/  IMAD R0, R0, UR12, RZ ;  /* 0x0000000c00007c24 */ /* 0x004fca000f8e02ff */
[----:B------:R0:W-:Y:S04]  /*7ea0*/  STL [R1+0x2c], R0 ;  /* 0x00002c0001007387 */ /* 0x0001e80000100800 */
[----:B0-----:R-:W2:Y:S01]  /*7eb0*/  LDL.LU R0, [R1+0x1e20] ;  /* 0x001e200001007983 */ /* 0x001ea20000300800 */
[----:B------:R-:W-:-:S05]  /*7ec0*/  IMAD R3, R3, UR12, RZ ;  /* 0x0000000c03037c24 */ /* 0x000fca000f8e02ff */
[----:B------:R2:W-:Y:S02]  /*7ed0*/  STL [R1+0x28], R3 ;  /* 0x0000280301007387 */ /* 0x0005e40000100800 */
[----:B--2---:R-:W-:-:S05]  /*7ee0*/  LEA R3, P0, R12, R0, 0x1 ;  /* 0x000000000c037211 */ /* 0x004fca00078008ff */
[----:B------:R0:W-:Y:S02]  /*7ef0*/  STL [R1+0x1db0], R3 ;  /* 0x001db00301007387 */ /* 0x0001e40000100800 */
[----:B0-----:R-:W-:-:S05]  /*7f00*/  LEA R3, P6, R11, R0, 0x1 ;  /* 0x000000000b037211 */ /* 0x001fca00078c08ff */
        /* <DEDUP_REMOVED lines=10> */
[----:B------:R0:W-:Y:S04]  /*7fb0*/  STL [R1+0x1dc8], R3 ;  /* 0x001dc80301007387 */ /* 0x0001e80000100800 */
[----:B0-----:R-:W2:Y:S02]  /*7fc0*/  LDL.LU R3, [R1+0x1e1c] ;  /* 0x001e1c0001037983 */ /* 0x001ea40000300800 */
[-C--:B--2---:R-:W-:Y:S02]  /*7fd0*/  LEA.HI.X.SX32 R12, R12, R3.reuse, 0x1, P0 ;  /* 0x000000030c0c7211 */ /* 0x084fe400000f0eff */
[----:B------:R-:W-:-:S03]  /*7fe0*/  LEA.HI.X.SX32 R11, R11, R3, 0x1, P6 ;  /* 0x000000030b0b7211 */ /* 0x000fc600030f0eff */
[----:B------:R3:W-:Y:S02]  /*7ff0*/  STL [R1+0x1da8], R12 ;  /* 0x001da80c01007387 */ /* 0x0007e40000100800 */
[----:B---3--:R-:W-:-:S05]  /*8000*/  LEA R12, P0, R8, R0, 0x1 ;  /* 0x00000000080c7211 */ /* 0x008fca00078008ff */
[----:B------:R0:W-:Y:S01]  /*8010*/  STL [R1+0x1dac], R12 ;  /* 0x001dac0c01007387 */ /* 0x0001e20000100800 */
[----:B------:R-:W-:-:S03]  /*8020*/  LEA.HI.X.SX32 R29, R29, R3, 0x1, P5 ;  /* 0x000000031d1d7211 */ /* 0x000fc600028f0eff */
[----:B0-----:R-:W2:Y:S04]  /*8030*/  LDL.LU R12, [R1+0x1e18] ;  /* 0x001e1800010c7983 */ /* 0x001ea80000300800 */
[----:B------:R4:W-:Y:S02]  /*8040*/  STL [R1+0x1da0], R11 ;  /* 0x001da00b01007387 */ /* 0x0009e40000100800 */
[----:B----4-:R-:W-:-:S05]  /*8050*/  LEA R11, P6, R9, R0, 0x1 ;  /* 0x00000000090b7211 */ /* 0x010fca00078c08ff */
[----:B------:R0:W-:Y:S04]  /*8060*/  STL [R1+0x1da4], R11 ;  /* 0x001da40b01007387 */ /* 0x0001e80000100800 */
[----:B0-----:R-:W3:Y:S04]  /*8070*/  LDL.LU R11, [R1+0x1e14] ;  /* 0x001e1400010b7983 */ /* 0x001ee80000300800 */
[----:B------:R5:W-:Y:S02]  /*8080*/  STL [R1+0x1d98], R29 ;  /* 0x001d981d01007387 */ /* 0x000be40000100800 */
[----:B-----5:R-:W-:-:S05]  /*8090*/  LEA R29, P5, R10, R0, 0x1 ;  /* 0x000000000a1d7211 */ /* 0x020fca00078a08ff */
[----:B------:R0:W-:Y:S04]  /*80a0*/  STL [R1+0x1d9c], R29 ;  /* 0x001d9c1d01007387 */ /* 0x0001e80000100800 */
[----:B0-----:R-:W4:Y:S01]  /*80b0*/  LDL.LU R29, [R1+0x1e10] ;  /* 0x001e1000011d7983 */ /* 0x001f220000300800 */
[----:B------:R-:W-:-:S05]  /*80c0*/  LEA.HI.X.SX32 R4, R4, R3, 0x1, P3 ;  /* 0x0000000304047211 */ /* 0x000fca00018f0eff */
[----:B------:R4:W-:Y:S02]  /*80d0*/  STL [R1+0x1d90], R4 ;  /* 0x001d900401007387 */ /* 0x0009e40000100800 */
[----:B----4-:R-:W-:-:S05]  /*80e0*/  LEA R4, P3, R29, R0, 0x1 ;  /* 0x000000001d047211 */ /* 0x010fca00078608ff */
        /* <DEDUP_REMOVED lines=32> */
[-C--:B------:R-:W-:Y:S02]  /*82f0*/  LEA.HI.X.SX32 R29, R29, R3.reuse, 0x1, P3 ;  /* 0x000000031d1d7211 */ /* 0x080fe400018f0eff */
[----:B------:R-:W-:-:S03]  /*8300*/  LEA.HI.X.SX32 R4, R4, R3, 0x1, P2 ;  /* 0x0000000304047211 */ /* 0x000fc600010f0eff */
[----:B------:R4:W-:Y:S02]  /*8310*/  STL [R1+0x1d58], R29 ;  /* 0x001d581d01007387 */ /* 0x0009e40000100800 */
[----:B----4-:R-:W-:-:S05]  /*8320*/  LEA R29, P3, R10, R0, 0x1 ;  /* 0x000000000a1d7211 */ /* 0x010fca00078608ff */
[----:B------:R3:W-:Y:S04]  /*8330*/  STL [R1+0x1d5c], R29 ;  /* 0x001d5c1d01007387 */ /* 0x0007e80000100800 */
[----:B------:R0:W-:Y:S01]  /*8340*/  STL [R1+0x1d50], R4 ;  /* 0x001d500401007387 */ /* 0x0001e20000100800 */
[----:B---3--:R-:W-:Y:S02]  /*8350*/  LEA R29, P2, R11, R0, 0x1 ;  /* 0x000000000b1d7211 */ /* 0x008fe400078408ff */
[----:B0-----:R-:W-:-:S03]  /*8360*/  LEA.HI.X.SX32 R4, R5, R3, 0x1, P4 ;  /* 0x0000000305047211 */ /* 0x001fc600020f0eff */
[----:B------:R2:W-:Y:S01]  /*8370*/  STL [R1+0x1d54], R29 ;  /* 0x001d541d01007387 */ /* 0x0005e20000100800 */
[----:B------:R-:W-:-:S03]  /*8380*/  LEA.HI.X.SX32 R5, R6, R3, 0x1, P1 ;  /* 0x0000000306057211 */ /* 0x000fc600008f0eff */
[----:B------:R0:W-:Y:S01]  /*8390*/  STL [R1+0x1d48], R4 ;  /* 0x001d480401007387 */ /* 0x0001e20000100800 */
[----:B------:R-:W-:Y:S02]  /*83a0*/  LEA.HI.X.SX32 R6, R7, R3, 0x1, P0 ;  /* 0x0000000307067211 */ /* 0x000fe400000f0eff */
[-C--:B--2---:R-:W-:Y:S02]  /*83b0*/  LEA R29, P4, R12, R0.reuse, 0x1 ;  /* 0x000000000c1d7211 */ /* 0x084fe400078808ff */
[----:B0-----:R-:W-:-:S03]  /*83c0*/  LEA R4, P1, R13, R0, 0x1 ;  /* 0x000000000d047211 */ /* 0x001fc600078208ff */
[----:B------:R-:W-:Y:S04]  /*83d0*/  STL [R1+0x1d4c], R29 ;  /* 0x001d4c1d01007387 */ /* 0x000fe80000100800 */
[----:B------:R0:W-:Y:S04]  /*83e0*/  STL [R1+0x1d40], R5 ;  /* 0x001d400501007387 */ /* 0x0001e80000100800 */
[----:B------:R1:W-:Y:S04]  /*83f0*/  STL [R1+0x1d44], R4 ;  /* 0x001d440401007387 */ /* 0x0003e80000100800 */
[----:B------:R2:W-:Y:S01]  /*8400*/  STL [R1+0x1d38], R6 ;  /* 0x001d380601007387 */ /* 0x0005e20000100800 */
[----:B0-----:R-:W-:-:S02]  /*8410*/  LEA R5, P0, R14, R0, 0x1 ;  /* 0x000000000e057211 */ /* 0x001fc400078008ff */
[----:B-1----:R-:W-:-:S03]  /*8420*/  LEA.HI.X.SX32 R4, R8, R3, 0x1, P6 ;  /* 0x0000000308047211 */ /* 0x002fc600030f0eff */
[----:B------:R0:W-:Y:S01]  /*8430*/  STL [R1+0x1d3c], R5 ;  /* 0x001d3c0501007387 */ /* 0x0001e20000100800 */
[----:B--2---:R-:W-:-:S03]  /*8440*/  LEA R6, P6, R15, R0, 0x1 ;  /* 0x000000000f067211 */ /* 0x004fc600078c08ff */
[----:B------:R1:W-:Y:S04]  /*8450*/  STL [R1+0x1d30], R4 ;  /* 0x001d300401007387 */ /* 0x0003e80000100800 */
[----:B------:R2:W-:Y:S01]  /*8460*/  STL [R1+0x1d34], R6 ;  /* 0x001d340601007387 */ /* 0x0005e20000100800 */
[----:B0-----:R-:W-:Y:S02]  /*8470*/  LEA.HI.X.SX32 R5, R9, R3, 0x1, P5 ;  /* 0x0000000309057211 */ /* 0x001fe400028f0eff */
[----:B-1----:R-:W-:-:S03]  /*8480*/  LEA R4, P5, R16, R0, 0x1 ;  /* 0x0000000010047211 */ /* 0x002fc600078a08ff */
[----:B------:R0:W-:Y:S01]  /*8490*/  STL [R1+0x1d28], R5 ;  /* 0x001d280501007387 */ /* 0x0001e20000100800 */
[----:B--2---:R-:W-:-:S03]  /*84a0*/  LEA.HI.X.SX32 R6, R10, R3, 0x1, P3 ;  /* 0x000000030a067211 */ /* 0x004fc600018f0eff */
[----:B------:R-:W-:Y:S04]  /*84b0*/  STL [R1+0x1d2c], R4 ;  /* 0x001d2c0401007387 */ /* 0x000fe80000100800 */
[----:B------:R1:W-:Y:S01]  /*84c0*/  STL [R1+0x1d20], R6 ;  /* 0x001d200601007387 */ /* 0x0003e20000100800 */
[----:B0-----:R-:W-:-:S03]  /*84d0*/  LEA R5, P3, R17, R0, 0x1 ;  /* 0x0000000011057211 */ /* 0x001fc600078608ff */
[----:B-1----:R-:W2:Y:S01]  /*84e0*/  LDL.LU R6, [R1+0x34] ;  /* 0x0000340001067983 */ /* 0x002ea20000300800 */
[-C--:B------:R-:W-:Y:S02]  /*84f0*/  LEA.HI.X.SX32 R4, R11, R3.reuse, 0x1, P2 ;  /* 0x000000030b047211 */ /* 0x080fe400010f0eff */
[----:B------:R-:W-:Y:S01]  /*8500*/  LEA R7, P2, R18, R0, 0x1 ;  /* 0x0000000012077211 */ /* 0x000fe200078408ff */
[----:B------:R-:W-:Y:S04]  /*8510*/  STL [R1+0x1d24], R5 ;  /* 0x001d240501007387 */ /* 0x000fe80000100800 */
[----:B------:R0:W-:Y:S04]  /*8520*/  STL [R1+0x1d18], R4 ;  /* 0x001d180401007387 */ /* 0x0001e80000100800 */
[----:B------:R-:W-:Y:S04]  /*8530*/  STL [R1+0x1d1c], R7 ;  /* 0x001d1c0701007387 */ /* 0x000fe80000100800 */
[----:B------:R-:W3:Y:S01]  /*8540*/  LDL.LU R29, [R1+0x38] ;  /* 0x00003800011d7983 */ /* 0x000ee20000300800 */
[----:B0-----:R-:W-:-:S02]  /*8550*/  LEA.HI.X.SX32 R4, R12, R3, 0x1, P4 ;  /* 0x000000030c047211 */ /* 0x001fc400020f0eff */
[----:B------:R-:W-:-:S03]  /*8560*/  LEA R5, P4, R19, R0, 0x1 ;  /* 0x0000000013057211 */ /* 0x000fc600078808ff */
[----:B------:R0:W-:Y:S04]  /*8570*/  STL [R1+0x1d10], R4 ;  /* 0x001d100401007387 */ /* 0x0001e80000100800 */
[----:B------:R1:W-:Y:S04]  /*8580*/  STL [R1+0x1d14], R5 ;  /* 0x001d140501007387 */ /* 0x0003e80000100800 */
[----:B------:R-:W4:Y:S01]  /*8590*/  LDL.LU R10, [R1+0x3c] ;  /* 0x00003c00010a7983 */ /* 0x000f220000300800 */
[----:B0-----:R-:W-:Y:S02]  /*85a0*/  LEA.HI.X.SX32 R4, R13, R3, 0x1, P1 ;  /* 0x000000030d047211 */ /* 0x001fe400008f0eff */
[----:B-1----:R-:W-:-:S03]  /*85b0*/  LEA R5, P1, R20, R0, 0x1 ;  /* 0x0000000014057211 */ /* 0x002fc600078208ff */
[----:B------:R0:W-:Y:S04]  /*85c0*/  STL [R1+0x1d08], R4 ;  /* 0x001d080401007387 */ /* 0x0001e80000100800 */
[----:B------:R1:W-:Y:S04]  /*85d0*/  STL [R1+0x1d0c], R5 ;  /* 0x001d0c0501007387 */ /* 0x0003e80000100800 */
[----:B------:R-:W5:Y:S01]  /*85e0*/  LDL.LU R9, [R1+0x40] ;  /* 0x0000400001097983 */ /* 0x000f620000300800 */
[----:B0-----:R-:W-:Y:S02]  /*85f0*/  LEA.HI.X.SX32 R4, R14, R3, 0x1, P0 ;  /* 0x000000030e047211 */ /* 0x001fe400000f0eff */
[----:B-1----:R-:W-:-:S03]  /*8600*/  LEA R5, P0, R21, R0, 0x1 ;  /* 0x0000000015057211 */ /* 0x002fc600078008ff */
[----:B------:R0:W-:Y:S04]  /*8610*/  STL [R1+0x1d00], R4 ;  /* 0x001d000401007387 */ /* 0x0001e80000100800 */
[----:B------:R1:W-:Y:S01]  /*8620*/  STL [R1+0x1d04], R5 ;  /* 0x001d040501007387 */ /* 0x0003e20000100800 */
[----:B0-----:R-:W-:-:S03]  /*8630*/  LEA.HI.X.SX32 R4, R15, R3, 0x1, P6 ;  /* 0x000000030f047211 */ /* 0x001fc600030f0eff */
[----:B-1----:R-:W5:Y:S04]  /*8640*/  LDL.LU R5, [R1+0x50] ;  /* 0x0000500001057983 */ /* 0x002f680000300800 */
[----:B------:R0:W-:Y:S04]  /*8650*/  STL [R1+0x1cf8], R4 ;  /* 0x001cf80401007387 */ /* 0x0001e80000100800 */
[----:B0-----:R-:W5:Y:S01]  /*8660*/  LDL.LU R4, [R1+0x58] ;  /* 0x0000580001047983 */ /* 0x001f620000300800 */
[----:B------:R-:W-:Y:S02]  /*8670*/  LEA R8, P6, R22, R0, 0x1 ;  /* 0x0000000016087211 */ /* 0x000fe400078c08ff */
[----:B------:R-:W-:-:S03]  /*8680*/  LEA.HI.X.SX32 R7, R16, R3, 0x1, P5 ;  /* 0x0000000310077211 */ /* 0x000fc600028f0eff */
[----:B------:R0:W-:Y:S04]  /*8690*/  STL [R1+0x1cfc], R8 ;  /* 0x001cfc0801007387 */ /* 0x0001e80000100800 */
[----:B------:R1:W-:Y:S04]  /*86a0*/  STL [R1+0x1cf0], R7 ;  /* 0x001cf00701007387 */ /* 0x0003e80000100800 */
[----:B------:R-:W5:Y:S01]  /*86b0*/  LDL.LU R11, [R1+0x60] ;  /* 0x00006000010b7983 */ /* 0x000f620000300800 */
[----:B0-----:R-:W-:Y:S02]  /*86c0*/  LEA R8, P5, R23, R0, 0x1 ;  /* 0x0000000017087211 */ /* 0x001fe400078a08ff */
[----:B-1----:R-:W-:-:S03]  /*86d0*/  LEA.HI.X.SX32 R7, R17, R3, 0x1, P3 ;  /* 0x0000000311077211 */ /* 0x002fc600018f0eff */
[----:B------:R0:W-:Y:S01]  /*86e0*/  STL [R1+0x1cf4], R8 ;  /* 0x001cf40801007387 */ /* 0x0001e20000100800 */
[----:B------:R-:W-:-:S03]  /*86f0*/  LEA.HI.X.SX32 R12, R18, R3, 0x1, P2 ;  /* 0x00000003120c7211 */ /* 0x000fc600010f0eff */
[----:B------:R1:W-:Y:S01]  /*8700*/  STL [R1+0x1ce8], R7 ;  /* 0x001ce80701007387 */ /* 0x0003e20000100800 */
[-C--:B0-----:R-:W-:Y:S01]  /*8710*/  LEA R8, P3, R24, R0.reuse, 0x1 ;  /* 0x0000000018087211 */ /* 0x081fe200078608ff */
[----:B------:R-:W-:Y:S01]  /*8720*/  IMAD R27, R27, UR9, RZ ;  /* 0x000000091b1b7c24 */ /* 0x000fe2000f8e02ff */
[----:B------:R-:W-:Y:S02]  /*8730*/  LEA.HI.X.SX32 R13, R19, R3, 0x1, P4 ;  /* 0x00000003130d7211 */ /* 0x000fe400020f0eff */
[----:B-1----:R-:W-:Y:S01]  /*8740*/  LEA R7, P2, R25, R0, 0x1 ;  /* 0x0000000019077211 */ /* 0x002fe200078408ff */
[----:B------:R0:W-:Y:S01]  /*8750*/  STL [R1+0x1cec], R8 ;  /* 0x001cec0801007387 */ /* 0x0001e20000100800 */
[----:B------:R-:W-:-:S03]  /*8760*/  IMAD R28, R28, UR9, RZ ;  /* 0x000000091c1c7c24 */ /* 0x000fc6000f8e02ff */
[----:B0-----:R-:W5:Y:S04]  /*8770*/  LDL.LU R8, [R1+0x68] ;  /* 0x0000680001087983 */ /* 0x001f680000300800 */
[----:B------:R0:W-:Y:S04]  /*8780*/  STL [R1+0x1ce0], R12 ;  /* 0x001ce00c01007387 */ /* 0x0001e80000100800 */
[----:B------:R1:W-:Y:S01]  /*8790*/  STL [R1+0x1ce4], R7 ;  /* 0x001ce40701007387 */ /* 0x0003e20000100800 */
[----:B0-----:R-:W-:-:S03]  /*87a0*/  LEA R12, P4, R26, R0, 0x1 ;  /* 0x000000001a0c7211 */ /* 0x001fc600078808ff */
[----:B------:R0:W-:Y:S01]  /*87b0*/  STL [R1+0x1cd8], R13 ;  /* 0x001cd80d01007387 */ /* 0x0001e20000100800 */
[----:B-1----:R-:W-:-:S03]  /*87c0*/  LEA.HI.X.SX32 R7, R20, R3, 0x1, P1 ;  /* 0x0000000314077211 */ /* 0x002fc600008f0eff */
[----:B------:R1:W-:Y:S01]  /*87d0*/  STL [R1+0x1cdc], R12 ;  /* 0x001cdc0c01007387 */ /* 0x0003e20000100800 */
[----:B0-----:R-:W-:-:S03]  /*87e0*/  LEA R13, P1, R27, R0, 0x1 ;  /* 0x000000001b0d7211 */ /* 0x001fc600078208ff */
[----:B------:R0:W-:Y:S01]  /*87f0*/  STL [R1+0x1cd0], R7 ;  /* 0x001cd00701007387 */ /* 0x0001e20000100800 */
[-C--:B-1----:R-:W-:Y:S02]  /*8800*/  LEA.HI.X.SX32 R12, R21, R3.reuse, 0x1, P0 ;  /* 0x00000003150c7211 */ /* 0x082fe400000f0eff */
[----:B------:R-:W-:Y:S01]  /*8810*/  LEA R14, P0, R28, R0, 0x1 ;  /* 0x000000001c0e7211 */ /* 0x000fe200078008ff */
[----:B0-----:R-:W5:Y:S04]  /*8820*/  LDL.LU R7, [R1+0x78] ;  /* 0x0000780001077983 */ /* 0x001f680000300800 */
[----:B------:R-:W-:Y:S04]  /*8830*/  STL [R1+0x1cd4], R13 ;  /* 0x001cd40d01007387 */ /* 0x000fe80000100800 */
[----:B------:R0:W-:Y:S04]  /*8840*/  STL [R1+0x1cc8], R12 ;  /* 0x001cc80c01007387 */ /* 0x0001e80000100800 */
[----:B------:R-:W-:Y:S01]  /*8850*/  STL [R1+0x1ccc], R14 ;  /* 0x001ccc0e01007387 */ /* 0x000fe20000100800 */
[----:B0-----:R-:W-:-:S03]  /*8860*/  LEA.HI.X.SX32 R12, R22, R3, 0x1, P6 ;  /* 0x00000003160c7211 */ /* 0x001fc600030f0eff */
[----:B------:R-:W5:Y:S04]  /*8870*/  LDL.LU R22, [R1+0x88] ;  /* 0x0000880001167983 */ /* 0x000f680000300800 */
[----:B------:R0:W-:Y:S02]  /*8880*/  STL [R1+0x1cc0], R12 ;  /* 0x001cc00c01007387 */ /* 0x0001e40000100800 */
[----:B0-----:R-:W-:Y:S02]  /*8890*/  LEA.HI.X.SX32 R12, R23, R3, 0x1, P5 ;  /* 0x00000003170c7211 */ /* 0x001fe400028f0eff */
[----:B--2---:R-:W-:-:S05]  /*88a0*/  LEA R13, P6, R6, R0, 0x1 ;  /* 0x00000000060d7211 */ /* 0x004fca00078c08ff */
[----:B------:R3:W-:Y:S04]  /*88b0*/  STL [R1+0x1cc4], R13 ;  /* 0x001cc40d01007387 */ /* 0x0007e80000100800 */
[----:B------:R-:W2:Y:S04]  /*88c0*/  LDL.LU R23, [R1+0x70] ;  /* 0x0000700001177983 */ /* 0x000ea80000300800 */
[----:B------:R0:W-:Y:S01]  /*88d0*/  STL [R1+0x1cb8], R12 ;  /* 0x001cb80c01007387 */ /* 0x0001e20000100800 */
[----:B---3--:R-:W-:-:S03]  /*88e0*/  LEA R13, P5, R29, R0, 0x1 ;  /* 0x000000001d0d7211 */ /* 0x008fc600078a08ff */
[----:B------:R-:W3:Y:S01]  /*88f0*/  LDL.LU R21, [R1+0x90] ;  /* 0x0000900001157983 */ /* 0x000ee20000300800 */
[----:B0-----:R-:W-:-:S03]  /*8900*/  LEA.HI.X.SX32 R12, R24, R3, 0x1, P3 ;  /* 0x00000003180c7211 */ /* 0x001fc600018f0eff */
[----:B------:R4:W-:Y:S04]  /*8910*/  STL [R1+0x1cbc], R13 ;  /* 0x001cbc0d01007387 */ /* 0x0009e80000100800 */
[----:B------:R0:W-:Y:S04]  /*8920*/  STL [R1+0x1cb0], R12 ;  /* 0x001cb00c01007387 */ /* 0x0001e80000100800 */
[----:B------:R-:W3:Y:S01]  /*8930*/  LDL.LU R20, [R1+0x9c] ;  /* 0x00009c0001147983 */ /* 0x000ee20000300800 */
[----:B----4-:R-:W-:Y:S02]  /*8940*/  LEA R13, P3, R10, R0, 0x1 ;  /* 0x000000000a0d7211 */ /* 0x010fe400078608ff */
[----:B0-----:R-:W-:-:S03]  /*8950*/  LEA.HI.X.SX32 R12, R25, R3, 0x1, P2 ;  /* 0x00000003190c7211 */ /* 0x001fc600010f0eff */
[----:B------:R0:W-:Y:S01]  /*8960*/  STL [R1+0x1cb4], R13 ;  /* 0x001cb40d01007387 */ /* 0x0001e20000100800 */
[----:B-----5:R-:W-:-:S03]  /*8970*/  LEA R14, P2, R9, R0, 0x1 ;  /* 0x00000000090e7211 */ /* 0x020fc600078408ff */
[----:B------:R1:W-:Y:S04]  /*8980*/  STL [R1+0x1ca8], R12 ;  /* 0x001ca80c01007387 */ /* 0x0003e80000100800 */
[----:B------:R-:W-:Y:S04]  /*8990*/  STL [R1+0x1cac], R14 ;  /* 0x001cac0e01007387 */ /* 0x000fe80000100800 */
[----:B------:R-:W4:Y:S01]  /*89a0*/  LDL.LU R19, [R1+0xa0] ;  /* 0x0000a00001137983 */ /* 0x000f220000300800 */
[----:B0-----:R-:W-:-:S05]  /*89b0*/  LEA.HI.X.SX32 R13, R26, R3, 0x1, P4 ;  /* 0x000000031a0d7211 */ /* 0x001fca00020f0eff */
[----:B------:R0:W-:Y:S01]  /*89c0*/  STL [R1+0x1ca0], R13 ;  /* 0x001ca00d01007387 */ /* 0x0001e20000100800 */
[----:B-1----:R-:W-:Y:S02]  /*89d0*/  LEA R12, P4, R5, R0, 0x1 ;  /* 0x00000000050c7211 */ /* 0x002fe400078808ff */
[----:B0-----:R-:W-:-:S03]  /*89e0*/  LEA.HI.X.SX32 R13, R27, R3, 0x1, P1 ;  /* 0x000000031b0d7211 */ /* 0x001fc600008f0eff */
[----:B------:R0:W-:Y:S04]  /*89f0*/  STL [R1+0x1ca4], R12 ;  /* 0x001ca40c01007387 */ /* 0x0001e80000100800 */
[----:B------:R-:W5:Y:S01]  /*8a00*/  LDL.LU R18, [R1+0x98] ;  /* 0x0000980001127983 */ /* 0x000f620000300800 */
[----:B0-----:R-:W-:-:S03]  /*8a10*/  LEA R12, P1, R4, R0, 0x1 ;  /* 0x00000000040c7211 */ /* 0x001fc600078208ff */
[----:B------:R0:W-:Y:S04]  /*8a20*/  STL [R1+0x1c98], R13 ;  /* 0x001c980d01007387 */ /* 0x0001e80000100800 */
[----:B------:R1:W-:Y:S04]  /*8a30*/  STL [R1+0x1c9c], R12 ;  /* 0x001c9c0c01007387 */ /* 0x0003e80000100800 */
[----:B------:R-:W5:Y:S01]  /*8a40*/  LDL.LU R17, [R1+0x94] ;  /* 0x0000940001117983 */ /* 0x000f620000300800 */
[----:B0-----:R-:W-:Y:S02]  /*8a50*/  LEA.HI.X.SX32 R13, R28, R3, 0x1, P0 ;  /* 0x000000031c0d7211 */ /* 0x001fe400000f0eff */
[----:B-1----:R-:W-:-:S03]  /*8a60*/  LEA R12, P0, R11, R0, 0x1 ;  /* 0x000000000b0c7211 */ /* 0x002fc600078008ff */
[----:B------:R0:W-:Y:S04]  /*8a70*/  STL [R1+0x1be8], R13 ;  /* 0x001be80d01007387 */ /* 0x0001e80000100800 */
[----:B------:R-:W-:Y:S01]  /*8a80*/  STL [R1+0x1c08], R12 ;  /* 0x001c080c01007387 */ /* 0x000fe20000100800 */
[----:B0-----:R-:W-:-:S03]  /*8a90*/  LEA.HI.X.SX32 R13, R6, R3, 0x1, P6 ;  /* 0x00000003060d7211 */ /* 0x001fc600030f0eff */
[----:B------:R-:W5:Y:S04]  /*8aa0*/  LDL.LU R6, [R1+0x8c] ;  /* 0x00008c0001067983 */ /* 0x000f680000300800 */
[----:B------:R0:W-:Y:S01]  /*8ab0*/  STL [R1+0x1bec], R13 ;  /* 0x001bec0d01007387 */ /* 0x0001e20000100800 */
[-C--:B------:R-:W-:Y:S02]  /*8ac0*/  LEA.HI.X.SX32 R10, R10, R3.reuse, 0x1, P3 ;  /* 0x000000030a0a7211 */ /* 0x080fe400018f0eff */
[----:B0-----:R-:W-:Y:S02]  /*8ad0*/  LEA.HI.X.SX32 R13, R29, R3, 0x1, P5 ;  /* 0x000000031d0d7211 */ /* 0x001fe400028f0eff */
[----:B------:R-:W5:Y:S01]  /*8ae0*/  LDL.LU R29, [R1+0x84] ;  /* 0x00008400011d7983 */ /* 0x000f620000300800 */
[----:B------:R-:W-:-:S05]  /*8af0*/  LEA R12, P6, R8, R0, 0x1 ;  /* 0x00000000080c7211 */ /* 0x000fca00078c08ff */
[----:B------:R2:W-:Y:S04]  /*8b00*/  STL [R1+0x1c10], R12 ;  /* 0x001c100c01007387 */ /* 0x0005e80000100800 */
[----:B------:R-:W-:Y:S04]  /*8b10*/  STL [R1+0x1bf0], R13 ;  /* 0x001bf00d01007387 */ /* 0x000fe80000100800 */
[----:B------:R-:W5:Y:S01]  /*8b20*/  LDL.LU R16, [R1+0x80] ;  /* 0x0000800001107983 */ /* 0x000f620000300800 */
[-C--:B------:R-:W-:Y:S02]  /*8b30*/  LEA.HI.X.SX32 R5, R5, R3.reuse, 0x1, P4 ;  /* 0x0000000305057211 */ /* 0x080fe400020f0eff */
[----:B------:R-:W-:-:S02]  /*8b40*/  LEA.HI.X.SX32 R24, R4, R3, 0x1, P1 ;  /* 0x0000000304187211 */ /* 0x000fc400008f0eff */
[----:B------:R-:W-:Y:S02]  /*8b50*/  LEA.HI.X.SX32 R11, R11, R3, 0x1, P0 ;  /* 0x000000030b0b7211 */ /* 0x000fe400000f0eff */
[----:B--2---:R-:W-:-:S05]  /*8b60*/  LEA R12, P5, R23, R0, 0x1 ;  /* 0x00000000170c7211 */ /* 0x004fca00078a08ff */
[----:B------:R0:W-:Y:S04]  /*8b70*/  STL [R1+0x1c18], R12 ;  /* 0x001c180c01007387 */ /* 0x0001e80000100800 */
[----:B------:R-:W2:Y:S04]  /*8b80*/  LDL.LU R15, [R1+0x7c] ;  /* 0x00007c00010f7983 */ /* 0x000ea80000300800 */
[----:B------:R1:W-:Y:S01]  /*8b90*/  STL [R1+0x1bf4], R10 ;  /* 0x001bf40a01007387 */ /* 0x0003e20000100800 */
[----:B0-----:R-:W-:-:S03]  /*8ba0*/  LEA R12, P3, R7, R0, 0x1 ;  /* 0x00000000070c7211 */ /* 0x001fc600078608ff */
[----:B------:R-:W2:Y:S01]  /*8bb0*/  LDL.LU R14, [R1+0x74] ;  /* 0x00007400010e7983 */ /* 0x000ea20000300800 */
[----:B-1----:R-:W-:-:S03]  /*8bc0*/  LEA.HI.X.SX32 R10, R9, R3, 0x1, P2 ;  /* 0x00000003090a7211 */ /* 0x002fc600010f0eff */
[----:B------:R3:W-:Y:S01]  /*8bd0*/  STL [R1+0x1c20], R12 ;  /* 0x001c200c01007387 */ /* 0x0007e20000100800 */
[----:B------:R-:W-:-:S03]  /*8be0*/  LEA R9, P2, R22, R0, 0x1 ;  /* 0x0000000016097211 */ /* 0x000fc600078408ff */
[----:B------:R-:W2:Y:S04]  /*8bf0*/  LDL.LU R13, [R1+0x6c] ;  /* 0x00006c00010d7983 */ /* 0x000ea80000300800 */
[----:B------:R0:W-:Y:S01]  /*8c00*/  STL [R1+0x1bf8], R10 ;  /* 0x001bf80a01007387 */ /* 0x0001e20000100800 */
[----:B---3--:R-:W-:-:S03]  /*8c10*/  LEA R12, P4, R21, R0, 0x1 ;  /* 0x00000000150c7211 */ /* 0x008fc600078808ff */
[----:B0-----:R-:W3:Y:S04]  /*8c20*/  LDL.LU R10, [R1+0x64] ;  /* 0x00006400010a7983 */ /* 0x001ee80000300800 */
[----:B------:R0:W-:Y:S04]  /*8c30*/  STL [R1+0x1c28], R9 ;  /* 0x001c280901007387 */ /* 0x0001e80000100800 */
[----:B0-----:R-:W3:Y:S04]  /*8c40*/  LDL.LU R9, [R1+0x5c] ;  /* 0x00005c0001097983 */ /* 0x001ee80000300800 */
[----:B------:R0:W-:Y:S04]  /*8c50*/  STL [R1+0x1bfc], R5 ;  /* 0x001bfc0501007387 */ /* 0x0001e80000100800 */
[----:B0-----:R-:W3:Y:S04]  /*8c60*/  LDL.LU R5, [R1+0x54] ;  /* 0x0000540001057983 */ /* 0x001ee80000300800 */
[----:B------:R0:W-:Y:S04]  /*8c70*/  STL [R1+0x1c30], R12 ;  /* 0x001c300c01007387 */ /* 0x0001e80000100800 */
[----:B------:R-:W3:Y:S01]  /*8c80*/  LDL.LU R4, [R1+0x4c] ;  /* 0x00004c0001047983 */ /* 0x000ee20000300800 */
[----:B0-----:R-:W-:-:S03]  /*8c90*/  LEA R12, P1, R20, R0, 0x1 ;  /* 0x00000000140c7211 */ /* 0x001fc600078208ff */
[----:B------:R4:W-:Y:S04]  /*8ca0*/  STL [R1+0x1c00], R24 ;  /* 0x001c001801007387 */ /* 0x0009e80000100800 */
[----:B------:R0:W-:Y:S01]  /*8cb0*/  STL [R1+0x1c38], R12 ;  /* 0x001c380c01007387 */ /* 0x0001e20000100800 */
[----:B----4-:R-:W-:-:S03]  /*8cc0*/  LEA R24, P0, R19, R0, 0x1 ;  /* 0x0000000013187211 */ /* 0x010fc600078008ff */
[----:B0-----:R-:W4:Y:S04]  /*8cd0*/  LDL.LU R12, [R1+0x48] ;  /* 0x00004800010c7983 */ /* 0x001f280000300800 */
[----:B------:R0:W-:Y:S02]  /*8ce0*/  STL [R1+0x1c04], R11 ;  /* 0x001c040b01007387 */ /* 0x0001e40000100800 */
[----:B0-----:R-:W-:Y:S02]  /*8cf0*/  LEA.HI.X.SX32 R11, R8, R3, 0x1, P6 ;  /* 0x00000003080b7211 */ /* 0x001fe400030f0eff */
[----:B------:R-:W4:Y:S04]  /*8d00*/  LDL.LU R8, [R1+0x2c] ;  /* 0x00002c0001087983 */ /* 0x000f280000300800 */
[----:B------:R-:W-:Y:S04]  /*8d10*/  STL [R1+0x1c40], R24 ;  /* 0x001c401801007387 */ /* 0x000fe80000100800 */
[----:B------:R0:W-:Y:S01]  /*8d20*/  STL [R1+0x1c0c], R11 ;  /* 0x001c0c0b01007387 */ /* 0x0001e20000100800 */
[----:B-----5:R-:W-:-:S03]  /*8d30*/  LEA R25, P6, R18, R0, 0x1 ;  /* 0x0000000012197211 */ /* 0x020fc600078c08ff */
[----:B0-----:R-:W5:Y:S01]  /*8d40*/  LDL.LU R11, [R1+0x44] ;  /* 0x00004400010b7983 */ /* 0x001f620000300800 */
[----:B------:R-:W-:-:S03]  /*8d50*/  LEA.HI.X.SX32 R24, R23, R3, 0x1, P5 ;  /* 0x0000000317187211 */ /* 0x000fc600028f0eff */
[----:B------:R0:W-:Y:S01]  /*8d60*/  STL [R1+0x1c48], R25 ;  /* 0x001c481901007387 */ /* 0x0001e20000100800 */
[----:B------:R-:W-:-:S03]  /*8d70*/  LEA.HI.X.SX32 R23, R7, R3, 0x1, P3 ;  /* 0x0000000307177211 */ /* 0x000fc600018f0eff */
[----:B------:R1:W-:Y:S01]  /*8d80*/  STL [R1+0x1c14], R24 ;  /* 0x001c141801007387 */ /* 0x0003e20000100800 */
[----:B0-----:R-:W-:-:S05]  /*8d90*/  LEA R25, P5, R17, R0, 0x1 ;  /* 0x0000000011197211 */ /* 0x001fca00078a08ff */
[----:B------:R-:W-:Y:S04]  /*8da0*/  STL [R1+0x1c50], R25 ;  /* 0x001c501901007387 */ /* 0x000fe80000100800 */
[----:B------:R-:W5:Y:S01]  /*8db0*/  LDL.LU R7, [R1+0x28] ;  /* 0x0000280001077983 */ /* 0x000f620000300800 */
[----:B-1----:R-:W-:-:S03]  /*8dc0*/  LEA R24, P3, R6, R0, 0x1 ;  /* 0x0000000006187211 */ /* 0x002fc600078608ff */
[----:B------:R0:W-:Y:S01]  /*8dd0*/  STL [R1+0x1c1c], R23 ;  /* 0x001c1c1701007387 */ /* 0x0001e20000100800 */
[----:B------:R-:W-:-:S03]  /*8de0*/  LEA.HI.X.SX32 R21, R21, R3, 0x1, P4 ;  /* 0x0000000315157211 */ /* 0x000fc600020f0eff */
[----:B------:R-:W-:Y:S01]  /*8df0*/  STL [R1+0x1c58], R24 ;  /* 0x001c581801007387 */ /* 0x000fe20000100800 */
[----:B0-----:R-:W-:Y:S02]  /*8e00*/  LEA.HI.X.SX32 R23, R22, R3, 0x1, P2 ;  /* 0x0000000316177211 */ /* 0x001fe400010f0eff */
[----:B------:R-:W-:-:S03]  /*8e10*/  LEA R22, P2, R29, R0, 0x1 ;  /* 0x000000001d167211 */ /* 0x000fc600078408ff */
[----:B------:R0:W-:Y:S04]  /*8e20*/  STL [R1+0x1c24], R23 ;  /* 0x001c241701007387 */ /* 0x0001e80000100800 */
[----:B------:R1:W-:Y:S04]  /*8e30*/  STL [R1+0x1c60], R22 ;  /* 0x001c601601007387 */ /* 0x0003e80000100800 */
[----:B------:R2:W-:Y:S01]  /*8e40*/  STL [R1+0x1c2c], R21 ;  /* 0x001c2c1501007387 */ /* 0x0005e20000100800 */
[----:B0-----:R-:W-:Y:S02]  /*8e50*/  LEA R23, P4, R16, R0, 0x1 ;  /* 0x0000000010177211 */ /* 0x001fe400078808ff */
[----:B-1----:R-:W-:-:S02]  /*8e60*/  LEA.HI.X.SX32 R22, R20, R3, 0x1, P1 ;  /* 0x0000000314167211 */ /* 0x002fc400008f0eff */
[-C--:B------:R-:W-:Y:S01]  /*8e70*/  LEA.HI.X.SX32 R20, R19, R3.reuse, 0x1, P0 ;  /* 0x0000000313147211 */ /* 0x080fe200000f0eff */
[----:B------:R-:W-:Y:S01]  /*8e80*/  STL [R1+0x1c68], R23 ;  /* 0x001c681701007387 */ /* 0x000fe20000100800 */
[----:B------:R-:W-:-:S03]  /*8e90*/  LEA.HI.X.SX32 R18, R18, R3, 0x1, P6 ;  /* 0x0000000312127211 */ /* 0x000fc600030f0eff */
[----:B------:R-:W-:Y:S01]  /*8ea0*/  STL [R1+0x1c34], R22 ;  /* 0x001c341601007387 */ /* 0x000fe20000100800 */
[----:B------:R-:W-:Y:S01]  /*8eb0*/  LEA.HI.X.SX32 R16, R16, R3, 0x1, P4 ;  /* 0x0000000310107211 */ /* 0x000fe200020f0eff */
[----:B------:R-:W-:Y:S01]  /*8ec0*/  UIMAD UR9, UR6, 0x1f, URZ ;  /* 0x0000001f060978a4 */ /* 0x000fe2000f8e023f */
[----:B------:R-:W-:Y:S01]  /*8ed0*/  IMAD R2, R2, UR12, RZ ;  /* 0x0000000c02027c24 */ /* 0x000fe2000f8e02ff */
[----:B--2---:R-:W-:-:S05]  /*8ee0*/  LEA R21, P1, R15, R0, 0x1 ;  /* 0x000000000f157211 */ /* 0x004fca00078208ff */
[----:B------:R-:W-:Y:S01]  /*8ef0*/  STL [R1+0x1c70], R21 ;  /* 0x001c701501007387 */ /* 0x000fe20000100800 */
[----:B------:R-:W-:-:S03]  /*8f00*/  LEA R19, P0, R14, R0, 0x1 ;  /* 0x000000000e137211 */ /* 0x000fc600078008ff */
[----:B------:R0:W-:Y:S04]  /*8f10*/  STL [R1+0x1c3c], R20 ;  /* 0x001c3c1401007387 */ /* 0x0001e80000100800 */
[----:B------:R1:W-:Y:S04]  /*8f20*/  STL [R1+0x1c78], R19 ;  /* 0x001c781301007387 */ /* 0x0003e80000100800 */
[----:B------:R3:W-:Y:S01]  /*8f30*/  STL [R1+0x1c44], R18 ;  /* 0x001c441201007387 */ /* 0x0007e20000100800 */
[----:B0-----:R-:W-:Y:S02]  /*8f40*/  LEA R20, P6, R13, R0, 0x1 ;  /* 0x000000000d147211 */ /* 0x001fe400078c08ff */
[----:B-1----:R-:W-:-:S03]  /*8f50*/  LEA.HI.X.SX32 R19, R17, R3, 0x1, P5 ;  /* 0x0000000311137211 */ /* 0x002fc600028f0eff */
[----:B------:R-:W-:Y:S01]  /*8f60*/  STL [R1+0x1c80], R20 ;  /* 0x001c801401007387 */ /* 0x000fe20000100800 */
[----:B------:R-:W-:-:S03]  /*8f70*/  LEA.HI.X.SX32 R17, R6, R3, 0x1, P3 ;  /* 0x0000000306117211 */ /* 0x000fc600018f0eff */
[----:B------:R0:W-:Y:S04]  /*8f80*/  STL [R1+0x1c4c], R19 ;  /* 0x001c4c1301007387 */ /* 0x0001e80000100800 */
[----:B------:R-:W2:Y:S01]  /*8f90*/  LDL.LU R6, [R1+0x118] ;  /* 0x0001180001067983 */ /* 0x000ea20000300800 */
[----:B---3--:R-:W-:-:S05]  /*8fa0*/  LEA R18, P5, R10, R0, 0x1 ;  /* 0x000000000a127211 */ /* 0x008fca00078a08ff */
[----:B------:R1:W-:Y:S04]  /*8fb0*/  STL [R1+0x1c84], R18 ;  /* 0x001c841201007387 */ /* 0x0003e80000100800 */
[----:B------:R3:W-:Y:S01]  /*8fc0*/  STL [R1+0x1c54], R17 ;  /* 0x001c541101007387 */ /* 0x0007e20000100800 */
[----:B0-----:R-:W-:Y:S02]  /*8fd0*/  LEA R19, P3, R9, R0, 0x1 ;  /* 0x0000000009137211 */ /* 0x001fe400078608ff */
[----:B-1----:R-:W-:-:S03]  /*8fe0*/  LEA.HI.X.SX32 R18, R29, R3, 0x1, P2 ;  /* 0x000000031d127211 */ /* 0x002fc600010f0eff */
[----:B------:R-:W-:Y:S04]  /*8ff0*/  STL [R1+0x1c88], R19 ;  /* 0x001c881301007387 */ /* 0x000fe80000100800 */
[----:B------:R-:W2:Y:S01]  /*9000*/  LDL.LU R29, [R1+0x11c] ;  /* 0x00011c00011d7983 */ /* 0x000ea20000300800 */
[----:B---3--:R-:W-:-:S03]  /*9010*/  LEA R17, P2, R5, R0, 0x1 ;  /* 0x0000000005117211 */ /* 0x008fc600078408ff */
        /* <DEDUP_REMOVED lines=9> */
[----:B----4-:R-:W-:-:S05]  /*90b0*/  LEA R16, P1, R12, R0, 0x1 ;  /* 0x000000000c107211 */ /* 0x010fca00078208ff */
[----:B------:R-:W-:Y:S04]  /*90c0*/  STL [R1+0x1c94], R16 ;  /* 0x001c941001007387 */ /* 0x000fe80000100800 */
[----:B------:R-:W-:Y:S04]  /*90d0*/  STL [R1+0x1c74], R15 ;  /* 0x001c740f01007387 */ /* 0x000fe80000100800 */
[----:B------:R-:W-:Y:S01]  /*90e0*/  STL [R1+0x1c7c], R14 ;  /* 0x001c7c0e01007387 */ /* 0x000fe20000100800 */
[----:B------:R-:W-:Y:S02]  /*90f0*/  LEA R22, P0, R8, UR14, 0x1 ;  /* 0x0000000e08167c11 */ /* 0x000fe4000f8008ff */
[----:B------:R-:W-:-:S02]  /*9100*/  LEA.HI.X.SX32 R5, R5, R3, 0x1, P2 ;  /* 0x0000000305057211 */ /* 0x000fc400010f0eff */
[----:B------:R-:W-:Y:S02]  /*9110*/  LEA.HI.X.SX32 R23, R8, UR15, 0x1, P0 ;  /* 0x0000000f08177c11 */ /* 0x000fe400080f0eff */
[----:B-----5:R-:W-:Y:S02]  /*9120*/  LEA R13, P6, R11, R0, 0x1 ;  /* 0x000000000b0d7211 */ /* 0x020fe400078c08ff */
[-C--:B------:R-:W-:Y:S02]  /*9130*/  LEA.HI.X.SX32 R0, R10, R3.reuse, 0x1, P5 ;  /* 0x000000030a007211 */ /* 0x080fe400028f0eff */
[----:B------:R-:W3:Y:S04]  /*9140*/  LDL.LU R10, [R1+0x120] ;  /* 0x00012000010a7983 */ /* 0x000ee80000300800 */
[----:B------:R-:W-:Y:S04]  /*9150*/  STL [R1+0x1be4], R13 ;  /* 0x001be40d01007387 */ /* 0x000fe80000100800 */
[----:B------:R0:W-:Y:S04]  /*9160*/  STL [R1+0x1bd0], R0 ;  /* 0x001bd00001007387 */ /* 0x0001e80000100800 */
[----:B------:R-:W4:Y:S01]  /*9170*/  LDL.LU R8, [R1+0x124] ;  /* 0x0001240001087983 */ /* 0x000f220000300800 */
[----:B0-----:R-:W-:Y:S01]  /*9180*/  LEA.HI.X.SX32 R0, R9, R3, 0x1, P3 ;  /* 0x0000000309007211 */ /* 0x001fe200018f0eff */
[----:B------:R-:W-:-:S04]  /*9190*/  IMAD.U32 R9, RZ, RZ, UR9 ;  /* 0x00000009ff097e24 */ /* 0x000fc8000f8e00ff */
[----:B------:R0:W-:Y:S01]  /*91a0*/  STL [R1+0x1bd4], R0 ;  /* 0x001bd40001007387 */ /* 0x0001e20000100800 */
[----:B------:R-:W-:-:S03]  /*91b0*/  LEA R20, P0, R7, UR14, 0x1 ;  /* 0x0000000e07147c11 */ /* 0x000fc6000f8008ff */
[----:B------:R-:W-:Y:S01]  /*91c0*/  STL.64 [R1+0x10f8], R22 ;  /* 0x0010f81601007387 */ /* 0x000fe20000100a00 */
[-C--:B------:R-:W-:Y:S02]  /*91d0*/  LEA.HI.X.SX32 R14, R12, R3.reuse, 0x1, P1 ;  /* 0x000000030c0e7211 */ /* 0x080fe400008f0eff */
[-C--:B0-----:R-:W-:Y:S01]  /*91e0*/  LEA.HI.X.SX32 R0, R4, R3.reuse, 0x1, P4 ;  /* 0x0000000304007211 */ /* 0x081fe200020f0eff */
[----:B------:R0:W-:Y:S04]  /*91f0*/  STL [R1+0x1bd8], R5 ;  /* 0x001bd80501007387 */ /* 0x0001e80000100800 */
[----:B------:R1:W-:Y:S01]  /*9200*/  STL [R1+0x1bdc], R0 ;  /* 0x001bdc0001007387 */ /* 0x0003e20000100800 */
[----:B------:R-:W-:Y:S02]  /*9210*/  LEA.HI.X.SX32 R21, R7, UR15, 0x1, P0 ;  /* 0x0000000f07157c11 */ /* 0x000fe400080f0eff */
[C---:B------:R-:W-:Y:S01]  /*9220*/  LEA R12, P1, R2.reuse, UR14, 0x1 ;  /* 0x0000000e020c7c11 */ /* 0x040fe2000f8208ff */
[----:B0-----:R-:W-:Y:S01]  /*9230*/  IMAD.WIDE R4, R9, 0x2, R22 ;  /* 0x0000000209047825 */ /* 0x001fe200078e0216 */
[----:B-1----:R-:W-:Y:S01]  /*9240*/  LEA.HI.X.SX32 R0, R11, R3, 0x1, P6 ;  /* 0x000000030b007211 */ /* 0x002fe200030f0eff */
[----:B------:R-:W-:Y:S01]  /*9250*/  STL [R1+0x1be0], R14 ;  /* 0x001be00e01007387 */ /* 0x000fe20000100800 */
[----:B------:R-:W-:-:S03]  /*9260*/  LEA.HI.X.SX32 R13, R2, UR15, 0x1, P1 ;  /* 0x0000000f020d7c11 */ /* 0x000fc600088f0eff */
[----:B------:R-:W-:Y:S04]  /*9270*/  STL [R1+0x1bc8], R0 ;  /* 0x001bc80001007387 */ /* 0x000fe80000100800 */
[----:B------:R-:W-:Y:S04]  /*9280*/  STL [R1+0x1bcc], R4 ;  /* 0x001bcc0401007387 */ /* 0x000fe80000100800 */
[----:B------:R0:W-:Y:S04]  /*9290*/  STL [R1+0x1bc0], R5 ;  /* 0x001bc00501007387 */ /* 0x0001e80000100800 */
[----:B------:R-:W-:Y:S04]  /*92a0*/  STL.64 [R1+0x10f0], R20 ;  /* 0x0010f01401007387 */ /* 0x000fe80000100a00 */
[----:B------:R-:W5:Y:S01]  /*92b0*/  LDL.LU R2, [R1+0x1df0] ;  /* 0x001df00001027983 */ /* 0x000f620000300800 */
[----:B0-----:R-:W-:-:S03]  /*92c0*/  IMAD.WIDE R4, R9, 0x2, R12 ;  /* 0x0000000209047825 */ /* 0x001fc600078e020c */
[----:B------:R-:W-:Y:S01]  /*92d0*/  STL.64 [R1+0x10e8], R12 ;  /* 0x0010e80c01007387 */ /* 0x000fe20000100a00 */
[----:B------:R-:W-:Y:S02]  /*92e0*/  UIMAD UR8, UR6, 0x1f, URZ ;  /* 0x0000001f060878a4 */ /* 0x000fe4000f8e023f */
[----:B------:R-:W-:Y:S01]  /*92f0*/  UIMAD UR8, UR6, 0x1e, URZ ;  /* 0x0000001e060878a4 */ /* 0x000fe2000f8e023f */
[----:B--2---:R-:W-:Y:S02]  /*9300*/  IMAD R0, R6, UR12, RZ ;  /* 0x0000000c06007c24 */ /* 0x004fe4000f8e02ff */
[----:B------:R-:W-:-:S03]  /*9310*/  IMAD.WIDE R6, R9, 0x2, R20 ;  /* 0x0000000209067825 */ /* 0x000fc600078e0214 */
[C---:B------:R-:W-:Y:S02]  /*9320*/  LEA R28, P0, R0.reuse, UR14, 0x1 ;  /* 0x0000000e001c7c11 */ /* 0x040fe4000f8008ff */
[----:B------:R-:W-:Y:S04]  /*9330*/  STL [R1+0x1bc4], R6 ;  /* 0x001bc40601007387 */ /* 0x000fe80000100800 */
[----:B------:R0:W-:Y:S01]  /*9340*/  STL [R1+0x1bb8], R7 ;  /* 0x001bb80701007387 */ /* 0x0001e20000100800 */
[----:B------:R-:W-:Y:S01]  /*9350*/  IMAD R3, R29, UR12, RZ ;  /* 0x0000000c1d037c24 */ /* 0x000fe2000f8e02ff */
[----:B------:R-:W-:-:S04]  /*9360*/  LEA.HI.X.SX32 R29, R0, UR15, 0x1, P0 ;  /* 0x0000000f001d7c11 */ /* 0x000fc800080f0eff */
[----:B------:R-:W-:Y:S01]  /*9370*/  LEA R18, P1, R3, UR14, 0x1 ;  /* 0x0000000e03127c11 */ /* 0x000fe2000f8208ff */
[----:B0-----:R-:W-:-:S03]  /*9380*/  IMAD.WIDE R6, R9, 0x2, R28 ;  /* 0x0000000209067825 */ /* 0x001fc600078e021c */
[----:B------:R-:W-:Y:S01]  /*9390*/  LEA.HI.X.SX32 R19, R3, UR15, 0x1, P1 ;  /* 0x0000000f03137c11 */ /* 0x000fe200088f0eff */
[----:B------:R-:W-:Y:S04]  /*93a0*/  STL [R1+0x1bbc], R4 ;  /* 0x001bbc0401007387 */ /* 0x000fe80000100800 */
[----:B------:R0:W-:Y:S04]  /*93b0*/  STL [R1+0x1bb0], R5 ;  /* 0x001bb00501007387 */ /* 0x0001e80000100800 */
[----:B------:R-:W-:Y:S04]  /*93c0*/  STL.64 [R1+0x1100], R18 ;  /* 0x0011001201007387 */ /* 0x000fe80000100a00 */
[----:B------:R-:W-:Y:S01]  /*93d0*/  STL [R1+0x1bb4], R6 ;  /* 0x001bb40601007387 */ /* 0x000fe20000100800 */
[----:B0-----:R-:W-:-:S03]  /*93e0*/  IMAD.WIDE R4, R9, 0x2, R18 ;  /* 0x0000000209047825 */ /* 0x001fc600078e0212 */
[----:B------:R0:W-:Y:S01]  /*93f0*/  STL [R1+0x1ba8], R7 ;  /* 0x001ba80701007387 */ /* 0x0001e20000100800 */
[----:B---3--:R-:W-:-:S05]  /*9400*/  IMAD R0, R10, UR12, RZ ;  /* 0x0000000c0a007c24 */ /* 0x008fca000f8e02ff */
[----:B------:R-:W-:Y:S01]  /*9410*/  LEA R16, P0, R0, UR14, 0x1 ;  /* 0x0000000e00107c11 */ /* 0x000fe2000f8008ff */
[----:B----4-:R-:W-:-:S03]  /*9420*/  IMAD R8, R8, UR12, RZ ;  /* 0x0000000c08087c24 */ /* 0x010fc6000f8e02ff */
[----:B------:R-:W-:Y:S02]  /*9430*/  LEA.HI.X.SX32 R17, R0, UR15, 0x1, P0 ;  /* 0x0000000f00117c11 */ /* 0x000fe400080f0eff */
[----:B------:R-:W-:-:S04]  /*9440*/  LEA R14, P1, R8, UR14, 0x1 ;  /* 0x0000000e080e7c11 */ /* 0x000fc8000f8208ff */
[----:B------:R-:W-:Y:S01]  /*9450*/  LEA.HI.X.SX32 R15, R8, UR15, 0x1, P1 ;  /* 0x0000000f080f7c11 */ /* 0x000fe200088f0eff */
[----:B------:R-:W-:Y:S02]  /*9460*/  IMAD.U32 R0, RZ, RZ, UR8 ;  /* 0x00000008ff007e24 */ /* 0x000fe4000f8e00ff */
[----:B0-----:R-:W-:Y:S01]  /*9470*/  IMAD.WIDE R6, R9, 0x2, R14 ;  /* 0x0000000209067825 */ /* 0x001fe200078e020e */
[----:B------:R-:W-:-:S03]  /*9480*/  UIMAD UR8, UR6, 0x1d, URZ ;  /* 0x0000001d060878a4 */ /* 0x000fc6000f8e023f */
[----:B-----5:R-:W-:Y:S02]  /*9490*/  IMAD R3, R2, UR12, RZ ;  /* 0x0000000c02037c24 */ /* 0x020fe4000f8e02ff */
[----:B------:R-:W2:Y:S03]  /*94a0*/  LDL.LU R2, [R1+0x1dec] ;  /* 0x001dec0001027983 */ /* 0x000ea60000300800 */
[C---:B------:R-:W-:Y:S01]  /*94b0*/  LEA R10, P0, R3.reuse, UR14, 0x1 ;  /* 0x0000000e030a7c11 */ /* 0x040fe2000f8008ff */
[----:B------:R-:W-:Y:S04]  /*94c0*/  STL [R1+0x1bac], R4 ;  /* 0x001bac0401007387 */ /* 0x000fe80000100800 */
[----:B------:R0:W-:Y:S01]  /*94d0*/  STL [R1+0x1ba0], R5 ;  /* 0x001ba00501007387 */ /* 0x0001e20000100800 */
[----:B------:R-:W-:-:S03]  /*94e0*/  LEA.HI.X.SX32 R11, R3, UR15, 0x1, P0 ;  /* 0x0000000f030b7c11 */ /* 0x000fc600080f0eff */
[----:B------:R-:W-:Y:S01]  /*94f0*/  STL.64 [R1+0x1108], R16 ;  /* 0x0011081001007387 */ /* 0x000fe20000100a00 */
[----:B0-----:R-:W-:-:S03]  /*9500*/  IMAD.WIDE R4, R9, 0x2, R16 ;  /* 0x0000000209047825 */ /* 0x001fc600078e0210 */
[----:B------:R-:W-:Y:S04]  /*9510*/  STL [R1+0x1408], R10 ;  /* 0x0014080a01007387 */ /* 0x000fe80000100800 */
[----:B------:R-:W-:Y:S01]  /*9520*/  STL.64 [R1+0x1110], R14 ;  /* 0x0011100e01007387 */ /* 0x000fe20000100a00 */
[----:B------:R-:W-:-:S03]  /*9530*/  IMAD.WIDE R8, R9, 0x2, R10 ;  /* 0x0000000209087825 */ /* 0x000fc600078e020a */
[----:B------:R-:W-:Y:S04]  /*9540*/  STL [R1+0x1ba4], R4 ;  /* 0x001ba40401007387 */ /* 0x000fe80000100800 */
[----:B------:R-:W-:Y:S04]  /*9550*/  STL [R1+0x1404], R11 ;  /* 0x0014040b01007387 */ /* 0x000fe80000100800 */
[----:B------:R0:W-:Y:S04]  /*9560*/  STL [R1+0x1b98], R5 ;  /* 0x001b980501007387 */ /* 0x0001e80000100800 */
[----:B------:R-:W-:Y:S04]  /*9570*/  STL [R1+0x1b9c], R6 ;  /* 0x001b9c0601007387 */ /* 0x000fe80000100800 */
[----:B------:R1:W-:Y:S01]  /*9580*/  STL [R1+0x1b88], R7 ;  /* 0x001b880701007387 */ /* 0x0003e20000100800 */
[----:B0-----:R-:W-:-:S03]  /*9590*/  IMAD.WIDE R4, R0, 0x2, R22 ;  /* 0x0000000200047825 */ /* 0x001fc600078e0216 */
[----:B------:R-:W-:Y:S04]  /*95a0*/  STL [R1+0x1b90], R8 ;  /* 0x001b900801007387 */ /* 0x000fe80000100800 */
[----:B------:R0:W-:Y:S01]  /*95b0*/  STL [R1+0x1b8c], R9 ;  /* 0x001b8c0901007387 */ /* 0x0001e20000100800 */
[----:B-1----:R-:W-:-:S03]  /*95c0*/  IMAD.WIDE R6, R0, 0x2, R20 ;  /* 0x0000000200067825 */ /* 0x002fc600078e0214 */
        /* <DEDUP_REMOVED lines=11> */
[----:B------:R-:W-:-:S03]  /*9680*/  IMAD.U32 R3, RZ, RZ, UR8 ;  /* 0x00000008ff037e24 */ /* 0x000fc6000f8e00ff */
[----:B------:R-:W-:Y:S01]  /*9690*/  STL [R1+0x1b6c], R6 ;  /* 0x001b6c0601007387 */ /* 0x000fe20000100800 */
[----:B-1----:R-:W-:-:S03]  /*96a0*/  IMAD.WIDE R8, R0, 0x2, R10 ;  /* 0x0000000200087825 */ /* 0x002fc600078e020a */
[----:B------:R1:W-:Y:S01]  /*96b0*/  STL [R1+0x1b60], R7 ;  /* 0x001b600701007387 */ /* 0x0003e20000100800 */
[----:B0-----:R-:W-:-:S05]  /*96c0*/  IMAD.WIDE R4, R0, 0x2, R16 ;  /* 0x0000000200047825 */ /* 0x001fca00078e0210 */
[----:B------:R-:W-:Y:S01]  /*96d0*/  STL [R1+0x1b64], R4 ;  /* 0x001b640401007387 */ /* 0x000fe20000100800 */
[----:B-1----:R-:W-:-:S03]  /*96e0*/  IMAD.WIDE R6, R0, 0x2, R14 ;  /* 0x0000000200067825 */ /* 0x002fc600078e020e */
        /* <DEDUP_REMOVED lines=10> */
[----:B------:R-:W-:Y:S01]  /*9790*/  STL [R1+0x1b44], R6 ;  /* 0x001b440601007387 */ /* 0x000fe20000100800 */
[----:B------:R-:W-:-:S03]  /*97a0*/  UIMAD UR8, UR6, 0x1c, URZ ;  /* 0x0000001c060878a4 */ /* 0x000fc6000f8e023f */
        /* <DEDUP_REMOVED lines=311> */
[----:B------:R-:W-:-:S03]  /*ab20*/  USHF.L.U32 UR8, UR6, 0x4, URZ ;  /* 0x0000000406087899 */ /* 0x000fc6000800063f */
        /* <DEDUP_REMOVED lines=397> */
[----:B------:R-:W-:Y:S01]  /*c400*/  STL [R1+0x19fc], R6 ;  /* 0x0019fc0601007387 */ /* 0x000fe20000100800 */
[----:B------:R-:W-:-:S03]  /*c410*/  IMAD.U32 R3, RZ, RZ, UR6 ;  /* 0x00000006ff037e24 */ /* 0x000fc6000f8e00ff */
        /* <DEDUP_REMOVED lines=15> */
[----:B------:R-:W-:-:S03]  /*c510*/  IMAD.WIDE R12, R3, 0x2, R28 ;  /* 0x00000002030c7825 */ /* 0x000fc600078e021c */
[----:B------:R0:W-:Y:S01]  /*c520*/  STL [R1+0x1a20], R7 ;  /* 0x001a200701007387 */ /* 0x0001e20000100800 */
[----:B-1----:R-:W-:-:S03]  /*c530*/  IMAD.WIDE R4, R3, 0x2, R18 ;  /* 0x0000000203047825 */ /* 0x002fc600078e0212 */
[----:B------:R-:W-:Y:S04]  /*c540*/  STL [R1+0x1a2c], R8 ;  /* 0x001a2c0801007387 */ /* 0x000fe80000100800 */
[----:B------:R1:W-:Y:S01]  /*c550*/  STL [R1+0x1a28], R9 ;  /* 0x001a280901007387 */ /* 0x0003e20000100800 */
[----:B0-----:R-:W-:-:S03]  /*c560*/  IMAD.WIDE R6, R3, 0x2, R16 ;  /* 0x0000000203067825 */ /* 0x001fc600078e0210 */
[----:B------:R-:W-:Y:S01]  /*c570*/  STL [R1+0x1a34], R12 ;  /* 0x001a340c01007387 */ /* 0x000fe20000100800 */
[----:B------:R-:W-:-:S03]  /*c580*/  IMAD.WIDE R10, R3, 0x2, R10 ;  /* 0x00000002030a7825 */ /* 0x000fc600078e020a */
[----:B------:R-:W-:Y:S01]  /*c590*/  STL [R1+0x1a30], R13 ;  /* 0x001a300d01007387 */ /* 0x000fe20000100800 */
[----:B-1----:R-:W-:-:S03]  /*c5a0*/  IMAD.WIDE R8, R3, 0x2, R14 ;  /* 0x0000000203087825 */ /* 0x002fc600078e020e */
[----:B------:R0:W-:Y:S04]  /*c5b0*/  STL [R1+0x1a3c], R4 ;  /* 0x001a3c0401007387 */ /* 0x0001e80000100800 */
[----:B------:R1:W-:Y:S04]  /*c5c0*/  STL [R1+0x1a38], R5 ;  /* 0x001a380501007387 */ /* 0x0003e80000100800 */
[----:B------:R3:W-:Y:S04]  /*c5d0*/  STL [R1+0x1a44], R6 ;  /* 0x001a440601007387 */ /* 0x0007e80000100800 */
[----:B------:R3:W-:Y:S04]  /*c5e0*/  STL [R1+0x1a40], R7 ;  /* 0x001a400701007387 */ /* 0x0007e80000100800 */
[----:B------:R3:W-:Y:S04]  /*c5f0*/  STL [R1+0x1a4c], R8 ;  /* 0x001a4c0801007387 */ /* 0x0007e80000100800 */
[----:B------:R3:W-:Y:S04]  /*c600*/  STL [R1+0x1a48], R9 ;  /* 0x001a480901007387 */ /* 0x0007e80000100800 */
[----:B------:R3:W-:Y:S04]  /*c610*/  STL [R1+0x1a54], R10 ;  /* 0x001a540a01007387 */ /* 0x0007e80000100800 */
[----:B------:R3:W-:Y:S04]  /*c620*/  STL [R1+0x1a50], R11 ;  /* 0x001a500b01007387 */ /* 0x0007e80000100800 */
[----:B------:R3:W-:Y:S04]  /*c630*/  STL [R1+0x13e4], RZ ;  /* 0x0013e4ff01007387 */ /* 0x0007e80000100800 */
        /* <DEDUP_REMOVED lines=974> */
[----:B------:R3:W-:Y:S01]  /*10320*/  STL [R1+0x348], RZ ;  /* 0x000348ff01007387 */ /* 0x0007e20000100800 */
[----:B------:R-:W4:Y:S03]  /*10330*/  S2R R14, SR_TID.X ;  /* 0x00000000000e7919 */ /* 0x000f260000002100 */
        /* <DEDUP_REMOVED lines=29> */
[----:B----4-:R-:W-:-:S03]  /*10510*/  LOP3.LUT R14, R14, 0x3f, RZ, 0xc0, !PT ;  /* 0x0000003f0e0e7812 */ /* 0x010fc600078ec0ff */
[----:B------:R3:W-:Y:S04]  /*10520*/  STL [R1+0x2c0], RZ ;  /* 0x0002c0ff01007387 */ /* 0x0007e80000100800 */
[----:B------:R3:W-:Y:S04]  /*10530*/  STL [R1+0x2c4], RZ ;  /* 0x0002c4ff01007387 */ /* 0x0007e80000100800 */
[----:B------:R3:W-:Y:S04]  /*10540*/  STL [R1+0x2c8], RZ ;  /* 0x0002c8ff01007387 */ /* 0x0007e80000100800 */
[----:B------:R3:W-:Y:S04]  /*10550*/  STL [R1+0x2cc], RZ ;  /* 0x0002ccff01007387 */ /* 0x0007e80000100800 */
[----:B------:R3:W-:Y:S01]  /*10560*/  STL [R1+0x2b0], RZ ;  /* 0x0002b0ff01007387 */ /* 0x0007e20000100800 */
[----:B------:R-:W-:-:S03]  /*10570*/  IMAD.SHL.U32 R0, R14, 0x2, RZ ;  /* 0x000000020e007824 */ /* 0x000fc600078e00ff */
[----:B------:R3:W-:Y:S04]  /*10580*/  STL [R1+0x2b4], RZ ;  /* 0x0002b4ff01007387 */ /* 0x0007e80000100800 */
[----:B------:R3:W-:Y:S04]  /*10590*/  STL [R1+0x2b8], RZ ;  /* 0x0002b8ff01007387 */ /* 0x0007e80000100800 */
[----:B------:R3:W-:Y:S04]  /*105a0*/  STL [R1+0x2bc], RZ ;  /* 0x0002bcff01007387 */ /* 0x0007e80000100800 */
[----:B------:R3:W-:Y:S04]  /*105b0*/  STL [R1+0x2a0], RZ ;  /* 0x0002a0ff01007387 */ /* 0x0007e80000100800 */
[----:B------:R3:W-:Y:S01]  /*105c0*/  STL [R1+0x2a4], RZ ;  /* 0x0002a4ff01007387 */ /* 0x0007e20000100800 */
[----:B------:R-:W-:-:S03]  /*105d0*/  LOP3.LUT R3, R0, 0x20, RZ, 0x3c, !PT ;  /* 0x0000002000037812 */ /* 0x000fc600078e3cff */
[----:B------:R3:W-:Y:S01]  /*105e0*/  STL [R1+0x2a8], RZ ;  /* 0x0002a8ff01007387 */ /* 0x0007e20000100800 */
[----:B------:R-:W-:-:S03]  /*105f0*/  LOP3.LUT R3, R0, 0x50, RZ, 0x3c, !PT ;  /* 0x0000005000037812 */ /* 0x000fc600078e3cff */
[----:B------:R3:W-:Y:S01]  /*10600*/  STL [R1+0x2ac], RZ ;  /* 0x0002acff01007387 */ /* 0x0007e20000100800 */
[----:B--2---:R-:W-:-:S03]  /*10610*/  LOP3.LUT R3, R2, 0x40, RZ, 0x3c, !PT ;  /* 0x0000004002037812 */ /* 0x004fc600078e3cff */
[----:B------:R3:W-:Y:S04]  /*10620*/  STL [R1+0x290], RZ ;  /* 0x000290ff01007387 */ /* 0x0007e80000100800 */
[----:B------:R3:W-:Y:S04]  /*10630*/  STL [R1+0x294], RZ ;  /* 0x000294ff01007387 */ /* 0x0007e80000100800 */
[----:B------:R3:W-:Y:S04]  /*10640*/  STL [R1+0x298], RZ ;  /* 0x000298ff01007387 */ /* 0x0007e80000100800 */
[----:B------:R3:W-:Y:S04]  /*10650*/  STL [R1+0x29c], RZ ;  /* 0x00029cff01007387 */ /* 0x0007e80000100800 */
[----:B------:R3:W-:Y:S04]  /*10660*/  STL [R1], RZ ;  /* 0x000000ff01007387 */ /* 0x0007e80000100800 */
[----:B------:R3:W-:Y:S04]  /*10670*/  STL [R1+0x4], RZ ;  /* 0x000004ff01007387 */ /* 0x0007e80000100800 */
[----:B------:R3:W-:Y:S04]  /*10680*/  STL [R1+0x8], RZ ;  /* 0x000008ff01007387 */ /* 0x0007e80000100800 */
[----:B------:R3:W-:Y:S04]  /*10690*/  STL [R1+0xc], RZ ;  /* 0x00000cff01007387 */ /* 0x0007e80000100800 */
[----:B------:R3:W-:Y:S01]  /*106a0*/  STL [R1+0x1de8], R3 ;  /* 0x001de80301007387 */ /* 0x0007e20000100800 */
[----:B------:R-:W-:-:S02]  /*106b0*/  USHF.R.S32.HI UR8, URZ, 0x1f, UR4 ;  /* 0x0000001f3f087899 */ /* 0x000fc40008011404 */
[----:B------:R-:W-:Y:S02]  /*106c0*/  USHF.L.U32 UR6, UR6, 0x5, URZ ;  /* 0x0000000506067899 */ /* 0x000fe4000800063f */
[----:B------:R-:W-:Y:S01]  /*106d0*/  USHF.L.U32 UR7, UR7, 0x5, URZ ;  /* 0x0000000507077899 */ /* 0x000fe2000800063f */
[C---:B0-----:R-:W-:Y:S01]  /*106e0*/  LOP3.LUT R4, R0.reuse, 0x10, RZ, 0x3c, !PT ;  /* 0x0000001000047812 */ /* 0x041fe200078e3cff */
[----:B------:R-:W-:Y:S01]  /*106f0*/  ULEA.HI UR8, UR8, UR4, URZ, 0x5 ;  /* 0x0000000408087291 */ /* 0x000fe2000f8f283f */
[C---:B-1----:R-:W-:Y:S01]  /*10700*/  LOP3.LUT R5, R0.reuse, 0x30, RZ, 0x3c, !PT ;  /* 0x0000003000057812 */ /* 0x042fe200078e3cff */
[----:B------:R-:W-:Y:S01]  /*10710*/  USHF.R.S32.HI UR4, URZ, 0x1f, UR6 ;  /* 0x0000001f3f047899 */ /* 0x000fe20008011406 */
[C---:B------:R-:W-:Y:S01]  /*10720*/  LOP3.LUT R4, R0.reuse, 0x40, RZ, 0x3c, !PT ;  /* 0x0000004000047812 */ /* 0x040fe200078e3cff */
[----:B------:R-:W-:Y:S01]  /*10730*/  USHF.R.S32.HI UR9, URZ, 0x1f, UR7 ;  /* 0x0000001f3f097899 */ /* 0x000fe20008011407 */
[C---:B------:R-:W-:Y:S02]  /*10740*/  LOP3.LUT R5, R0.reuse, 0x60, RZ, 0x3c, !PT ;  /* 0x0000006000057812 */ /* 0x040fe400078e3cff */
[----:B------:R-:W-:Y:S01]  /*10750*/  LOP3.LUT R4, R0, 0x70, RZ, 0x3c, !PT ;  /* 0x0000007000047812 */ /* 0x000fe200078e3cff */
[----:B------:R-:W-:-:S02]  /*10760*/  USHF.L.U32 UR13, UR6, 0x1, URZ ;  /* 0x00000001060d7899 */ /* 0x000fc4000800063f */
[----:B------:R-:W-:Y:S02]  /*10770*/  USHF.L.U32 UR12, UR7, 0x1, URZ ;  /* 0x00000001070c7899 */ /* 0x000fe4000800063f */
[----:B------:R-:W-:Y:S02]  /*10780*/  USHF.R.S32.HI UR8, URZ, 0x5, UR8 ;  /* 0x000000053f087899 */ /* 0x000fe40008011408 */
[----:B------:R-:W-:Y:S02]  /*10790*/  USHF.L.U64.HI UR4, UR6, 0x1, UR4 ;  /* 0x0000000106047899 */ /* 0x000fe40008010204 */
[----:B---3--:R-:W-:-:S12]  /*107a0*/  USHF.L.U64.HI UR9, UR7, 0x1, UR9 ;  /* 0x0000000107097899 */ /* 0x008fd80008010209 */
.L_x_1:
[----:B-1----:R-:W2:Y:S01]  /*107b0*/  LDL R5, [R1+0x1404] ;  /* 0x0014040001057983 */ /* 0x002ea20000100800 */
[----:B------:R-:W0:Y:S03]  /*107c0*/  LDC R3, c[0x0][0x230] ;  /* 0x00008c00ff037b82 */ /* 0x000e260000000800 */
[----:B--2---:R1:W-:Y:S04]  /*107d0*/  STL [R1+0x44e8], R5 ;  /* 0x0044e80501007387 */ /* 0x0043e80000100800 */
[----:B------:R-:W2:Y:S04]  /*107e0*/  LDL R4, [R1+0x1408] ;  /* 0x0014080001047983 */ /* 0x000ea80000100800 */
[----:B-1----:R-:W0:Y:S04]  /*107f0*/  LDL R5, [R1+0x13e4] ;  /* 0x0013e40001057983 */ /* 0x002e280000100800 */
[----:B-----5:R-:W-:Y:S04]  /*10800*/  STL [R1+0x44dc], R28 ;  /* 0x0044dc1c01007387 */ /* 0x020fe80000100800 */
[----:B------:R-:W-:Y:S04]  /*10810*/  STL [R1+0x44d8], R29 ;  /* 0x0044d81d01007387 */ /* 0x000fe80000100800 */
        /* <DEDUP_REMOVED lines=116> */
[----:B------:R1:W-:Y:S04]  /*10f60*/  STL [R1+0x44e4], R0 ;  /* 0x0044e40001007387 */ /* 0x0003e80000100800 */
        /* <DEDUP_REMOVED lines=103> */
[----:B------:R-:W-:Y:S01]  /*115e0*/  STL [R1+0x40b4], R2 ;  /* 0x0040b40201007387 */ /* 0x000fe20000100800 */
[----:B0-----:R-:W-:-:S03]  /*115f0*/  IMAD R3, R5, -0x20, R3 ;  /* 0xffffffe005037824 */ /* 0x001fc600078e0203 */
[----:B------:R-:W-:Y:S04]  /*11600*/  STL [R1+0x40bc], R2 ;  /* 0x0040bc0201007387 */ /* 0x000fe80000100800 */
[----:B------:R-:W-:Y:S04]  /*11610*/  STL [R1+0x40c4], R2 ;  /* 0x0040c40201007387 */ /* 0x000fe80000100800 */
[----:B------:R-:W-:Y:S04]  /*11620*/  STL [R1+0x40cc], R2 ;  /* 0x0040cc0201007387 */ /* 0x000fe80000100800 */
[----:B------:R-:W-:Y:S04]  /*11630*/  STL [R1+0x40d4], R2 ;  /* 0x0040d40201007387 */ /* 0x000fe80000100800 */
[----:B------:R-:W2:Y:S01]  /*11640*/  LDL.LU R5, [R1+0x44e8] ;  /* 0x0044e80001057983 */ /* 0x000ea20000300800 */
[----:B------:R-:W-:-:S02]  /*11650*/  ISETP.GT.AND P0, PT, R3, RZ, PT ;  /* 0x000000ff0300720c */ /* 0x000fc40003f04270 */
[----:B-1----:R-:W-:-:S11]  /*11660*/  PRMT R0, RZ, 0x7610, R0 ;  /* 0x00007610ff007816 */ /* 0x002fd60000000000 */
[----:B--2---:R-:W2:Y:S01]  /*11670*/  @P0 LDG.E.U16 R0, desc[UR10][R4.64] ;  /* 0x0000000a04000981 */ /* 0x004ea2000c1e1500 */
[----:B------:R-:W-:-:S03]  /*11680*/  PRMT R29, RZ, 0x7610, R29 ;  /* 0x00007610ff1d7816 */ /* 0x000fc6000000001d */
[----:B--2---:R0:W-:Y:S04]  /*11690*/  STL [R1+0x13b8], R0 ;  /* 0x0013b80001007387 */ /* 0x0041e80000100800 */
[----:B0-----:R-:W2:Y:S04]  /*116a0*/  LDL.LU R0, [R1+0x44e4] ;  /* 0x0044e40001007983 */ /* 0x001ea80000300800 */
[----:B------:R-:W3:Y:S04]  /*116b0*/  LDL.64 R4, [R1+0x1110] ;  /* 0x0011100001047983 */ /* 0x000ee80000100a00 */
[----:B---3--:R-:W3:Y:S01]  /*116c0*/  @P0 LDG.E.U16 R29, desc[UR10][R4.64] ;  /* 0x0000000a041d0981 */ /* 0x008ee2000c1e1500 */
[----:B------:R-:W-:-:S03]  /*116d0*/  PRMT R28, RZ, 0x7610, R28 ;  /* 0x00007610ff1c7816 */ /* 0x000fc6000000001c */
[----:B---3--:R0:W-:Y:S04]  /*116e0*/  STL [R1+0x13b4], R29 ;  /* 0x0013b41d01007387 */ /* 0x0081e80000100800 */
[----:B0-----:R-:W3:Y:S04]  /*116f0*/  LDL.LU R29, [R1+0x44e0] ;  /* 0x0044e000011d7983 */ /* 0x001ee80000300800 */
[----:B------:R-:W4:Y:S04]  /*11700*/  LDL.64 R4, [R1+0x1108] ;  /* 0x0011080001047983 */ /* 0x000f280000100a00 */
[----:B----4-:R-:W4:Y:S01]  /*11710*/  @P0 LDG.E.U16 R28, desc[UR10][R4.64] ;  /* 0x0000000a041c0981 */ /* 0x010f22000c1e1500 */
[----:B---3--:R-:W-:-:S03]  /*11720*/  PRMT R29, RZ, 0x7610, R29 ;  /* 0x00007610ff1d7816 */ /* 0x008fc6000000001d */
[----:B----4-:R0:W-:Y:S04]  /*11730*/  STL [R1+0x13b0], R28 ;  /* 0x0013b01c01007387 */ /* 0x0101e80000100800 */
[----:B0-----:R-:W3:Y:S04]  /*11740*/  LDL.LU R28, [R1+0x44dc] ;  /* 0x0044dc00011c7983 */ /* 0x001ee80000300800 */
[----:B------:R-:W4:Y:S04]  /*11750*/  LDL.64 R4, [R1+0x1100] ;  /* 0x0011000001047983 */ /* 0x000f280000100a00 */
[----:B----4-:R-:W4:Y:S04]  /*11760*/  @P0 LDG.E.U16 R29, desc[UR10][R4.64] ;  /* 0x0000000a041d0981 */ /* 0x010f28000c1e1500 */
[----:B----4-:R0:W-:Y:S04]  /*11770*/  STL [R1+0x13ac], R29 ;  /* 0x0013ac1d01007387 */ /* 0x0101e80000100800 */
[----:B0-----:R-:W4:Y:S01]  /*11780*/  LDL.LU R29, [R1+0x44d8] ;  /* 0x0044d800011d7983 */ /* 0x001f220000300800 */
[----:B------:R-:W-:Y:S01]  /*11790*/  PRMT R27, RZ, 0x7610, R27 ;  /* 0x00007610ff1b7816 */ /* 0x000fe2000000001b */
[----:B---3--:R-:W-:-:S02]  /*117a0*/  @P0 IMAD.MOV.U32 R4, RZ, RZ, R28 ;  /* 0x000000ffff040224 */ /* 0x008fc400078e001c */
[----:B----4-:R-:W-:-:S05]  /*117b0*/  @P0 IMAD.MOV.U32 R5, RZ, RZ, R29 ;  /* 0x000000ffff050224 */ /* 0x010fca00078e001d */
[----:B------:R-:W3:Y:S04]  /*117c0*/  @P0 LDG.E.U16 R27, desc[UR10][R4.64] ;  /* 0x0000000a041b0981 */ /* 0x000ee8000c1e1500 */
[----:B------:R-:W-:Y:S04]  /*117d0*/  STL [R1+0x1ffc], R28 ;  /* 0x001ffc1c01007387 */ /* 0x000fe80000100800 */
[----:B------:R-:W-:Y:S04]  /*117e0*/  STL [R1+0x1ff8], R29 ;  /* 0x001ff81d01007387 */ /* 0x000fe80000100800 */
[----:B------:R-:W-:Y:S04]  /*117f0*/  STL [R1+0x40dc], R29 ;  /* 0x0040dc1d01007387 */ /* 0x000fe80000100800 */
[----:B---3--:R0:W-:Y:S04]  /*11800*/  STL [R1+0x13a8], R27 ;  /* 0x0013a81b01007387 */ /* 0x0081e80000100800 */
[----:B0-----:R-:W3:Y:S04]  /*11810*/  LDL.LU R27, [R1+0x44d4] ;  /* 0x0044d400011b7983 */ /* 0x001ee80000300800 */
[----:B------:R-:W4:Y:S01]  /*11820*/  LDL.64 R4, [R1+0x10e8] ;  /* 0x0010e80001047983 */ /* 0x000f220000100a00 */
[----:B--2---:R-:W-:-:S06]  /*11830*/  PRMT R0, RZ, 0x7610, R0 ;  /* 0x00007610ff007816 */ /* 0x004fcc0000000000 */
[----:B----4-:R-:W2:Y:S01]  /*11840*/  @P0 LDG.E.U16 R0, desc[UR10][R4.64] ;  /* 0x0000000a04000981 */ /* 0x010ea2000c1e1500 */
[----:B---3--:R-:W-:-:S03]  /*11850*/  PRMT R27, RZ, 0x7610, R27 ;  /* 0x00007610ff1b7816 */ /* 0x008fc6000000001b */
[----:B--2---:R0:W-:Y:S04]  /*11860*/  STL [R1+0x13a4], R0 ;  /* 0x0013a40001007387 */ /* 0x0041e80000100800 */
[----:B0-----:R-:W2:Y:S04]  /*11870*/  LDL.LU R0, [R1+0x44d0] ;  /* 0x0044d00001007983 */ /* 0x001ea80000300800 */
[----:B------:R-:W3:Y:S04]  /*11880*/  LDL.64 R4, [R1+0x10f0] ;  /* 0x0010f00001047983 */ /* 0x000ee80000100a00 */
[----:B---3--:R-:W3:Y:S01]  /*11890*/  @P0 LDG.E.U16 R27, desc[UR10][R4.64] ;  /* 0x0000000a041b0981 */ /* 0x008ee2000c1e1500 */
[----:B--2---:R-:W-:-:S03]  /*118a0*/  PRMT R0, RZ, 0x7610, R0 ;  /* 0x00007610ff007816 */ /* 0x004fc60000000000 */
[----:B---3--:R0:W-:Y:S04]  /*118b0*/  STL [R1+0x13a0], R27 ;  /* 0x0013a01b01007387 */ /* 0x0081e80000100800 */
[----:B0-----:R-:W2:Y:S04]  /*118c0*/  LDL.LU R27, [R1+0x44cc] ;  /* 0x0044cc00011b7983 */ /* 0x001ea80000300800 */
[----:B------:R-:W3:Y:S04]  /*118d0*/  LDL.64 R4, [R1+0x10f8] ;  /* 0x0010f80001047983 */ /* 0x000ee80000100a00 */
[----:B---3--:R-:W3:Y:S01]  /*118e0*/  @P0 LDG.E.U16 R0, desc[UR10][R4.64] ;  /* 0x0000000a04000981 */ /* 0x008ee2000c1e1500 */
[----:B------:R-:W-:-:S03]  /*118f0*/  ISETP.GT.AND P1, PT, R3, 0x1, PT ;  /* 0x000000010300780c */ /* 0x000fc60003f24270 */
[----:B---3--:R0:W-:Y:S04]  /*11900*/  STL [R1+0x139c], R0 ;  /* 0x00139c0001007387 */ /* 0x0081e80000100800 */
[----:B0-----:R-:W3:Y:S04]  /*11910*/  LDL.LU R0, [R1+0x44c8] ;  /* 0x0044c80001007983 */ /* 0x001ee80000300800 */
[----:B------:R-:W4:Y:S04]  /*11920*/  LDL R4, [R1+0x1a50] ;  /* 0x001a500001047983 */ /* 0x000f280000100800 */
[----:B------:R-:W4:Y:S01]  /*11930*/  LDL R5, [R1+0x1a54] ;  /* 0x001a540001057983 */ /* 0x000f220000100800 */
[----:B--2---:R-:W-:-:S02]  /*11940*/  PRMT R27, RZ, 0x7610, R27 ;  /* 0x00007610ff1b7816 */ /* 0x004fc4000000001b */
[----:B----4-:R-:W-:-:S04]  /*11950*/  @P1 LOP3.LUT R5, R5, R4, RZ, 0x3c, !PT ;  /* 0x0000000405051212 */ /* 0x010fc800078e3cff */
[----:B------:R-:W-:-:S04]  /*11960*/  @P1 LOP3.LUT R4, R5, R4, RZ, 0x3c, !PT ;  /* 0x0000000405041212 */ /* 0x000fc800078e3cff */
[----:B------:R-:W-:-:S05]  /*11970*/  @P1 LOP3.LUT R5, R5, R4, RZ, 0x3c, !PT ;  /* 0x0000000405051212 */ /* 0x000fca00078e3cff */
[----:B------:R-:W2:Y:S04]  /*11980*/  @P1 LDG.E.U16 R27, desc[UR10][R4.64] ;  /* 0x0000000a041b1981 */ /* 0x000ea8000c1e1500 */
[----:B--2---:R0:W-:Y:S04]  /*11990*/  STL [R1+0x1398], R27 ;  /* 0x0013981b01007387 */ /* 0x0041e80000100800 */
[----:B0-----:R-:W2:Y:S04]  /*119a0*/  LDL.LU R27, [R1+0x44c4] ;  /* 0x0044c400011b7983 */ /* 0x001ea80000300800 */
[----:B------:R-:W4:Y:S04]  /*119b0*/  LDL R4, [R1+0x1a48] ;  /* 0x001a480001047983 */ /* 0x000f280000100800 */
[----:B------:R-:W4:Y:S01]  /*119c0*/  LDL R5, [R1+0x1a4c] ;  /* 0x001a4c0001057983 */ /* 0x000f220000100800 */
[----:B---3--:R-:W-:-:S02]  /*119d0*/  PRMT R0, RZ, 0x7610, R0 ;  /* 0x00007610ff007816 */ /* 0x008fc40000000000 */
[----:B----4-:R-:W-:-:S04]  /*119e0*/  @P1 LOP3.LUT R5, R5, R4, RZ, 0x3c, !PT ;  /* 0x0000000405051212 */ /* 0x010fc800078e3cff */
[----:B------:R-:W-:-:S04]  /*119f0*/  @P1 LOP3.LUT R4, R5, R4, RZ, 0x3c, !PT ;  /* 0x0000000405041212 */ /* 0x000fc800078e3cff */
[----:B------:R-:W-:-:S05]  /*11a00*/  @P1 LOP3.LUT R5, R5, R4, RZ, 0x3c, !PT ;  /* 0x0000000405051212 */ /* 0x000fca00078e3cff */
[----:B------:R-:W3:Y:S04]  /*11a10*/  @P1 LDG.E.U16 R0, desc[UR10][R4.64] ;  /* 0x0000000a04001981 */ /* 0x000ee8000c1e1500 */
        /* <DEDUP_REMOVED lines=53> */
[----:B------:R-:W3:Y:S01]  /*11d70*/  @P1 LDG.E.U16 R0, desc[UR10][R4.64] ;  /* 0x0000000a04001981 */ /* 0x000ee2000c1e1500 */
        /* <DEDUP_REMOVED lines=351> */
[----:B------:R-:W-:-:S02]  /*13370*/  PRMT R29, RZ, 0x7610, R29 ;  /* 0x00007610ff1d7816 */ /* 0x000fc4000000001d */
[----:B----4-:R-:W-:-:S04]  /*13380*/  @P0 LOP3.LUT R5, R5, R4, RZ, 0x3c, !PT ;  /* 0x0000000405050212 */ /* 0x010fc800078e3cff */
[----:B------:R-:W-:-:S04]  /*13390*/  @P0 LOP3.LUT R4, R5, R4, RZ, 0x3c, !PT ;  /* 0x0000000405040212 */ /* 0x000fc800078e3cff */
[----:B------:R-:W-:-:S05]  /*133a0*/  @P0 LOP3.LUT R5, R5, R4, RZ, 0x3c, !PT ;  /* 0x0000000405050212 */ /* 0x000fca00078e3cff */
[----:B------:R-:W4:Y:S04]  /*133b0*/  @P0 LDG.E.U16 R29, desc[UR10][R4.64] ;  /* 0x0000000a041d0981 */ /* 0x000f28000c1e1500 */
[----:B------:R-:W2:Y:S04]  /*133c0*/  LDL R4, [R1+0x18d8] ;  /* 0x0018d80001047983 */ /* 0x000ea80000100800 */
[----:B------:R-:W2:Y:S01]  /*133d0*/  LDL R5, [R1+0x18dc] ;  /* 0x0018dc0001057983 */ /* 0x000ea20000100800 */
[----:B------:R-:W-:-:S03]  /*133e0*/  PRMT R2, RZ, 0x7610, R2 ;  /* 0x00007610ff027816 */ /* 0x000fc60000000002 */
[----:B----4-:R-:W-:Y:S01]  /*133f0*/  STL [R1+0x40e0], R29 ;  /* 0x0040e01d01007387 */ /* 0x010fe20000100800 */
[----:B--2---:R-:W-:-:S04]  /*13400*/  @P0 LOP3.LUT R5, R5, R4, RZ, 0x3c, !PT ;  /* 0x0000000405050212 */ /* 0x004fc800078e3cff */
[----:B------:R-:W-:-:S04]  /*13410*/  @P0 LOP3.LUT R4, R5, R4, RZ, 0x3c, !PT ;  /* 0x0000000405040212 */ /* 0x000fc800078e3cff */
[----:B------:R-:W-:-:S05]  /*13420*/  @P0 LOP3.LUT R5, R5, R4, RZ, 0x3c, !PT ;  /* 0x0000000405050212 */ /* 0x000fca00078e3cff */
[----:B------:R0:W2:Y:S04]  /*13430*/  @P0 LDG.E.U16 R2, desc[UR10][R4.64] ;  /* 0x0000000a04020981 */ /* 0x0000a8000c1e1500 */
[----:B------:R-:W0:Y:S04]  /*13440*/  LDL R4, [R1+0x18d0] ;  /* 0x0018d00001047983 */ /* 0x000e280000100800 */
[----:B------:R-:W0:Y:S01]  /*13450*/  LDL R5, [R1+0x18d4] ;  /* 0x0018d40001057983 */ /* 0x000e220000100800 */
[----:B------:R-:W-:Y:S02]  /*13460*/  ISETP.GT.AND P1, PT, R3, 0x7, PT ;  /* 0x000000070300780c */ /* 0x000fe40003f24270 */
[----:B---3--:R-:W-:-:S11]  /*13470*/  PRMT R0, RZ, 0x7610, R0 ;  /* 0x00007610ff007816 */ /* 0x008fd60000000000 */
[----:B0-----:R-:W-:-:S04]  /*13480*/  @P1 LOP3.LUT R5, R5, R4, RZ, 0x3c, !PT ;  /* 0x0000000405051212 */ /* 0x001fc800078e3cff */
[----:B------:R-:W-:-:S04]  /*13490*/  @P1 LOP3.LUT R4, R5, R4, RZ, 0x3c, !PT ;  /* 0x0000000405041212 */ /* 0x000fc800078e3cff */
[----:B------:R-:W-:-:S05]  /*134a0*/  @P1 LOP3.LUT R5, R5, R4, RZ, 0x3c, !PT ;  /* 0x0000000405051212 */ /* 0x000fca00078e3cff */
[----:B------:R-:W3:Y:S04]  /*134b0*/  @P1 LDG.E.U16 R0, desc[UR10][R4.64] ;  /* 0x0000000a04001981 */ /* 0x000ee8000c1e1500 */
[----:B--2---:R-:W-:Y:S04]  /*134c0*/  STL [R1+0x40e4], R2 ;  /* 0x0040e40201007387 */ /* 0x004fe80000100800 */
[----:B---3--:R0:W-:Y:S04]  /*134d0*/  STL [R1+0x13d8], R0 ;  /* 0x0013d80001007387 */ /* 0x0081e80000100800 */
[----:B0-----:R-:W2:Y:S04]  /*134e0*/  LDL.LU R0, [R1+0x440c] ;  /* 0x00440c0001007983 */ /* 0x001ea80000300800 */
[----:B------:R-:W3:Y:S04]  /*134f0*/  LDL R4, [R1+0x18c8] ;  /* 0x0018c80001047983 */ /* 0x000ee80000100800 */
[----:B------:R-:W3:Y:S01]  /*13500*/  LDL R5, [R1+0x18cc] ;  /* 0x0018cc0001057983 */ /* 0x000ee20000100800 */
[----:B------:R-:W-:-:S02]  /*13510*/  PRMT R27, RZ, 0x7610, R27 ;  /* 0x00007610ff1b7816 */ /* 0x000fc4000000001b */
[----:B---3--:R-:W-:-:S04]  /*13520*/  @P1 LOP3.LUT R5, R5, R4, RZ, 0x3c, !PT ;  /* 0x0000000405051212 */ /* 0x008fc800078e3cff */
        /* <DEDUP_REMOVED lines=436> */
[----:B------:R-:W-:-:S02]  /*15070*/  PRMT R29, RZ, 0x7610, R29 ;  /* 0x00007610ff1d7816 */ /* 0x000fc4000000001d */
[----:B----4-:R-:W-:-:S04]  /*15080*/  @P1 LOP3.LUT R5, R5, R4, RZ, 0x3c, !PT ;  /* 0x0000000405051212 */ /* 0x010fc800078e3cff */
[----:B------:R-:W-:-:S04]  /*15090*/  @P1 LOP3.LUT R4, R5, R4, RZ, 0x3c, !PT ;  /* 0x0000000405041212 */ /* 0x000fc800078e3cff */
[----:B------:R-:W-:-:S05]  /*150a0*/  @P1 LOP3.LUT R5, R5, R4, RZ, 0x3c, !PT ;  /* 0x0000000405051212 */ /* 0x000fca00078e3cff */
[----:B------:R-:W4:Y:S04]  /*150b0*/  @P1 LDG.E.U16 R29, desc[UR10][R4.64] ;  /* 0x0000000a041d1981 */ /* 0x000f28000c1e1500 */
[----:B------:R-:W3:Y:S04]  /*150c0*/  LDL R4, [R1+0x1740] ;  /* 0x0017400001047983 */ /* 0x000ee80000100800 */
[----:B------:R-:W3:Y:S01]  /*150d0*/  LDL R5, [R1+0x1744] ;  /* 0x0017440001057983 */ /* 0x000ee20000100800 */
[----:B------:R-:W-:-:S03]  /*150e0*/  PRMT R2, RZ, 0x7610, R2 ;  /* 0x00007610ff027816 */ /* 0x000fc60000000002 */
[----:B----4-:R-:W-:Y:S01]  /*150f0*/  STL [R1+0x4128], R29 ;  /* 0x0041281d01007387 */ /* 0x010fe20000100800 */
[----:B---3--:R-:W-:-:S04]  /*15100*/  @P1 LOP3.LUT R5, R5, R4, RZ, 0x3c, !PT ;  /* 0x0000000405051212 */ /* 0x008fc800078e3cff */
[----:B------:R-:W-:-:S04]  /*15110*/  @P1 LOP3.LUT R4, R5, R4, RZ, 0x3c, !PT ;  /* 0x0000000405041212 */ /* 0x000fc800078e3cff */
[----:B------:R-:W-:-:S05]  /*15120*/  @P1 LOP3.LUT R5, R5, R4, RZ, 0x3c, !PT ;  /* 0x0000000405051212 */ /* 0x000fca00078e3cff */
[----:B------:R0:W3:Y:S04]  /*15130*/  @P1 LDG.E.U16 R2, desc[UR10][R4.64] ;  /* 0x0000000a04021981 */ /* 0x0000e8000c1e1500 */
[----:B------:R-:W0:Y:S04]  /*15140*/  LDL R4, [R1+0x1738] ;  /* 0x0017380001047983 */ /* 0x000e280000100800 */
[----:B------:R-:W0:Y:S01]  /*15150*/  LDL R5, [R1+0x173c] ;  /* 0x00173c0001057983 */ /* 0x000e220000100800 */
[----:B--2---:R-:W-:Y:S02]  /*15160*/  PRMT R0, RZ, 0x7610, R0 ;  /* 0x00007610ff007816 */ /* 0x004fe40000000000 */
[----:B0-----:R-:W-:-:S04]  /*15170*/  @P1 LOP3.LUT R5, R5, R4, RZ, 0x3c, !PT ;  /* 0x0000000405051212 */ /* 0x001fc800078e3cff */
[----:B------:R-:W-:-:S04]  /*15180*/  @P1 LOP3.LUT R4, R5, R4, RZ, 0x3c, !PT ;  /* 0x0000000405041212 */ /* 0x000fc800078e3cff */
[----:B------:R-:W-:-:S05]  /*15190*/  @P1 LOP3.LUT R5, R5, R4, RZ, 0x3c, !PT ;  /* 0x0000000405051212 */ /* 0x000fca00078e3cff */
[----:B------:R-:W2:Y:S04]  /*151a0*/  @P1 LDG.E.U16 R0, desc[UR10][R4.64] ;  /* 0x0000000a04001981 */ /* 0x000ea8000c1e1500 */
[----:B---3--:R-:W-:Y:S04]  /*151b0*/  STL [R1+0x412c], R2 ;  /* 0x00412c0201007387 */ /* 0x008fe80000100800 */
[----:B--2---:R0:W-:Y:S04]  /*151c0*/  STL [R1+0x11b0], R0 ;  /* 0x0011b00001007387 */ /* 0x0041e80000100800 */
        /* <DEDUP_REMOVED lines=34> */
[----:B------:R-:W2:Y:S01]  /*153f0*/  @P1 LDG.E.U16 R0, desc[UR10][R4.64] ;  /* 0x0000000a04001981 */ /* 0x000ea2000c1e1500 */
[----:B------:R-:W-:-:S03]  /*15400*/  ISETP.GT.AND P0, PT, R3, 0xe, PT ;  /* 0x0000000e0300780c */ /* 0x000fc60003f04270 */
        /* <DEDUP_REMOVED lines=431> */
[----:B------:R-:W4:Y:S02]  /*16f00*/  LDL R5, [R1+0x159c] ;  /* 0x00159c0001057983 */ /* 0x000f240000100800 */
[----:B----4-:R-:W-:-:S02]  /*16f10*/  @P1 LOP3.LUT R5, R5, R4, RZ, 0x3c, !PT ;  /* 0x0000000405051212 */ /* 0x010fc400078e3cff */
[----:B--2---:R-:W-:Y:S02]  /*16f20*/  PRMT R0, RZ, 0x7610, R0 ;  /* 0x00007610ff007816 */ /* 0x004fe40000000000 */
[----:B------:R-:W-:-:S04]  /*16f30*/  @P1 LOP3.LUT R4, R5, R4, RZ, 0x3c, !PT ;  /* 0x0000000405041212 */ /* 0x000fc800078e3cff */
[----:B------:R-:W-:-:S05]  /*16f40*/  @P1 LOP3.LUT R5, R5, R4, RZ, 0x3c, !PT ;  /* 0x0000000405051212 */ /* 0x000fca00078e3cff */
[----:B------:R-:W2:Y:S01]  /*16f50*/  @P1 LDG.E.U16 R0, desc[UR10][R4.64] ;  /* 0x0000000a04001981 */ /* 0x000ea2000c1e1500 */
[----:B------:R-:W-:-:S03]  /*16f60*/  ISETP.GT.AND P0, PT, R3, 0x14, PT ;  /* 0x000000140300780c */ /* 0x000fc60003f04270 */
        /* <DEDUP_REMOVED lines=62> */
[----:B------:R0:W4:Y:S04]  /*17350*/  @P0 LDG.E.U16 R29, desc[UR10][R4.64] ;  /* 0x0000000a041d0981 */ /* 0x000128000c1e1500 */
[----:B------:R-:W0:Y:S04]  /*17360*/  LDL R4, [R1+0x1558] ;  /* 0x0015580001047983 */ /* 0x000e280000100800 */
[----:B------:R-:W0:Y:S01]  /*17370*/  LDL R5, [R1+0x155c] ;  /* 0x00155c0001057983 */ /* 0x000e220000100800 */
[----:B------:R-:W-:Y:S02]  /*17380*/  PRMT R2, RZ, 0x7610, R2 ;  /* 0x00007610ff027816 */ /* 0x000fe40000000002 */
[----:B0-----:R-:W-:-:S04]  /*17390*/  @P0 LOP3.LUT R5, R5, R4, RZ, 0x3c, !PT ;  /* 0x0000000405050212 */ /* 0x001fc800078e3cff */
[----:B------:R-:W-:-:S04]  /*173a0*/  @P0 LOP3.LUT R4, R5, R4, RZ, 0x3c, !PT ;  /* 0x0000000405040212 */ /* 0x000fc800078e3cff */
[----:B------:R-:W-:Y:S01]  /*173b0*/  @P0 LOP3.LUT R5, R5, R4, RZ, 0x3c, !PT ;  /* 0x0000000405050212 */ /* 0x000fe200078e3cff */
[----:B----4-:R-:W-:Y:S04]  /*173c0*/  STL [R1+0x4140], R29 ;  /* 0x0041401d01007387 */ /* 0x010fe80000100800 */
[----:B------:R0:W4:Y:S04]  /*173d0*/  @P0 LDG.E.U16 R2, desc[UR10][R4.64] ;  /* 0x0000000a04020981 */ /* 0x000128000c1e1500 */
[----:B------:R-:W0:Y:S04]  /*173e0*/  LDL R4, [R1+0x1550] ;  /* 0x0015500001047983 */ /* 0x000e280000100800 */
[----:B------:R-:W0:Y:S01]  /*173f0*/  LDL R5, [R1+0x1554] ;  /* 0x0015540001057983 */ /* 0x000e220000100800 */
[----:B------:R-:W-:-:S02]  /*17400*/  ISETP.GT.AND P1, PT, R3, 0x15, PT ;  /* 0x000000150300780c */ /* 0x000fc40003f24270 */
[----:B--2---:R-:W-:-:S11]  /*17410*/  PRMT R0, RZ, 0x7610, R0 ;  /* 0x00007610ff007816 */ /* 0x004fd60000000000 */
[----:B0-----:R-:W-:-:S04]  /*17420*/  @P1 LOP3.LUT R5, R5, R4, RZ, 0x3c, !PT ;  /* 0x0000000405051212 */ /* 0x001fc800078e3cff */
[----:B------:R-:W-:-:S04]  /*17430*/  @P1 LOP3.LUT R4, R5, R4, RZ, 0x3c, !PT ;  /* 0x0000000405041212 */ /* 0x000fc800078e3cff */
[----:B------:R-:W-:-:S05]  /*17440*/  @P1 LOP3.LUT R5, R5, R4, RZ, 0x3c, !PT ;  /* 0x0000000405051212 */ /* 0x000fca00078e3cff */
[----:B------:R-:W2:Y:S04]  /*17450*/  @P1 LDG.E.U16 R0, desc[UR10][R4.64] ;  /* 0x0000000a04001981 */ /* 0x000ea8000c1e1500 */
[----:B----4-:R-:W-:Y:S04]  /*17460*/  STL [R1+0x4144], R2 ;  /* 0x0041440201007387 */ /* 0x010fe80000100800 */
        /* <DEDUP_REMOVED lines=219> */
[----:B----4-:R0:W-:Y:S04]  /*18220*/  STL [R1+0x70], R26 ;  /* 0x0000701a01007387 */ /* 0x0101e80000100800 */
[----:B0-----:R-:W4:Y:S04]  /*18230*/  LDL.LU R26, [R1+0x41fc] ;  /* 0x0041fc00011a7983 */ /* 0x001f280000300800 */
[----:B------:R-:W2:Y:S04]  /*18240*/  LDL R4, [R1+0x1480] ;  /* 0x0014800001047983 */ /* 0x000ea80000100800 */
[----:B------:R-:W2:Y:S01]  /*18250*/  LDL R5, [R1+0x1484] ;  /* 0x0014840001057983 */ /* 0x000ea20000100800 */
[----:B------:R-:W-:-:S02]  /*18260*/  PRMT R25, RZ, 0x7610, R25 ;  /* 0x00007610ff197816 */ /* 0x000fc40000000019 */
[----:B--2---:R-:W-:-:S04]  /*18270*/  @P1 LOP3.LUT R5, R5, R4, RZ, 0x3c, !PT ;  /* 0x0000000405051212 */ /* 0x004fc800078e3cff */
[----:B------:R-:W-:-:S04]  /*18280*/  @P1 LOP3.LUT R4, R5, R4, RZ, 0x3c, !PT ;  /* 0x0000000405041212 */ /* 0x000fc800078e3cff */
[----:B------:R-:W-:-:S05]  /*18290*/  @P1 LOP3.LUT R5, R5, R4, RZ, 0x3c, !PT ;  /* 0x0000000405051212 */ /* 0x000fca00078e3cff */
[----:B------:R-:W2:Y:S04]  /*182a0*/  @P1 LDG.E.U16 R25, desc[UR10][R4.64] ;  /* 0x0000000a04191981 */ /* 0x000ea8000c1e1500 */
        /* <DEDUP_REMOVED lines=44> */
[----:B------:R-:W4:Y:S01]  /*18570*/  @P1 LDG.E.U16 R20, desc[UR10][R4.64] ;  /* 0x0000000a04141981 */ /* 0x000f22000c1e1500 */
[----:B------:R-:W-:-:S03]  /*18580*/  ISETP.GT.AND P2, PT, R3, 0x19, PT ;  /* 0x000000190300780c */ /* 0x000fc60003f44270 */
        /* <DEDUP_REMOVED lines=117> */
[----:B------:R0:W2:Y:S04]  /*18ce0*/  @P1 LDG.E.U16 R28, desc[UR10][R4.64] ;  /* 0x0000000a041c1981 */ /* 0x0000a8000c1e1500 */
[----:B------:R-:W0:Y:S04]  /*18cf0*/  LDL R4, [R1+0x1a70] ;  /* 0x001a700001047983 */ /* 0x000e280000100800 */
[----:B------:R-:W0:Y:S01]  /*18d00*/  LDL R5, [R1+0x1a7c] ;  /* 0x001a7c0001057983 */ /* 0x000e220000100800 */
[----:B------:R-:W-:Y:S02]  /*18d10*/  PRMT R7, RZ, 0x7610, R7 ;  /* 0x00007610ff077816 */ /* 0x000fe40000000007 */
[----:B0-----:R-:W-:-:S04]  /*18d20*/  @P1 LOP3.LUT R5, R5, R4, RZ, 0x3c, !PT ;  /* 0x0000000405051212 */ /* 0x001fc800078e3cff */
[----:B------:R-:W-:-:S04]  /*18d30*/  @P1 LOP3.LUT R4, R5, R4, RZ, 0x3c, !PT ;  /* 0x0000000405041212 */ /* 0x000fc800078e3cff */
[----:B------:R-:W-:-:S05]  /*18d40*/  @P1 LOP3.LUT R5, R5, R4, RZ, 0x3c, !PT ;  /* 0x0000000405051212 */ /* 0x000fca00078e3cff */
[----:B------:R-:W3:Y:S04]  /*18d50*/  @P1 LDG.E.U16 R7, desc[UR10][R4.64] ;  /* 0x0000000a04071981 */ /* 0x000ee8000c1e1500 */
[----:B--2---:R0:W-:Y:S04]  /*18d60*/  STL [R1+0x4188], R28 ;  /* 0x0041881c01007387 */ /* 0x0041e80000100800 */
[----:B0-----:R-:W2:Y:S04]  /*18d70*/  LDL R28, [R1+0x1a90] ;  /* 0x001a9000011c7983 */ /* 0x001ea80000100800 */
        /* <DEDUP_REMOVED lines=17> */
[----:B------:R-:W2:Y:S01]  /*18e90*/  @P1 LDG.E.U16 R0, desc[UR10][R4.64] ;  /* 0x0000000a04001981 */ /* 0x000ea2000c1e1500 */
[----:B------:R-:W-:Y:S02]  /*18ea0*/  ISETP.GT.AND P2, PT, R3, 0x1b, PT ;  /* 0x0000001b0300780c */ /* 0x000fe40003f44270 */
[----:B------:R-:W-:Y:S01]  /*18eb0*/  PRMT R29, RZ, 0x7610, R29 ;  /* 0x00007610ff1d7816 */ /* 0x000fe2000000001d */
[----:B--2---:R-:W-:Y:S04]  /*18ec0*/  STL [R1+0x18], R0 ;  /* 0x0000180001007387 */ /* 0x004fe80000100800 */
[----:B------:R-:W2:Y:S06]  /*18ed0*/  LDL R5, [R1+0x1a8c] ;  /* 0x001a8c0001057983 */ /* 0x000eac0000100800 */
[----:B------:R-:W-:Y:S01]  /*18ee0*/  @P2 IMAD.MOV.U32 R4, RZ, RZ, R28 ;  /* 0x000000ffff042224 */ /* 0x000fe200078e001c */
[----:B------:R-:W-:Y:S01]  /*18ef0*/  PRMT R2, RZ, 0x7610, R2 ;  /* 0x00007610ff027816 */ /* 0x000fe20000000002 */
[----:B------:R-:W3:Y:S04]  /*18f00*/  LDL R28, [R1+0x1ab4] ;  /* 0x001ab400011c7983 */ /* 0x000ee80000100800 */
[----:B--2---:R0:W2:Y:S04]  /*18f10*/  @P2 LDG.E.U16 R29, desc[UR10][R4.64] ;  /* 0x0000000a041d2981 */ /* 0x0040a8000c1e1500 */
[----:B------:R-:W0:Y:S04]  /*18f20*/  LDL R4, [R1+0x1a88] ;  /* 0x001a880001047983 */ /* 0x000e280000100800 */
[----:B------:R-:W0:Y:S02]  /*18f30*/  LDL R5, [R1+0x1a9c] ;  /* 0x001a9c0001057983 */ /* 0x000e240000100800 */
[----:B0-----:R-:W-:-:S04]  /*18f40*/  @P2 LOP3.LUT R5, R5, R4, RZ, 0x3c, !PT ;  /* 0x0000000405052212 */ /* 0x001fc800078e3cff */
[----:B------:R-:W-:-:S04]  /*18f50*/  @P2 LOP3.LUT R4, R5, R4, RZ, 0x3c, !PT ;  /* 0x0000000405042212 */ /* 0x000fc800078e3cff */
[----:B------:R-:W-:Y:S01]  /*18f60*/  @P2 LOP3.LUT R5, R5, R4, RZ, 0x3c, !PT ;  /* 0x0000000405052212 */ /* 0x000fe200078e3cff */
[----:B--2---:R0:W-:Y:S04]  /*18f70*/  STL [R1+0x4150], R29 ;  /* 0x0041501d01007387 */ /* 0x0041e80000100800 */
[----:B------:R1:W2:Y:S01]  /*18f80*/  @P2 LDG.E.U16 R2, desc[UR10][R4.64] ;  /* 0x0000000a04022981 */ /* 0x0002a2000c1e1500 */
[----:B------:R-:W-:-:S03]  /*18f90*/  PRMT R27, RZ, 0x7610, R27 ;  /* 0x00007610ff1b7816 */ /* 0x000fc6000000001b */
[----:B0-----:R-:W4:Y:S04]  /*18fa0*/  LDL R29, [R1+0x1abc] ;  /* 0x001abc00011d7983 */ /* 0x001f280000100800 */
[----:B------:R-:W1:Y:S04]  /*18fb0*/  LDL R4, [R1+0x1a98] ;  /* 0x001a980001047983 */ /* 0x000e680000100800 */
[----:B------:R-:W1:Y:S02]  /*18fc0*/  LDL R5, [R1+0x1aa4] ;  /* 0x001aa40001057983 */ /* 0x000e640000100800 */
[----:B-1----:R-:W-:-:S04]  /*18fd0*/  @P2 LOP3.LUT R5, R5, R4, RZ, 0x3c, !PT ;  /* 0x0000000405052212 */ /* 0x002fc800078e3cff */
[----:B------:R-:W-:-:S04]  /*18fe0*/  @P2 LOP3.LUT R4, R5, R4, RZ, 0x3c, !PT ;  /* 0x0000000405042212 */ /* 0x000fc800078e3cff */
[----:B------:R-:W-:Y:S01]  /*18ff0*/  @P2 LOP3.LUT R5, R5, R4, RZ, 0x3c, !PT ;  /* 0x0000000405052212 */ /* 0x000fe200078e3cff */
[----:B--2---:R-:W-:Y:S04]  /*19000*/  STL [R1+0x4154], R2 ;  /* 0x0041540201007387 */ /* 0x004fe80000100800 */
[----:B------:R0:W2:Y:S04]  /*19010*/  @P2 LDG.E.U16 R27, desc[UR10][R4.64] ;  /* 0x0000000a041b2981 */ /* 0x0000a8000c1e1500 */
[----:B------:R-:W0:Y:S04]  /*19020*/  LDL R4, [R1+0x1aa0] ;  /* 0x001aa00001047983 */ /* 0x000e280000100800 */
[----:B------:R-:W0:Y:S01]  /*19030*/  LDL R5, [R1+0x1aac] ;  /* 0x001aac0001057983 */ /* 0x000e220000100800 */
[----:B------:R-:W-:-:S02]  /*19040*/  PRMT R26, RZ, 0x7610, R26 ;  /* 0x00007610ff1a7816 */ /* 0x000fc4000000001a */
[----:B0-----:R-:W-:-:S04]  /*19050*/  @P2 LOP3.LUT R5, R5, R4, RZ, 0x3c, !PT ;  /* 0x0000000405052212 */ /* 0x001fc800078e3cff */
[----:B------:R-:W-:-:S04]  /*19060*/  @P2 LOP3.LUT R4, R5, R4, RZ, 0x3c, !PT ;  /* 0x0000000405042212 */ /* 0x000fc800078e3cff */
[----:B------:R-:W-:Y:S01]  /*19070*/  @P2 LOP3.LUT R5, R5, R4, RZ, 0x3c, !PT ;  /* 0x0000000405052212 */ /* 0x000fe200078e3cff */
[----:B--2---:R0:W-:Y:S04]  /*19080*/  STL [R1+0x4158], R27 ;  /* 0x0041581b01007387 */ /* 0x0041e80000100800 */
[----:B------:R3:W2:Y:S01]  /*19090*/  @P2 LDG.E.U16 R26, desc[UR10][R4.64] ;  /* 0x0000000a041a2981 */ /* 0x0006a2000c1e1500 */
[----:B------:R-:W-:-:S03]  /*190a0*/  PRMT R25, RZ, 0x7610, R25 ;  /* 0x00007610ff197816 */ /* 0x000fc60000000019 */
[----:B0-----:R-:W4:Y:S04]  /*190b0*/  LDL R27, [R1+0x1ab0] ;  /* 0x001ab000011b7983 */ /* 0x001f280000100800 */
[----:B------:R-:W2:Y:S01]  /*190c0*/  LDL R5, [R1+0x1aa8] ;  /* 0x001aa80001057983 */ /* 0x000ea20000100800 */
[----:B---3--:R-:W-:Y:S01]  /*190d0*/  @P2 IMAD.MOV.U32 R4, RZ, RZ, R28 ;  /* 0x000000ffff042224 */ /* 0x008fe200078e001c */
[----:B------:R-:W-:-:S04]  /*190e0*/  PRMT R24, RZ, 0x7610, R24 ;  /* 0x00007610ff187816 */ /* 0x000fc80000000018 */
[----:B--2---:R4:W2:Y:S04]  /*190f0*/  @P2 LDG.E.U16 R25, desc[UR10][R4.64] ;  /* 0x0000000a04192981 */ /* 0x0048a8000c1e1500 */
[----:B------:R-:W-:Y:S04]  /*19100*/  STL [R1+0x415c], R26 ;  /* 0x00415c1a01007387 */ /* 0x000fe80000100800 */
[----:B------:R-:W3:Y:S01]  /*19110*/  LDL R28, [R1+0x1ad0] ;  /* 0x001ad000011c7983 */ /* 0x000ee20000100800 */
[----:B----4-:R-:W-:Y:S02]  /*19120*/  @P2 IMAD.MOV.U32 R4, RZ, RZ, R29 ;  /* 0x000000ffff042224 */ /* 0x010fe400078e001d */
[----:B------:R-:W-:-:S05]  /*19130*/  @P2 IMAD.MOV.U32 R5, RZ, RZ, R27 ;  /* 0x000000ffff052224 */ /* 0x000fca00078e001b */
[----:B------:R-:W4:Y:S04]  /*19140*/  @P2 LDG.E.U16 R24, desc[UR10][R4.64] ;  /* 0x0000000a04182981 */ /* 0x000f28000c1e1500 */
[----:B--2---:R-:W-:Y:S04]  /*19150*/  STL [R1+0x4160], R25 ;  /* 0x0041601901007387 */ /* 0x004fe80000100800 */
[----:B------:R-:W2:Y:S04]  /*19160*/  LDL R4, [R1+0x1ab8] ;  /* 0x001ab80001047983 */ /* 0x000ea80000100800 */
[----:B------:R-:W2:Y:S01]  /*19170*/  LDL R5, [R1+0x1ac4] ;  /* 0x001ac40001057983 */ /* 0x000ea20000100800 */
[----:B------:R-:W-:-:S03]  /*19180*/  PRMT R23, RZ, 0x7610, R23 ;  /* 0x00007610ff177816 */ /* 0x000fc60000000017 */
[----:B------:R-:W3:Y:S04]  /*19190*/  LDL R29, [R1+0x1ac8] ;  /* 0x001ac800011d7983 */ /* 0x000ee80000100800 */
[----:B------:R-:W3:Y:S04]  /*191a0*/  LDL R27, [R1+0x1adc] ;  /* 0x001adc00011b7983 */ /* 0x000ee80000100800 */
[----:B----4-:R-:W-:Y:S01]  /*191b0*/  STL [R1+0x4164], R24 ;  /* 0x0041641801007387 */ /* 0x010fe20000100800 */
[----:B--2---:R-:W-:-:S04]  /*191c0*/  @P2 LOP3.LUT R5, R5, R4, RZ, 0x3c, !PT ;  /* 0x0000000405052212 */ /* 0x004fc800078e3cff */
[----:B------:R-:W-:-:S04]  /*191d0*/  @P2 LOP3.LUT R4, R5, R4, RZ, 0x3c, !PT ;  /* 0x0000000405042212 */ /* 0x000fc800078e3cff */
[----:B------:R-:W-:-:S05]  /*191e0*/  @P2 LOP3.LUT R5, R5, R4, RZ, 0x3c, !PT ;  /* 0x0000000405052212 */ /* 0x000fca00078e3cff */
[----:B------:R0:W2:Y:S04]  /*191f0*/  @P2 LDG.E.U16 R23, desc[UR10][R4.64] ;  /* 0x0000000a04172981 */ /* 0x0000a8000c1e1500 */
[----:B------:R-:W0:Y:S04]  /*19200*/  LDL R4, [R1+0x1ac0] ;  /* 0x001ac00001047983 */ /* 0x000e280000100800 */
[----:B------:R-:W0:Y:S01]  /*19210*/  LDL R5, [R1+0x1ad4] ;  /* 0x001ad40001057983 */ /* 0x000e220000100800 */
[----:B------:R-:W-:Y:S02]  /*19220*/  PRMT R22, RZ, 0x7610, R22 ;  /* 0x00007610ff167816 */ /* 0x000fe40000000016 */
[----:B------:R-:W-:-:S02]  /*19230*/  ISETP.GT.AND P1, PT, R3, 0x1c, PT ;  /* 0x0000001c0300780c */ /* 0x000fc40003f24270 */
[----:B0-----:R-:W-:-:S04]  /*19240*/  @P2 LOP3.LUT R5, R5, R4, RZ, 0x3c, !PT ;  /* 0x0000000405052212 */ /* 0x001fc800078e3cff */
[----:B------:R-:W-:-:S04]  /*19250*/  @P2 LOP3.LUT R4, R5, R4, RZ, 0x3c, !PT ;  /* 0x0000000405042212 */ /* 0x000fc800078e3cff */
[----:B------:R-:W-:Y:S01]  /*19260*/  @P2 LOP3.LUT R5, R5, R4, RZ, 0x3c, !PT ;  /* 0x0000000405052212 */ /* 0x000fe200078e3cff */
[----:B--2---:R-:W-:Y:S04]  /*19270*/  STL [R1+0x4168], R23 ;  /* 0x0041681701007387 */ /* 0x004fe80000100800 */
[----:B------:R3:W2:Y:S04]  /*19280*/  @P2 LDG.E.U16 R22, desc[UR10][R4.64] ;  /* 0x0000000a04162981 */ /* 0x0006a8000c1e1500 */
[----:B------:R-:W4:Y:S01]  /*19290*/  LDL R5, [R1+0x1acc] ;  /* 0x001acc0001057983 */ /* 0x000f220000100800 */
[----:B------:R-:W-:Y:S01]  /*192a0*/  PRMT R21, RZ, 0x7610, R21 ;  /* 0x00007610ff157816 */ /* 0x000fe20000000015 */
[----:B---3--:R-:W-:Y:S01]  /*192b0*/  @P1 IMAD.MOV.U32 R4, RZ, RZ, R28 ;  /* 0x000000ffff041224 */ /* 0x008fe200078e001c */
[----:B------:R-:W-:-:S04]  /*192c0*/  PRMT R20, RZ, 0x7610, R20 ;  /* 0x00007610ff147816 */ /* 0x000fc80000000014 */
[----:B----4-:R0:W3:Y:S04]  /*192d0*/  @P1 LDG.E.U16 R21, desc[UR10][R4.64] ;  /* 0x0000000a04151981 */ /* 0x0100e8000c1e1500 */
[----:B--2---:R1:W-:Y:S04]  /*192e0*/  STL [R1+0x416c], R22 ;  /* 0x00416c1601007387 */ /* 0x0043e80000100800 */
[----:B------:R-:W2:Y:S01]  /*192f0*/  LDL R28, [R1+0x1ae8] ;  /* 0x001ae800011c7983 */ /* 0x000ea20000100800 */
[----:B0-----:R-:W-:Y:S02]  /*19300*/  @P1 IMAD.MOV.U32 R4, RZ, RZ, R27 ;  /* 0x000000ffff041224 */ /* 0x001fe400078e001b */
[----:B------:R-:W-:Y:S01]  /*19310*/  @P1 IMAD.MOV.U32 R5, RZ, RZ, R29 ;  /* 0x000000ffff051224 */ /* 0x000fe200078e001d */
[----:B-1----:R-:W4:Y:S04]  /*19320*/  LDL R22, [R1+0x1af4] ;  /* 0x001af40001167983 */ /* 0x002f280000100800 */
[----:B------:R-:W2:Y:S04]  /*19330*/  @P1 LDG.E.U16 R20, desc[UR10][R4.64] ;  /* 0x0000000a04141981 */ /* 0x000ea8000c1e1500 */
[----:B---3--:R0:W-:Y:S04]  /*19340*/  STL [R1+0x4148], R21 ;  /* 0x0041481501007387 */ /* 0x0081e80000100800 */
[----:B------:R-:W3:Y:S04]  /*19350*/  LDL R4, [R1+0x1ad8] ;  /* 0x001ad80001047983 */ /* 0x000ee80000100800 */
[----:B------:R-:W3:Y:S01]  /*19360*/  LDL R5, [R1+0x1ae4] ;  /* 0x001ae40001057983 */ /* 0x000ee20000100800 */
[----:B------:R-:W-:-:S03]  /*19370*/  PRMT R19, RZ, 0x7610, R19 ;  /* 0x00007610ff137816 */ /* 0x000fc60000000013 */
[----:B------:R-:W4:Y:S04]  /*19380*/  LDL R29, [R1+0x1af0] ;  /* 0x001af000011d7983 */ /* 0x000f280000100800 */
[----:B------:R-:W4:Y:S04]  /*19390*/  LDL R27, [R1+0x1afc] ;  /* 0x001afc00011b7983 */ /* 0x000f280000100800 */
[----:B0-----:R-:W4:Y:S04]  /*193a0*/  LDL R21, [R1+0x1aec] ;  /* 0x001aec0001157983 */ /* 0x001f280000100800 */
[----:B--2---:R-:W-:Y:S01]  /*193b0*/  STL [R1+0x414c], R20 ;  /* 0x00414c1401007387 */ /* 0x004fe20000100800 */
[----:B---3--:R-:W-:-:S04]  /*193c0*/  @P1 LOP3.LUT R5, R5, R4, RZ, 0x3c, !PT ;  /* 0x0000000405051212 */ /* 0x008fc800078e3cff */
[----:B------:R-:W-:-:S04]  /*193d0*/  @P1 LOP3.LUT R4, R5, R4, RZ, 0x3c, !PT ;  /* 0x0000000405041212 */ /* 0x000fc800078e3cff */
[----:B------:R-:W-:-:S05]  /*193e0*/  @P1 LOP3.LUT R5, R5, R4, RZ, 0x3c, !PT ;  /* 0x0000000405051212 */ /* 0x000fca00078e3cff */
[----:B------:R4:W2:Y:S04]  /*193f0*/  @P1 LDG.E.U16 R19, desc[UR10][R4.64] ;  /* 0x0000000a04131981 */ /* 0x0008a8000c1e1500 */
[----:B------:R-:W3:Y:S01]  /*19400*/  LDL R5, [R1+0x1ae0] ;  /* 0x001ae00001057983 */ /* 0x000ee20000100800 */
[----:B------:R-:W-:Y:S01]  /*19410*/  PRMT R18, RZ, 0x7610, R18 ;  /* 0x00007610ff127816 */ /* 0x000fe20000000012 */
[----:B----4-:R-:W-:Y:S01]  /*19420*/  @P1 IMAD.MOV.U32 R4, RZ, RZ, R21 ;  /* 0x000000ffff041224 */ /* 0x010fe200078e0015 */
[----:B------:R-:W-:Y:S02]  /*19430*/  PRMT R17, RZ, 0x7610, R17 ;  /* 0x00007610ff117816 */ /* 0x000fe40000000011 */
[----:B------:R-:W-:Y:S02]  /*19440*/  PRMT R16, RZ, 0x7610, R16 ;  /* 0x00007610ff107816 */ /* 0x000fe40000000010 */
[----:B---3--:R0:W3:Y:S02]  /*19450*/  @P1 LDG.E.U16 R18, desc[UR10][R4.64] ;  /* 0x0000000a04121981 */ /* 0x0080e4000c1e1500 */
[----:B0-----:R-:W-:-:S02]  /*19460*/  @P1 IMAD.MOV.U32 R4, RZ, RZ, R22 ;  /* 0x000000ffff041224 */ /* 0x001fc400078e0016 */
[----:B------:R-:W-:-:S05]  /*19470*/  @P1 IMAD.MOV.U32 R5, RZ, RZ, R28 ;  /* 0x000000ffff051224 */ /* 0x000fca00078e001c */
[----:B------:R0:W4:Y:S02]  /*19480*/  @P1 LDG.E.U16 R17, desc[UR10][R4.64] ;  /* 0x0000000a04111981 */ /* 0x000124000c1e1500 */
[----:B0-----:R-:W-:Y:S02]  /*19490*/  @P1 IMAD.MOV.U32 R4, RZ, RZ, R27 ;  /* 0x000000ffff041224 */ /* 0x001fe400078e001b */
[----:B------:R-:W-:-:S05]  /*194a0*/  @P1 IMAD.MOV.U32 R5, RZ, RZ, R29 ;  /* 0x000000ffff051224 */ /* 0x000fca00078e001d */
[----:B------:R-:W4:Y:S04]  /*194b0*/  @P1 LDG.E.U16 R16, desc[UR10][R4.64] ;  /* 0x0000000a04101981 */ /* 0x000f28000c1e1500 */
[----:B--2---:R-:W-:Y:S04]  /*194c0*/  STL [R1+0x4170], R19 ;  /* 0x0041701301007387 */ /* 0x004fe80000100800 */
[----:B---3--:R-:W-:Y:S04]  /*194d0*/  STL [R1+0x4174], R18 ;  /* 0x0041741201007387 */ /* 0x008fe80000100800 */
[----:B------:R-:W2:Y:S04]  /*194e0*/  LDL R22, [R1+0x1b14] ;  /* 0x001b140001167983 */ /* 0x000ea80000100800 */
[----:B------:R-:W3:Y:S04]  /*194f0*/  LDL R28, [R1+0x1b0c] ;  /* 0x001b0c00011c7983 */ /* 0x000ee80000100800 */
[----:B------:R-:W3:Y:S04]  /*19500*/  LDL R21, [R1+0x1b10] ;  /* 0x001b100001157983 */ /* 0x000ee80000100800 */
[----:B----4-:R-:W-:Y:S04]  /*19510*/  STL [R1+0x4178], R17 ;  /* 0x0041781101007387 */ /* 0x010fe80000100800 */
[----:B------:R-:W4:Y:S04]  /*19520*/  LDL R4, [R1+0x1af8] ;  /* 0x001af80001047983 */ /* 0x000f280000100800 */
[----:B------:R-:W4:Y:S04]  /*19530*/  LDL R5, [R1+0x1b04] ;  /* 0x001b040001057983 */ /* 0x000f280000100800 */
[----:B------:R-:W3:Y:S04]  /*19540*/  LDL R29, [R1+0x1b08] ;  /* 0x001b0800011d7983 */ /* 0x000ee80000100800 */
[----:B------:R-:W3:Y:S04]  /*19550*/  LDL R27, [R1+0x1b1c] ;  /* 0x001b1c00011b7983 */ /* 0x000ee80000100800 */
[----:B------:R0:W-:Y:S04]  /*19560*/  STL [R1+0x417c], R16 ;  /* 0x00417c1001007387 */ /* 0x0001e80000100800 */
[----:B0-----:R-:W3:Y:S01]  /*19570*/  LDL R16, [R1+0x1b00] ;  /* 0x001b000001107983 */ /* 0x001ee20000100800 */
[----:B------:R-:W-:-:S02]  /*19580*/  PRMT R15, RZ, 0x7610, R15 ;  /* 0x00007610ff0f7816 */ /* 0x000fc4000000000f */
[----:B------:R-:W-:Y:S02]  /*19590*/  ISETP.GT.AND P2, PT, R3, 0x1d, PT ;  /* 0x0000001d0300780c */ /* 0x000fe40003f44270 */
[----:B------:R-:W-:Y:S02]  /*195a0*/  PRMT R14, RZ, 0x7610, R14 ;  /* 0x00007610ff0e7816 */ /* 0x000fe4000000000e */
[----:B------:R-:W-:Y:S02]  /*195b0*/  PRMT R13, RZ, 0x7610, R13 ;  /* 0x00007610ff0d7816 */ /* 0x000fe4000000000d */
[----:B----4-:R-:W-:-:S04]  /*195c0*/  @P1 LOP3.LUT R5, R5, R4, RZ, 0x3c, !PT ;  /* 0x0000000405051212 */ /* 0x010fc800078e3cff */
[----:B------:R-:W-:-:S04]  /*195d0*/  @P1 LOP3.LUT R4, R5, R4, RZ, 0x3c, !PT ;  /* 0x0000000405041212 */ /* 0x000fc800078e3cff */
[----:B------:R-:W-:-:S05]  /*195e0*/  @P1 LOP3.LUT R5, R5, R4, RZ, 0x3c, !PT ;  /* 0x0000000405051212 */ /* 0x000fca00078e3cff */
[----:B------:R2:W4:Y:S02]  /*195f0*/  @P1 LDG.E.U16 R15, desc[UR10][R4.64] ;  /* 0x0000000a040f1981 */ /* 0x000524000c1e1500 */
[----:B--2---:R-:W-:Y:S02]  /*19600*/  @P1 IMAD.MOV.U32 R4, RZ, RZ, R22 ;  /* 0x000000ffff041224 */ /* 0x004fe400078e0016 */
[----:B---3--:R-:W-:-:S05]  /*19610*/  @P1 IMAD.MOV.U32 R5, RZ, RZ, R16 ;  /* 0x000000ffff051224 */ /* 0x008fca00078e0010 */
[----:B------:R0:W2:Y:S02]  /*19620*/  @P1 LDG.E.U16 R14, desc[UR10][R4.64] ;  /* 0x0000000a040e1981 */ /* 0x0000a4000c1e1500 */
[----:B0-----:R-:W-:Y:S02]  /*19630*/  @P2 IMAD.MOV.U32 R4, RZ, RZ, R21 ;  /* 0x000000ffff042224 */ /* 0x001fe400078e0015 */
[----:B------:R-:W-:-:S05]  /*19640*/  @P2 IMAD.MOV.U32 R5, RZ, RZ, R28 ;  /* 0x000000ffff052224 */ /* 0x000fca00078e001c */
[----:B------:R0:W3:Y:S01]  /*19650*/  @P2 LDG.E.U16 R13, desc[UR10][R4.64] ;  /* 0x0000000a040d2981 */ /* 0x0000e2000c1e1500 */
[----:B------:R-:W-:Y:S01]  /*19660*/  PRMT R12, RZ, 0x7610, R12 ;  /* 0x00007610ff0c7816 */ /* 0x000fe2000000000c */
[----:B0-----:R-:W-:Y:S02]  /*19670*/  @P2 IMAD.MOV.U32 R4, RZ, RZ, R27 ;  /* 0x000000ffff042224 */ /* 0x001fe400078e001b */
[----:B------:R-:W-:-:S05]  /*19680*/  @P2 IMAD.MOV.U32 R5, RZ, RZ, R29 ;  /* 0x000000ffff052224 */ /* 0x000fca00078e001d */
[----:B------:R0:W3:Y:S04]  /*19690*/  @P2 LDG.E.U16 R12, desc[UR10][R4.64] ;  /* 0x0000000a040c2981 */ /* 0x0000e8000c1e1500 */
[----:B----4-:R-:W-:Y:S04]  /*196a0*/  STL [R1+0x4180], R15 ;  /* 0x0041800f01007387 */ /* 0x010fe80000100800 */
[----:B------:R-:W0:Y:S04]  /*196b0*/  LDL R22, [R1+0x1b24] ;  /* 0x001b240001167983 */ /* 0x000e280000100800 */
[----:B--2---:R-:W-:Y:S04]  /*196c0*/  STL [R1+0x4184], R14 ;  /* 0x0041840e01007387 */ /* 0x004fe80000100800 */
[----:B------:R-:W2:Y:S04]  /*196d0*/  LDL R28, [R1+0x1b20] ;  /* 0x001b2000011c7983 */ /* 0x000ea80000100800 */
[----:B------:R-:W4:Y:S04]  /*196e0*/  LDL R21, [R1+0x1b2c] ;  /* 0x001b2c0001157983 */ /* 0x000f280000100800 */
[----:B---3--:R-:W-:Y:S04]  /*196f0*/  STL [R1+0x40fc], R13 ;  /* 0x0040fc0d01007387 */ /* 0x008fe80000100800 */
[----:B------:R-:W3:Y:S01]  /*19700*/  LDL R5, [R1+0x1b18] ;  /* 0x001b180001057983 */ /* 0x000ee20000100800 */
[----:B------:R-:W-:-:S02]  /*19710*/  PRMT R11, RZ, 0x7610, R11 ;  /* 0x00007610ff0b7816 */ /* 0x000fc4000000000b */
[----:B------:R-:W-:Y:S01]  /*19720*/  PRMT R10, RZ, 0x7610, R10 ;  /* 0x00007610ff0a7816 */ /* 0x000fe2000000000a */
[----:B------:R-:W2:Y:S04]  /*19730*/  LDL R29, [R1+0x1b34] ;  /* 0x001b3400011d7983 */ /* 0x000ea80000100800 */
[----:B------:R-:W2:Y:S04]  /*19740*/  LDL R27, [R1+0x1b30] ;  /* 0x001b3000011b7983 */ /* 0x000ea80000100800 */
[----:B------:R-:W2:Y:S01]  /*19750*/  LDL R16, [R1+0x1b3c] ;  /* 0x001b3c0001107983 */ /* 0x000ea20000100800 */
[----:B0-----:R-:W-:-:S05]  /*19760*/  @P2 IMAD.MOV.U32 R4, RZ, RZ, R22 ;  /* 0x000000ffff042224 */ /* 0x001fca00078e0016 */
[----:B---3--:R4:W3:Y:S04]  /*19770*/  @P2 LDG.E.U16 R11, desc[UR10][R4.64] ;  /* 0x0000000a040b2981 */ /* 0x0088e8000c1e1500 */
[----:B------:R0:W-:Y:S04]  /*19780*/  STL [R1+0x4100], R12 ;  /* 0x0041000c01007387 */ /* 0x0001e80000100800 */
[----:B------:R-:W3:Y:S01]  /*19790*/  LDL R22, [R1+0x1b38] ;  /* 0x001b380001167983 */ /* 0x000ee20000100800 */
[----:B----4-:R-:W-:Y:S02]  /*197a0*/  @P2 IMAD.MOV.U32 R4, RZ, RZ, R21 ;  /* 0x000000ffff042224 */ /* 0x010fe400078e0015 */
[----:B--2---:R-:W-:Y:S01]  /*197b0*/  @P2 IMAD.MOV.U32 R5, RZ, RZ, R28 ;  /* 0x000000ffff052224 */ /* 0x004fe200078e001c */
[----:B0-----:R-:W2:Y:S04]  /*197c0*/  LDL R12, [R1+0x1b44] ;  /* 0x001b4400010c7983 */ /* 0x001ea80000100800 */
[----:B------:R0:W4:Y:S04]  /*197d0*/  @P2 LDG.E.U16 R10, desc[UR10][R4.64] ;  /* 0x0000000a040a2981 */ /* 0x000128000c1e1500 */
[----:B---3--:R-:W-:Y:S04]  /*197e0*/  STL [R1+0x4104], R11 ;  /* 0x0041040b01007387 */ /* 0x008fe80000100800 */
[----:B------:R-:W3:Y:S01]  /*197f0*/  LDL R5, [R1+0x1b28] ;  /* 0x001b280001057983 */ /* 0x000ee20000100800 */
[----:B------:R-:W-:Y:S01]  /*19800*/  PRMT R9, RZ, 0x7610, R9 ;  /* 0x00007610ff097816 */ /* 0x000fe20000000009 */
[----:B0-----:R-:W-:Y:S01]  /*19810*/  @P2 IMAD.MOV.U32 R4, RZ, RZ, R29 ;  /* 0x000000ffff042224 */ /* 0x001fe200078e001d */
[----:B------:R-:W-:-:S02]  /*19820*/  PRMT R8, RZ, 0x7610, R8 ;  /* 0x00007610ff087816 */ /* 0x000fc40000000008 */
[----:B------:R-:W-:Y:S01]  /*19830*/  PRMT R7, RZ, 0x7610, R7 ;  /* 0x00007610ff077816 */ /* 0x000fe20000000007 */
[----:B------:R-:W4:Y:S04]  /*19840*/  LDL R21, [R1+0x1b54] ;  /* 0x001b540001157983 */ /* 0x000f280000100800 */
[----:B------:R-:W4:Y:S04]  /*19850*/  LDL R28, [R1+0x1b40] ;  /* 0x001b4000011c7983 */ /* 0x000f280000100800 */
[----:B---3--:R0:W3:Y:S02]  /*19860*/  @P2 LDG.E.U16 R9, desc[UR10][R4.64] ;  /* 0x0000000a04092981 */ /* 0x0080e4000c1e1500 */
[----:B0-----:R-:W-:-:S02]  /*19870*/  @P2 IMAD.MOV.U32 R4, RZ, RZ, R16 ;  /* 0x000000ffff042224 */ /* 0x001fc400078e0010 */
[----:B------:R-:W-:-:S05]  /*19880*/  @P2 IMAD.MOV.U32 R5, RZ, RZ, R27 ;  /* 0x000000ffff052224 */ /* 0x000fca00078e001b */
[----:B------:R2:W3:Y:S02]  /*19890*/  @P2 LDG.E.U16 R8, desc[UR10][R4.64] ;  /* 0x0000000a04082981 */ /* 0x0004e4000c1e1500 */
[----:B--2---:R-:W-:Y:S02]  /*198a0*/  @P2 IMAD.MOV.U32 R4, RZ, RZ, R12 ;  /* 0x000000ffff042224 */ /* 0x004fe400078e000c */
[----:B------:R-:W-:-:S05]  /*198b0*/  @P2 IMAD.MOV.U32 R5, RZ, RZ, R22 ;  /* 0x000000ffff052224 */ /* 0x000fca00078e0016 */
[----:B------:R0:W2:Y:S04]  /*198c0*/  @P2 LDG.E.U16 R7, desc[UR10][R4.64] ;  /* 0x0000000a04072981 */ /* 0x0000a8000c1e1500 */
[----:B----4-:R-:W-:Y:S04]  /*198d0*/  STL [R1+0x4108], R10 ;  /* 0x0041080a01007387 */ /* 0x010fe80000100800 */
[----:B---3--:R-:W-:Y:S04]  /*198e0*/  STL [R1+0x410c], R9 ;  /* 0x00410c0901007387 */ /* 0x008fe80000100800 */
[----:B------:R-:W3:Y:S04]  /*198f0*/  LDL R27, [R1+0x1498] ;  /* 0x00149800011b7983 */ /* 0x000ee80000100800 */
[----:B------:R-:W4:Y:S04]  /*19900*/  LDL R16, [R1+0x149c] ;  /* 0x00149c0001107983 */ /* 0x000f280000100800 */
[----:B------:R1:W-:Y:S04]  /*19910*/  STL [R1+0x4110], R8 ;  /* 0x0041100801007387 */ /* 0x0003e80000100800 */
[----:B------:R-:W4:Y:S04]  /*19920*/  LDL R22, [R1+0x1b4c] ;  /* 0x001b4c0001167983 */ /* 0x000f280000100800 */
[----:B------:R-:W4:Y:S01]  /*19930*/  LDL R12, [R1+0x1b50] ;  /* 0x001b5000010c7983 */ /* 0x000f220000100800 */
[----:B0-----:R-:W-:Y:S01]  /*19940*/  @P2 IMAD.MOV.U32 R4, RZ, RZ, R21 ;  /* 0x000000ffff042224 */ /* 0x001fe200078e0015 */
[----:B------:R-:W-:-:S02]  /*19950*/  PRMT R6, RZ, 0x7610, R6 ;  /* 0x00007610ff067816 */ /* 0x000fc40000000006 */
[----:B------:R-:W-:Y:S01]  /*19960*/  ISETP.GT.AND P1, PT, R3, 0x1e, PT ;  /* 0x0000001e0300780c */ /* 0x000fe20003f24270 */
[----:B------:R-:W-:Y:S01]  /*19970*/  @P2 IMAD.MOV.U32 R5, RZ, RZ, R28 ;  /* 0x000000ffff052224 */ /* 0x000fe200078e001c */
[----:B------:R-:W-:-:S04]  /*19980*/  PRMT R15, RZ, 0x7610, R15 ;  /* 0x00007610ff0f7816 */ /* 0x000fc8000000000f */
[----:B------:R3:W4:Y:S04]  /*19990*/  @P2 LDG.E.U16 R6, desc[UR10][R4.64] ;  /* 0x0000000a04062981 */ /* 0x000728000c1e1500 */
[----:B--2---:R0:W-:Y:S04]  /*199a0*/  STL [R1+0x4114], R7 ;  /* 0x0041140701007387 */ /* 0x0041e80000100800 */
[----:B------:R-:W2:Y:S04]  /*199b0*/  LDL R21, [R1+0x1b48] ;  /* 0x001b480001157983 */ /* 0x000ea80000100800 */
[----:B-1----:R-:W2:Y:S01]  /*199c0*/  LDL R8, [R1+0x1b5c] ;  /* 0x001b5c0001087983 */ /* 0x002ea20000100800 */
[----:B------:R-:W-:Y:S01]  /*199d0*/  PRMT R10, RZ, 0x7610, R10 ;  /* 0x00007610ff0a7816 */ /* 0x000fe2000000000a */
[----:B---3--:R-:W-:-:S02]  /*199e0*/  @P0 IMAD.MOV.U32 R5, RZ, RZ, R27 ;  /* 0x000000ffff050224 */ /* 0x008fc400078e001b */
[----:B----4-:R-:W-:-:S05]  /*199f0*/  @P0 IMAD.MOV.U32 R4, RZ, RZ, R16 ;  /* 0x000000ffff040224 */ /* 0x010fca00078e0010 */
[----:B------:R1:W3:Y:S02]  /*19a00*/  @P0 LDG.E.U16 R15, desc[UR10][R4.64] ;  /* 0x0000000a040f0981 */ /* 0x0002e4000c1e1500 */
[----:B-1----:R-:W-:Y:S02]  /*19a10*/  @P1 IMAD.MOV.U32 R5, RZ, RZ, R22 ;  /* 0x000000ffff051224 */ /* 0x002fe400078e0016 */
[----:B------:R-:W-:-:S05]  /*19a20*/  @P1 IMAD.MOV.U32 R4, RZ, RZ, R12 ;  /* 0x000000ffff041224 */ /* 0x000fca00078e000c */
[----:B------:R2:W4:Y:S01]  /*19a30*/  @P1 LDG.E.U16 R10, desc[UR10][R4.64] ;  /* 0x0000000a040a1981 */ /* 0x000522000c1e1500 */
[----:B0-----:R-:W-:Y:S01]  /*19a40*/  PRMT R7, RZ, 0x7610, R7 ;  /* 0x00007610ff077816 */ /* 0x001fe20000000007 */
[----:B--2---:R-:W-:Y:S02]  /*19a50*/  @P1 IMAD.MOV.U32 R5, RZ, RZ, R21 ;  /* 0x000000ffff051224 */ /* 0x004fe400078e0015 */
[----:B------:R-:W-:-:S05]  /*19a60*/  @P1 IMAD.MOV.U32 R4, RZ, RZ, R8 ;  /* 0x000000ffff041224 */ /* 0x000fca00078e0008 */
[----:B------:R-:W2:Y:S04]  /*19a70*/  @P1 LDG.E.U16 R7, desc[UR10][R4.64] ;  /* 0x0000000a04071981 */ /* 0x000ea8000c1e1500 */
[----:B------:R-:W-:Y:S04]  /*19a80*/  STL [R1+0x4118], R6 ;  /* 0x0041180601007387 */ /* 0x000fe80000100800 */
[----:B------:R-:W2:Y:S04]  /*19a90*/  LDL R28, [R1+0x1b58] ;  /* 0x001b5800011c7983 */ /* 0x000ea80000100800 */
[----:B------:R-:W2:Y:S04]  /*19aa0*/  LDL R27, [R1+0x1b64] ;  /* 0x001b6400011b7983 */ /* 0x000ea80000100800 */
[----:B------:R-:W2:Y:S04]  /*19ab0*/  LDL R16, [R1+0x1b60] ;  /* 0x001b600001107983 */ /* 0x000ea80000100800 */
[----:B---3--:R0:W-:Y:S04]  /*19ac0*/  STL [R1+0x115c], R15 ;  /* 0x00115c0f01007387 */ /* 0x0081e80000100800 */
[----:B------:R-:W3:Y:S04]  /*19ad0*/  LDL R12, [R1+0x1b68] ;  /* 0x001b6800010c7983 */ /* 0x000ee80000100800 */
[----:B0-----:R-:W3:Y:S04]  /*19ae0*/  LDL R15, [R1+0x1b6c] ;  /* 0x001b6c00010f7983 */ /* 0x001ee80000100800 */
[----:B----4-:R0:W-:Y:S04]  /*19af0*/  STL [R1+0x1154], R10 ;  /* 0x0011540a01007387 */ /* 0x0101e80000100800 */
[----:B------:R-:W4:Y:S04]  /*19b00*/  LDL R22, [R1+0x1b70] ;  /* 0x001b700001167983 */ /* 0x000f280000100800 */
[----:B------:R-:W4:Y:S04]  /*19b10*/  LDL R21, [R1+0x1b7c] ;  /* 0x001b7c0001157983 */ /* 0x000f280000100800 */
[----:B------:R-:W4:Y:S04]  /*19b20*/  LDL R8, [R1+0x1b78] ;  /* 0x001b780001087983 */ /* 0x000f280000100800 */
[----:B0-----:R-:W4:Y:S01]  /*19b30*/  LDL R10, [R1+0x1b74] ;  /* 0x001b7400010a7983 */ /* 0x001f220000100800 */
[----:B------:R-:W-:-:S03]  /*19b40*/  PRMT R26, RZ, 0x7610, R26 ;  /* 0x00007610ff1a7816 */ /* 0x000fc6000000001a */
[----:B--2---:R0:W-:Y:S01]  /*19b50*/  STL [R1+0x114c], R7 ;  /* 0x00114c0701007387 */ /* 0x0041e20000100800 */
[----:B------:R-:W-:Y:S02]  /*19b60*/  @P1 IMAD.MOV.U32 R5, RZ, RZ, R28 ;  /* 0x000000ffff051224 */ /* 0x000fe400078e001c */
[----:B------:R-:W-:Y:S01]  /*19b70*/  @P1 IMAD.MOV.U32 R4, RZ, RZ, R27 ;  /* 0x000000ffff041224 */ /* 0x000fe200078e001b */
[----:B------:R-:W-:-:S04]  /*19b80*/  PRMT R25, RZ, 0x7610, R25 ;  /* 0x00007610ff197816 */ /* 0x000fc80000000019 */
[----:B------:R1:W2:Y:S04]  /*19b90*/  @P1 LDG.E.U16 R26, desc[UR10][R4.64] ;  /* 0x0000000a041a1981 */ /* 0x0002a8000c1e1500 */
[----:B0-----:R-:W2:Y:S01]  /*19ba0*/  LDL R7, [R1+0x1b84] ;  /* 0x001b840001077983 */ /* 0x001ea20000100800 */
[----:B-1----:R-:W-:-:S03]  /*19bb0*/  @P1 IMAD.MOV.U32 R5, RZ, RZ, R16 ;  /* 0x000000ffff051224 */ /* 0x002fc600078e0010 */
[----:B------:R-:W2:Y:S01]  /*19bc0*/  LDL R16, [R1+0x1b80] ;  /* 0x001b800001107983 */ /* 0x000ea20000100800 */
[----:B---3--:R-:W-:-:S03]  /*19bd0*/  @P1 IMAD.MOV.U32 R4, RZ, RZ, R15 ;  /* 0x000000ffff041224 */ /* 0x008fc600078e000f */
[----:B------:R-:W3:Y:S04]  /*19be0*/  LDL R15, [R1+0x1b94] ;  /* 0x001b9400010f7983 */ /* 0x000ee80000100800 */
[----:B------:R0:W3:Y:S02]  /*19bf0*/  @P1 LDG.E.U16 R25, desc[UR10][R4.64] ;  /* 0x0000000a04191981 */ /* 0x0000e4000c1e1500 */
[----:B0-----:R-:W-:Y:S02]  /*19c00*/  @P1 IMAD.MOV.U32 R5, RZ, RZ, R12 ;  /* 0x000000ffff051224 */ /* 0x001fe400078e000c */
[----:B------:R-:W3:Y:S01]  /*19c10*/  LDL R12, [R1+0x1b8c] ;  /* 0x001b8c00010c7983 */ /* 0x000ee20000100800 */
[----:B----4-:R-:W-:-:S03]  /*19c20*/  @P1 IMAD.MOV.U32 R4, RZ, RZ, R10 ;  /* 0x000000ffff041224 */ /* 0x010fc600078e000a */
[----:B------:R-:W4:Y:S01]  /*19c30*/  LDL R10, [R1+0x1b90] ;  /* 0x001b9000010a7983 */ /* 0x000f220000100800 */
[----:B------:R-:W-:Y:S02]  /*19c40*/  PRMT R24, RZ, 0x7610, R24 ;  /* 0x00007610ff187816 */ /* 0x000fe40000000018 */
[----:B------:R-:W-:-:S04]  /*19c50*/  PRMT R19, RZ, 0x7610, R19 ;  /* 0x00007610ff137816 */ /* 0x000fc80000000013 */
[----:B------:R0:W4:Y:S01]  /*19c60*/  @P1 LDG.E.U16 R24, desc[UR10][R4.64] ;  /* 0x0000000a04181981 */ /* 0x000122000c1e1500 */
[----:B------:R-:W-:Y:S01]  /*19c70*/  PRMT R18, RZ, 0x7610, R18 ;  /* 0x00007610ff127816 */ /* 0x000fe20000000012 */
[----:B0-----:R-:W-:Y:S02]  /*19c80*/  @P1 IMAD.MOV.U32 R4, RZ, RZ, R21 ;  /* 0x000000ffff041224 */ /* 0x001fe400078e0015 */
[----:B------:R-:W-:Y:S01]  /*19c90*/  @P1 IMAD.MOV.U32 R5, RZ, RZ, R22 ;  /* 0x000000ffff051224 */ /* 0x000fe200078e0016 */
[----:B------:R-:W-:Y:S02]  /*19ca0*/  ISETP.GT.AND P0, PT, R3, 0x1f, PT ;  /* 0x0000001f0300780c */ /* 0x000fe40003f04270 */
[----:B------:R-:W-:Y:S02]  /*19cb0*/  PRMT R13, RZ, 0x7610, R13 ;  /* 0x00007610ff0d7816 */ /* 0x000fe4000000000d */
[----:B------:R-:W-:Y:S01]  /*19cc0*/  PRMT R9, RZ, 0x7610, R9 ;  /* 0x00007610ff097816 */ /* 0x000fe20000000009 */
[----:B------:R-:W4:Y:S04]  /*19cd0*/  LDL R22, [R1+0x1b98] ;  /* 0x001b980001167983 */ /* 0x000f280000100800 */
[----:B------:R2:W4:Y:S04]  /*19ce0*/  @P1 LDG.E.U16 R19, desc[UR10][R4.64] ;  /* 0x0000000a04131981 */ /* 0x000528000c1e1500 */
[----:B------:R-:W4:Y:S01]  /*19cf0*/  LDL R21, [R1+0x1ba4] ;  /* 0x001ba40001157983 */ /* 0x000f220000100800 */
[----:B--2---:R-:W-:-:S02]  /*19d00*/  @P1 IMAD.MOV.U32 R4, RZ, RZ, R7 ;  /* 0x000000ffff041224 */ /* 0x004fc400078e0007 */
[----:B------:R-:W-:Y:S01]  /*19d10*/  @P1 IMAD.MOV.U32 R5, RZ, RZ, R8 ;  /* 0x000000ffff051224 */ /* 0x000fe200078e0008 */
[----:B------:R-:W2:Y:S04]  /*19d20*/  LDL R7, [R1+0x1b9c] ;  /* 0x001b9c0001077983 */ /* 0x000ea80000100800 */
[----:B------:R-:W2:Y:S04]  /*19d30*/  LDL R8, [R1+0x1b88] ;  /* 0x001b880001087983 */ /* 0x000ea80000100800 */
[----:B------:R0:W2:Y:S02]  /*19d40*/  @P1 LDG.E.U16 R18, desc[UR10][R4.64] ;  /* 0x0000000a04121981 */ /* 0x0000a4000c1e1500 */
[----:B0-----:R-:W-:-:S02]  /*19d50*/  @P1 IMAD.MOV.U32 R5, RZ, RZ, R16 ;  /* 0x000000ffff051224 */ /* 0x001fc400078e0010 */
[----:B---3--:R-:W-:-:S05]  /*19d60*/  @P1 IMAD.MOV.U32 R4, RZ, RZ, R15 ;  /* 0x000000ffff041224 */ /* 0x008fca00078e000f */
[----:B------:R4:W3:Y:S02]  /*19d70*/  @P1 LDG.E.U16 R13, desc[UR10][R4.64] ;  /* 0x0000000a040d1981 */ /* 0x0008e4000c1e1500 */
[----:B----4-:R-:W-:Y:S02]  /*19d80*/  @P0 IMAD.MOV.U32 R4, RZ, RZ, R10 ;  /* 0x000000ffff040224 */ /* 0x010fe400078e000a */
[----:B------:R-:W-:-:S05]  /*19d90*/  @P0 IMAD.MOV.U32 R5, RZ, RZ, R12 ;  /* 0x000000ffff050224 */ /* 0x000fca00078e000c */
[----:B------:R-:W4:Y:S04]  /*19da0*/  @P0 LDG.E.U16 R9, desc[UR10][R4.64] ;  /* 0x0000000a04090981 */ /* 0x000f28000c1e1500 */
[----:B------:R0:W-:Y:S04]  /*19db0*/  STL [R1+0x112c], R19 ;  /* 0x00112c1301007387 */ /* 0x0001e80000100800 */
[----:B0-----:R-:W4:Y:S04]  /*19dc0*/  LDL R19, [R1+0x1ba0] ;  /* 0x001ba00001137983 */ /* 0x001f280000100800 */
[----:B--2---:R0:W-:Y:S04]  /*19dd0*/  STL [R1+0x1124], R18 ;  /* 0x0011241201007387 */ /* 0x0041e80000100800 */
[----:B------:R-:W2:Y:S04]  /*19de0*/  LDL R16, [R1+0x1ba8] ;  /* 0x001ba80001107983 */ /* 0x000ea80000100800 */
[----:B0-----:R-:W2:Y:S04]  /*19df0*/  LDL R18, [R1+0x1bac] ;  /* 0x001bac0001127983 */ /* 0x001ea80000100800 */
[----:B------:R-:W-:Y:S04]  /*19e00*/  STL [R1+0x1144], R26 ;  /* 0x0011441a01007387 */ /* 0x000fe80000100800 */
[----:B------:R-:W2:Y:S04]  /*19e10*/  LDL R15, [R1+0x1bb4] ;  /* 0x001bb400010f7983 */ /* 0x000ea80000100800 */
[----:B---3--:R0:W-:Y:S04]  /*19e20*/  STL [R1+0x111c], R13 ;  /* 0x00111c0d01007387 */ /* 0x0081e80000100800 */
[----:B------:R-:W3:Y:S04]  /*19e30*/  LDL R12, [R1+0x1bbc] ;  /* 0x001bbc00010c7983 */ /* 0x000ee80000100800 */
[----:B0-----:R-:W3:Y:S04]  /*19e40*/  LDL R13, [R1+0x1bb0] ;  /* 0x001bb000010d7983 */ /* 0x001ee80000100800 */
[----:B------:R-:W-:Y:S04]  /*19e50*/  STL [R1+0x113c], R25 ;  /* 0x00113c1901007387 */ /* 0x000fe80000100800 */
[----:B------:R-:W3:Y:S04]  /*19e60*/  LDL R10, [R1+0x1bb8] ;  /* 0x001bb800010a7983 */ /* 0x000ee80000100800 */
[----:B----4-:R0:W-:Y:S04]  /*19e70*/  STL [R1+0x10e4], R9 ;  /* 0x0010e40901007387 */ /* 0x0101e80000100800 */
[----:B0-----:R-:W4:Y:S01]  /*19e80*/  LDL R9, [R1+0x1bc4] ;  /* 0x001bc40001097983 */ /* 0x001f220000100800 */
[----:B------:R-:W-:Y:S01]  /*19e90*/  PRMT R23, RZ, 0x7610, R23 ;  /* 0x00007610ff177816 */ /* 0x000fe20000000017 */
[----:B------:R-:W-:-:S02]  /*19ea0*/  @P0 IMAD.MOV.U32 R4, RZ, RZ, R7 ;  /* 0x000000ffff040224 */ /* 0x000fc400078e0007 */
[----:B------:R-:W-:Y:S01]  /*19eb0*/  @P0 IMAD.MOV.U32 R5, RZ, RZ, R8 ;  /* 0x000000ffff050224 */ /* 0x000fe200078e0008 */
[----:B------:R-:W-:-:S04]  /*19ec0*/  PRMT R20, RZ, 0x7610, R20 ;  /* 0x00007610ff147816 */ /* 0x000fc80000000014 */
[----:B------:R0:W4:Y:S01]  /*19ed0*/  @P0 LDG.E.U16 R23, desc[UR10][R4.64] ;  /* 0x0000000a04170981 */ /* 0x000122000c1e1500 */
[----:B------:R-:W-:Y:S01]  /*19ee0*/  PRMT R17, RZ, 0x7610, R17 ;  /* 0x00007610ff117816 */ /* 0x000fe20000000011 */
[----:B0-----:R-:W-:Y:S02]  /*19ef0*/  @P0 IMAD.MOV.U32 R4, RZ, RZ, R21 ;  /* 0x000000ffff040224 */ /* 0x001fe400078e0015 */
[----:B------:R-:W-:-:S05]  /*19f00*/  @P0 IMAD.MOV.U32 R5, RZ, RZ, R22 ;  /* 0x000000ffff050224 */ /* 0x000fca00078e0016 */
[----:B------:R2:W4:Y:S01]  /*19f10*/  @P0 LDG.E.U16 R20, desc[UR10][R4.64] ;  /* 0x0000000a04140981 */ /* 0x000522000c1e1500 */
[----:B------:R-:W-:Y:S01]  /*19f20*/  PRMT R14, RZ, 0x7610, R14 ;  /* 0x00007610ff0e7816 */ /* 0x000fe2000000000e */
[----:B--2---:R-:W-:Y:S02]  /*19f30*/  @P0 IMAD.MOV.U32 R4, RZ, RZ, R18 ;  /* 0x000000ffff040224 */ /* 0x004fe400078e0012 */
[----:B------:R-:W-:-:S05]  /*19f40*/  @P0 IMAD.MOV.U32 R5, RZ, RZ, R19 ;  /* 0x000000ffff050224 */ /* 0x000fca00078e0013 */
[----:B------:R0:W2:Y:S01]  /*19f50*/  @P0 LDG.E.U16 R17, desc[UR10][R4.64] ;  /* 0x0000000a04110981 */ /* 0x0000a2000c1e1500 */
[----:B------:R-:W-:Y:S01]  /*19f60*/  PRMT R11, RZ, 0x7610, R11 ;  /* 0x00007610ff0b7816 */ /* 0x000fe2000000000b */
[----:B0-----:R-:W-:Y:S02]  /*19f70*/  @P0 IMAD.MOV.U32 R4, RZ, RZ, R15 ;  /* 0x000000ffff040224 */ /* 0x001fe400078e000f */
[----:B------:R-:W-:-:S05]  /*19f80*/  @P0 IMAD.MOV.U32 R5, RZ, RZ, R16 ;  /* 0x000000ffff050224 */ /* 0x000fca00078e0010 */
[----:B------:R3:W2:Y:S04]  /*19f90*/  @P0 LDG.E.U16 R14, desc[UR10][R4.64] ;  /* 0x0000000a040e0981 */ /* 0x0006a8000c1e1500 */
[----:B------:R-:W-:Y:S01]  /*19fa0*/  STL [R1+0x1134], R24 ;  /* 0x0011341801007387 */ /* 0x000fe20000100800 */
[----:B------:R-:W-:-:S03]  /*19fb0*/  PRMT R2, RZ, 0x7610, R2 ;  /* 0x00007610ff027816 */ /* 0x000fc60000000002 */
[----:B------:R-:W2:Y:S04]  /*19fc0*/  LDL R8, [R1+0x1bc0] ;  /* 0x001bc00001087983 */ /* 0x000ea80000100800 */
[----:B------:R-:W2:Y:S01]  /*19fd0*/  LDL R7, [R1+0x1bcc] ;  /* 0x001bcc0001077983 */ /* 0x000ea20000100800 */
[----:B---3--:R-:W-:Y:S02]  /*19fe0*/  @P0 IMAD.MOV.U32 R4, RZ, RZ, R12 ;  /* 0x000000ffff040224 */ /* 0x008fe400078e000c */
[----:B------:R-:W-:-:S05]  /*19ff0*/  @P0 IMAD.MOV.U32 R5, RZ, RZ, R13 ;  /* 0x000000ffff050224 */ /* 0x000fca00078e000d */
[----:B------:R0:W3:Y:S02]  /*1a000*/  @P0 LDG.E.U16 R11, desc[UR10][R4.64] ;  /* 0x0000000a040b0981 */ /* 0x0000e4000c1e1500 */
[----:B0-----:R-:W-:Y:S02]  /*1a010*/  @P0 IMAD.MOV.U32 R5, RZ, RZ, R10 ;  /* 0x000000ffff050224 */ /* 0x001fe400078e000a */
[----:B----4-:R-:W-:-:S05]  /*1a020*/  @P0 IMAD.MOV.U32 R4, RZ, RZ, R9 ;  /* 0x000000ffff040224 */ /* 0x010fca00078e0009 */
[----:B------:R2:W4:Y:S01]  /*1a030*/  @P0 LDG.E.U16 R2, desc[UR10][R4.64] ;  /* 0x0000000a04020981 */ /* 0x000522000c1e1500 */
[----:B------:R-:W-:Y:S01]  /*1a040*/  PRMT R6, RZ, 0x7610, R6 ;  /* 0x00007610ff067816 */ /* 0x000fe20000000006 */
[----:B--2---:R-:W-:Y:S02]  /*1a050*/  @P0 IMAD.MOV.U32 R5, RZ, RZ, R8 ;  /* 0x000000ffff050224 */ /* 0x004fe400078e0008 */
[----:B------:R-:W-:-:S05]  /*1a060*/  @P0 IMAD.MOV.U32 R4, RZ, RZ, R7 ;  /* 0x000000ffff040224 */ /* 0x000fca00078e0007 */
[----:B------:R-:W2:Y:S01]  /*1a070*/  @P0 LDG.E.U16 R6, desc[UR10][R4.64] ;  /* 0x0000000a04060981 */ /* 0x000ea2000c1e1500 */
[----:B------:R-:W0:Y:S01]  /*1a080*/  S2R R28, SR_TID.X ;  /* 0x00000000001c7919 */ /* 0x000e220000002100 */
[----:B------:R-:W1:Y:S01]  /*1a090*/  S2R R0, SR_TID.X ;  /* 0x0000000000007919 */ /* 0x000e620000002100 */
[----:B------:R-:W-:Y:S06]  /*1a0a0*/  BAR.SYNC.DEFER_BLOCKING 0x0 ;  /* 0x0000000000007b1d */ /* 0x000fec0000010000 */
[----:B----4-:R-:W-:Y:S04]  /*1a0b0*/  STL [R1+0xc0], R2 ;  /* 0x0000c00201007387 */ /* 0x010fe80000100800 */
[----:B------:R-:W4:Y:S04]  /*1a0c0*/  LDL.LU R4, [R1+0x13ac] ;  /* 0x0013ac0001047983 */ /* 0x000f280000300800 */
[----:B----4-:R4:W-:Y:S04]  /*1a0d0*/  STL [R1+0x41a4], R4 ;  /* 0x0041a40401007387 */ /* 0x0109e80000100800 */
[----:B----4-:R-:W4:Y:S01]  /*1a0e0*/  LDL.LU R4, [R1+0x13b4] ;  /* 0x0013b40001047983 */ /* 0x010f220000300800 */
[----:B0-----:R-:W-:-:S04]  /*1a0f0*/  LOP3.LUT R2, R28, 0x1f, RZ, 0xc0, !PT ;  /* 0x0000001f1c027812 */ /* 0x001fc800078ec0ff */
[----:B------:R-:W-:Y:S02]  /*1a100*/  ISETP.GE.AND P0, PT, R2, R3, PT ;  /* 0x000000030200720c */ /* 0x000fe40003f06270 */
[----:B-1----:R-:W-:Y:S01]  /*1a110*/  LOP3.LUT R0, R0, 0x3f, RZ, 0xc0, !PT ;  /* 0x0000003f00007812 */ /* 0x002fe200078ec0ff */
[----:B----4-:R0:W-:Y:S04]  /*1a120*/  STL [R1+0x41a8], R4 ;  /* 0x0041a80401007387 */ /* 0x0101e80000100800 */
[----:B0-----:R-:W4:Y:S04]  /*1a130*/  LDL.LU R4, [R1+0x13b8] ;  /* 0x0013b80001047983 */ /* 0x001f280000300800 */
[----:B------:R-:W4:Y:S04]  /*1a140*/  LDL.LU R5, [R1+0x13a8] ;  /* 0x0013a80001057983 */ /* 0x000f280000300800 */
[----:B--2---:R0:W-:Y:S04]  /*1a150*/  STL [R1+0xb8], R6 ;  /* 0x0000b80601007387 */ /* 0x0041e80000100800 */
[----:B0-----:R-:W2:Y:S04]  /*1a160*/  LDL.LU R6, [R1+0x13a4] ;  /* 0x0013a40001067983 */ /* 0x001ea80000300800 */
[----:B------:R-:W2:Y:S04]  /*1a170*/  LDL.LU R7, [R1+0x13a0] ;  /* 0x0013a00001077983 */ /* 0x000ea80000300800 */
[----:B------:R-:W-:Y:S04]  /*1a180*/  STL [R1+0x10d8], R23 ;  /* 0x0010d81701007387 */ /* 0x000fe80000100800 */
[----:B------:R-:W2:Y:S04]  /*1a190*/  LDL.LU R8, [R1+0x139c] ;  /* 0x00139c0001087983 */ /* 0x000ea80000300800 */
[----:B------:R-:W2:Y:S04]  /*1a1a0*/  LDL.LU R9, [R1+0x1298] ;  /* 0x0012980001097983 */ /* 0x000ea80000300800 */
[----:B------:R-:W2:Y:S04]  /*1a1b0*/  LDL.LU R10, [R1+0x1294] ;  /* 0x00129400010a7983 */ /* 0x000ea80000300800 */
[----:B------:R-:W-:Y:S04]  /*1a1c0*/  STL [R1+0x10d0], R20 ;  /* 0x0010d01401007387 */ /* 0x000fe80000100800 */
[----:B---3--:R0:W-:Y:S04]  /*1a1d0*/  STL [R1+0xc8], R11 ;  /* 0x0000c80b01007387 */ /* 0x0081e80000100800 */
[----:B0-----:R-:W3:Y:S04]  /*1a1e0*/  LDL.LU R11, [R1+0x1290] ;  /* 0x00129000010b7983 */ /* 0x001ee80000300800 */
[----:B------:R-:W3:Y:S04]  /*1a1f0*/  LDL.LU R12, [R1+0x128c] ;  /* 0x00128c00010c7983 */ /* 0x000ee80000300800 */
[----:B------:R-:W-:Y:S04]  /*1a200*/  STL [R1+0xd8], R17 ;  /* 0x0000d81101007387 */ /* 0x000fe80000100800 */
[----:B------:R-:W3:Y:S04]  /*1a210*/  LDL.LU R13, [R1+0x1288] ;  /* 0x00128800010d7983 */ /* 0x000ee80000300800 */
[----:B------:R0:W-:Y:S04]  /*1a220*/  STL [R1+0xd0], R14 ;  /* 0x0000d00e01007387 */ /* 0x0001e80000100800 */
[----:B0-----:R-:W3:Y:S04]  /*1a230*/  LDL.LU R14, [R1+0x1284] ;  /* 0x00128400010e7983 */ /* 0x001ee80000300800 */
[----:B------:R-:W3:Y:S04]  /*1a240*/  LDL.LU R15, [R1+0x1280] ;  /* 0x00128000010f7983 */ /* 0x000ee80000300800 */
        /* <DEDUP_REMOVED lines=29> */
[----:B------:R-:W-:-:S03]  /*1a420*/  IMAD.SHL.U32 R0, R0, 0x2, RZ ;  /* 0x0000000200007824 */ /* 0x000fc600078e00ff */
[----:B------:R-:W-:Y:S04]  /*1a430*/  STL [R1+0x40b8], R3 ;  /* 0x0040b80301007387 */ /* 0x000fe80000100800 */
[----:B------:R-:W-:Y:S04]  /*1a440*/  STL [R1+0x40c0], R3 ;  /* 0x0040c00301007387 */ /* 0x000fe80000100800 */
[----:B------:R-:W-:Y:S04]  /*1a450*/  STL [R1+0x40c8], R3 ;  /* 0x0040c80301007387 */ /* 0x000fe80000100800 */
[----:B------:R-:W-:Y:S04]  /*1a460*/  STL [R1+0x40d0], R3 ;  /* 0x0040d00301007387 */ /* 0x000fe80000100800 */
[----:B------:R0:W-:Y:S04]  /*1a470*/  STL [R1+0x40d8], R3 ;  /* 0x0040d80301007387 */ /* 0x0001e80000100800 */
[----:B0-----:R-:W2:Y:S04]  /*1a480*/  LDL.LU R3, [R1+0x13b0] ;  /* 0x0013b00001037983 */ /* 0x001ea80000300800 */
[----:B----4-:R0:W-:Y:S04]  /*1a490*/  STS.U16 [R0+UR5], R4 ;  /* 0x0000000400007988 */ /* 0x0101e80008000405 */
[----:B0-----:R-:W4:Y:S04]  /*1a4a0*/  LDL.LU R4, [R1+0x41a8] ;  /* 0x0041a80001047983 */ /* 0x001f280000300800 */
[----:B--2---:R-:W-:Y:S04]  /*1a4b0*/  STS.U16 [R0+UR5+0x100], R3 ;  /* 0x0001000300007988 */ /* 0x004fe80008000405 */
[----:B----4-:R0:W-:Y:S04]  /*1a4c0*/  STS.U16 [R0+UR5+0x80], R4 ;  /* 0x0000800400007988 */ /* 0x0101e80008000405 */
[----:B0-----:R-:W2:Y:S04]  /*1a4d0*/  LDL.LU R4, [R1+0x41a4] ;  /* 0x0041a40001047983 */ /* 0x001ea80000300800 */
[----:B------:R-:W4:Y:S04]  /*1a4e0*/  LDL.LU R3, [R1+0x1390] ;  /* 0x0013900001037983 */ /* 0x000f280000300800 */
[----:B----4-:R0:W-:Y:S04]  /*1a4f0*/  STL [R1+0x4198], R3 ;  /* 0x0041980301007387 */ /* 0x0101e80000100800 */
[----:B0-----:R-:W4:Y:S04]  /*1a500*/  LDL.LU R3, [R1+0x1398] ;  /* 0x0013980001037983 */ /* 0x001f280000300800 */
[----:B----4-:R0:W-:Y:S04]  /*1a510*/  STL [R1+0x419c], R3 ;  /* 0x00419c0301007387 */ /* 0x0101e80000100800 */
[----:B0-----:R-:W4:Y:S04]  /*1a520*/  LDL.LU R3, [R1+0x58] ;  /* 0x0000580001037983 */ /* 0x001f280000300800 */
[----:B--2---:R-:W-:Y:S04]  /*1a530*/  STS.U16 [R0+UR5+0x180], R4 ;  /* 0x0001800400007988 */ /* 0x004fe80008000405 */
[----:B------:R-:W-:Y:S04]  /*1a540*/  STS.U16 [R0+UR5+0x200], R5 ;  /* 0x0002000500007988 */ /* 0x000fe80008000405 */
[----:B------:R-:W-:Y:S04]  /*1a550*/  STS.U16 [R0+UR5+0x280], R6 ;  /* 0x0002800600007988 */ /* 0x000fe80008000405 */
[----:B------:R-:W-:Y:S04]  /*1a560*/  STS.U16 [R0+UR5+0x300], R7 ;  /* 0x0003000700007988 */ /* 0x000fe80008000405 */
[----:B------:R-:W-:Y:S04]  /*1a570*/  STS.U16 [R0+UR5+0x380], R8 ;  /* 0x0003800800007988 */ /* 0x000fe80008000405 */
[----:B------:R-:W-:Y:S04]  /*1a580*/  STS.U16 [R0+UR5+0x2000], R9 ;  /* 0x0020000900007988 */ /* 0x000fe80008000405 */
[----:B------:R-:W-:Y:S04]  /*1a590*/  STS.U16 [R0+UR5+0x2080], R10 ;  /* 0x0020800a00007988 */ /* 0x000fe80008000405 */
[----:B---3--:R-:W-:Y:S04]  /*1a5a0*/  STS.U16 [R0+UR5+0x2100], R11 ;  /* 0x0021000b00007988 */ /* 0x008fe80008000405 */
[----:B------:R-:W-:Y:S04]  /*1a5b0*/  STS.U16 [R0+UR5+0x2180], R12 ;  /* 0x0021800c00007988 */ /* 0x000fe80008000405 */
[----:B------:R-:W-:Y:S04]  /*1a5c0*/  STS.U16 [R0+UR5+0x2200], R13 ;  /* 0x0022000d00007988 */ /* 0x000fe80008000405 */
[----:B------:R-:W-:Y:S04]  /*1a5d0*/  STS.U16 [R0+UR5+0x2280], R14 ;  /* 0x0022800e00007988 */ /* 0x000fe80008000405 */
[----:B------:R-:W-:Y:S04]  /*1a5e0*/  STS.U16 [R0+UR5+0x2300], R15 ;  /* 0x0023000f00007988 */ /* 0x000fe80008000405 */
[----:B------:R-:W-:Y:S04]  /*1a5f0*/  STS.U16 [R0+UR5+0x2380], R16 ;  /* 0x0023801000007988 */ /* 0x000fe80008000405 */
[----:B----4-:R0:W-:Y:S04]  /*1a600*/  STL [R1+0x41a0], R3 ;  /* 0x0041a00301007387 */ /* 0x0101e80000100800 */
[----:B0-----:R-:W2:Y:S04]  /*1a610*/  LDL.LU R3, [R1+0x5c] ;  /* 0x00005c0001037983 */ /* 0x001ea80000300800 */
[----:B------:R-:W3:Y:S04]  /*1a620*/  LDL.LU R4, [R1+0x138c] ;  /* 0x00138c0001047983 */ /* 0x000ee80000300800 */
[----:B------:R-:W4:Y:S04]  /*1a630*/  LDL.LU R5, [R1+0x1388] ;  /* 0x0013880001057983 */ /* 0x000f280000300800 */
        /* <DEDUP_REMOVED lines=10> */
[----:B------:R0:W-:Y:S04]  /*1a6e0*/  STS.U16 [R0+UR5+0x4000], R17 ;  /* 0x0040001100007988 */ /* 0x0001e80008000405 */
[----:B------:R-:W4:Y:S04]  /*1a6f0*/  LDL.LU R16, [R1+0x125c] ;  /* 0x00125c0001107983 */ /* 0x000f280000300800 */
[----:B------:R1:W-:Y:S04]  /*1a700*/  STS.U16 [R0+UR5+0x4080], R18 ;  /* 0x0040801200007988 */ /* 0x0003e80008000405 */
[----:B------:R1:W-:Y:S04]  /*1a710*/  STS.U16 [R0+UR5+0x4100], R19 ;  /* 0x0041001300007988 */ /* 0x0003e80008000405 */
[----:B------:R1:W-:Y:S04]  /*1a720*/  STS.U16 [R0+UR5+0x4180], R20 ;  /* 0x0041801400007988 */ /* 0x0003e80008000405 */
[----:B------:R1:W-:Y:S04]  /*1a730*/  STS.U16 [R0+UR5+0x4200], R21 ;  /* 0x0042001500007988 */ /* 0x0003e80008000405 */
[----:B------:R1:W-:Y:S04]  /*1a740*/  STS.U16 [R0+UR5+0x4280], R22 ;  /* 0x0042801600007988 */ /* 0x0003e80008000405 */
[----:B0-----:R-:W4:Y:S04]  /*1a750*/  LDL.LU R17, [R1+0x117c] ;  /* 0x00117c0001117983 */ /* 0x001f280000300800 */
[----:B-1----:R-:W4:Y:S04]  /*1a760*/  LDL.LU R18, [R1+0x1178] ;  /* 0x0011780001127983 */ /* 0x002f280000300800 */
        /* <DEDUP_REMOVED lines=17> */
[----:B0-----:R-:W4:Y:S04]  /*1a880*/  LDL.LU R28, [R1+0x44] ;  /* 0x00004400011c7983 */ /* 0x001f280000300800 */
[----:B--2---:R0:W-:Y:S04]  /*1a890*/  STS.U16 [R0+UR5+0x6300], R3 ;  /* 0x0063000300007988 */ /* 0x0041e80008000405 */
[----:B0-----:R-:W2:Y:S04]  /*1a8a0*/  LDL.LU R3, [R1+0x41a0] ;  /* 0x0041a00001037983 */ /* 0x001ea80000300800 */
[----:B------:R-:W-:Y:S04]  /*1a8b0*/  STS.U16 [R0+UR5+0x6180], R2 ;  /* 0x0061800200007988 */ /* 0x000fe80008000405 */
[----:B--2---:R0:W-:Y:S04]  /*1a8c0*/  STS.U16 [R0+UR5+0x6380], R3 ;  /* 0x0063800300007988 */ /* 0x0041e80008000405 */
[----:B0-----:R-:W2:Y:S01]  /*1a8d0*/  LDL.LU R3, [R1+0x419c] ;  /* 0x00419c0001037983 */ /* 0x001ea20000300800 */
[----:B------:R-:W-:-:S03]  /*1a8e0*/  LOP3.LUT R2, R0, 0x10, RZ, 0x3c, !PT ;  /* 0x0000001000027812 */ /* 0x000fc600078e3cff */
[----:B------:R-:W3:Y:S04]  /*1a8f0*/  LDL.LU R0, [R1+0x1394] ;  /* 0x0013940001007983 */ /* 0x000ee80000300800 */
[----:B--2---:R0:W-:Y:S04]  /*1a900*/  STS.U16 [R2+UR5+0x400], R3 ;  /* 0x0004000302007988 */ /* 0x0041e80008000405 */
[----:B0-----:R-:W2:Y:S04]  /*1a910*/  LDL.LU R3, [R1+0x4198] ;  /* 0x0041980001037983 */ /* 0x001ea80000300800 */
[----:B---3--:R-:W-:Y:S04]  /*1a920*/  STS.U16 [R2+UR5+0x480], R0 ;  /* 0x0004800002007988 */ /* 0x008fe80008000405 */
[----:B--2---:R-:W-:Y:S04]  /*1a930*/  STS.U16 [R2+UR5+0x500], R3 ;  /* 0x0005000302007988 */ /* 0x004fe80008000405 */
[----:B------:R-:W-:Y:S04]  /*1a940*/  STS.U16 [R2+UR5+0x580], R4 ;  /* 0x0005800402007988 */ /* 0x000fe80008000405 */
[----:B----4-:R-:W-:Y:S04]  /*1a950*/  STS.U16 [R2+UR5+0x600], R5 ;  /* 0x0006000502007988 */ /* 0x010fe80008000405 */
[----:B------:R-:W-:Y:S04]  /*1a960*/  STS.U16 [R2+UR5+0x680], R6 ;  /* 0x0006800602007988 */ /* 0x000fe80008000405 */
        /* <DEDUP_REMOVED lines=22> */
[----:B------:R0:W-:Y:S04]  /*1aad0*/  STS.U16 [R2+UR5+0x6600], R28 ;  /* 0x0066001c02007988 */ /* 0x0001e80008000405 */
[----:B0-----:R-:W2:Y:S04]  /*1aae0*/  LDL.LU R28, [R1+0x38] ;  /* 0x00003800011c7983 */ /* 0x001ea80000300800 */
[----:B--2---:R0:W-:Y:S04]  /*1aaf0*/  STL [R1+0x4190], R28 ;  /* 0x0041901c01007387 */ /* 0x0041e80000100800 */
[----:B0-----:R-:W2:Y:S01]  /*1ab00*/  LDL.LU R28, [R1+0x3c] ;  /* 0x00003c00011c7983 */ /* 0x001ea20000300800 */
[----:B------:R-:W0:Y:S03]  /*1ab10*/  S2R R0, SR_TID.X ;  /* 0x0000000000007919 */ /* 0x000e260000002100 */
[----:B--2---:R1:W-:Y:S04]  /*1ab20*/  STL [R1+0x4194], R28 ;  /* 0x0041941c01007387 */ /* 0x0043e80000100800 */
[----:B-1----:R-:W2:Y:S04]  /*1ab30*/  LDL.LU R28, [R1+0x40] ;  /* 0x00004000011c7983 */ /* 0x002ea80000300800 */
[----:B------:R-:W3:Y:S01]  /*1ab40*/  LDL.LU R3, [R1+0x1370] ;  /* 0x0013700001037983 */ /* 0x000ee20000300800 */
[----:B0-----:R-:W-:-:S05]  /*1ab50*/  LOP3.LUT R0, R0, 0x3f, RZ, 0xc0, !PT ;  /* 0x0000003f00007812 */ /* 0x001fca00078ec0ff */
[----:B------:R-:W-:-:S05]  /*1ab60*/  IMAD.SHL.U32 R0, R0, 0x2, RZ ;  /* 0x0000000200007824 */ /* 0x000fca00078e00ff */
[C---:B------:R-:W-:Y:S01]  /*1ab70*/  LOP3.LUT R16, R0.reuse, 0x20, RZ, 0x3c, !PT ;  /* 0x0000002000107812 */ /* 0x040fe200078e3cff */
[----:B---3--:R0:W-:Y:S04]  /*1ab80*/  STL [R1+0x418c], R3 ;  /* 0x00418c0301007387 */ /* 0x0081e80000100800 */
        /* <DEDUP_REMOVED lines=21> */
[----:B0-----:R-:W-:-:S03]  /*1ace0*/  LOP3.LUT R3, R0, 0x10, RZ, 0x3c, !PT ;  /* 0x0000001000037812 */ /* 0x001fc600078e3cff */
[----:B------:R-:W4:Y:S04]  /*1acf0*/  LDL.LU R26, [R1+0x1120] ;  /* 0x00112000011a7983 */ /* 0x000f280000300800 */
[----:B------:R-:W4:Y:S04]  /*1ad00*/  LDL.LU R27, [R1+0x34] ;  /* 0x00003400011b7983 */ /* 0x000f280000300800 */
[----:B------:R-:W4:Y:S04]  /*1ad10*/  LDL.LU R2, [R1+0x30] ;  /* 0x0000300001027983 */ /* 0x000f280000300800 */
[----:B------:R-:W4:Y:S04]  /*1ad20*/  LDL.LU R29, [R1+0x2c] ;  /* 0x00002c00011d7983 */ /* 0x000f280000300800 */
[----:B------:R-:W3:Y:S04]  /*1ad30*/  LDL.LU R0, [R1+0x1378] ;  /* 0x0013780001007983 */ /* 0x000ee80000300800 */
[----:B--2---:R0:W-:Y:S04]  /*1ad40*/  STS.U16 [R3+UR5+0x6680], R28 ;  /* 0x0066801c03007988 */ /* 0x0041e80008000405 */
[----:B0-----:R-:W2:Y:S04]  /*1ad50*/  LDL.LU R28, [R1+0x4194] ;  /* 0x00419400011c7983 */ /* 0x001ea80000300800 */
[----:B--2---:R0:W-:Y:S04]  /*1ad60*/  STS.U16 [R3+UR5+0x6700], R28 ;  /* 0x0067001c03007988 */ /* 0x0041e80008000405 */
[----:B0-----:R-:W2:Y:S04]  /*1ad70*/  LDL.LU R28, [R1+0x4190] ;  /* 0x00419000011c7983 */ /* 0x001ea80000300800 */
[----:B--2---:R0:W-:Y:S04]  /*1ad80*/  STS.U16 [R3+UR5+0x6780], R28 ;  /* 0x0067801c03007988 */ /* 0x0041e80008000405 */
[----:B0-----:R-:W2:Y:S04]  /*1ad90*/  LDL.LU R3, [R1+0x418c] ;  /* 0x00418c0001037983 */ /* 0x001ea80000300800 */
[----:B------:R-:W4:Y:S04]  /*1ada0*/  LDL.LU R28, [R1+0x4188] ;  /* 0x00418800011c7983 */ /* 0x000f280000300800 */
[----:B---3--:R0:W-:Y:S04]  /*1adb0*/  STS.U16 [R16+UR5+0x800], R0 ;  /* 0x0008000010007988 */ /* 0x0081e80008000405 */
[----:B0-----:R-:W3:Y:S04]  /*1adc0*/  LDL.LU R0, [R1+0x28] ;  /* 0x0000280001007983 */ /* 0x001ee80000300800 */
        /* <DEDUP_REMOVED lines=12> */
[----:B------:R1:W-:Y:S04]  /*1ae90*/  STS.U16 [R16+UR5+0x2a80], R15 ;  /* 0x002a800f10007988 */ /* 0x0003e80008000405 */
[----:B------:R2:W-:Y:S04]  /*1aea0*/  STS.U16 [R16+UR5+0x2b00], R17 ;  /* 0x002b001110007988 */ /* 0x0005e80008000405 */
[----:B------:R4:W-:Y:S04]  /*1aeb0*/  STS.U16 [R16+UR5+0x2b80], R18 ;  /* 0x002b801210007988 */ /* 0x0009e80008000405 */
[----:B------:R3:W-:Y:S04]  /*1aec0*/  STS.U16 [R16+UR5+0x4800], R19 ;  /* 0x0048001310007988 */ /* 0x0007e80008000405 */
[----:B------:R-:W-:Y:S04]  /*1aed0*/  STS.U16 [R16+UR5+0x4880], R20 ;  /* 0x0048801410007988 */ /* 0x000fe80008000405 */
[----:B------:R-:W-:Y:S04]  /*1aee0*/  STS.U16 [R16+UR5+0x4900], R21 ;  /* 0x0049001510007988 */ /* 0x000fe80008000405 */
[----:B0-----:R-:W3:Y:S04]  /*1aef0*/  LDL.LU R14, [R1+0x20] ;  /* 0x00002000010e7983 */ /* 0x001ee80000300800 */
[----:B-1----:R-:W3:Y:S04]  /*1af00*/  LDL.LU R15, [R1+0x1c] ;  /* 0x00001c00010f7983 */ /* 0x002ee80000300800 */
[----:B--2---:R-:W2:Y:S04]  /*1af10*/  LDL.LU R17, [R1+0x18] ;  /* 0x0000180001117983 */ /* 0x004ea80000300800 */
[----:B----4-:R-:W4:Y:S04]  /*1af20*/  LDL.LU R18, [R1+0x1338] ;  /* 0x0013380001127983 */ /* 0x010f280000300800 */
[----:B------:R0:W-:Y:S04]  /*1af30*/  STS.U16 [R16+UR5+0x4980], R22 ;  /* 0x0049801610007988 */ /* 0x0001e80008000405 */
[----:B---3--:R-:W3:Y:S04]  /*1af40*/  LDL.LU R19, [R1+0x1330] ;  /* 0x0013300001137983 */ /* 0x008ee80000300800 */
[----:B------:R1:W-:Y:S04]  /*1af50*/  STS.U16 [R16+UR5+0x4a00], R23 ;  /* 0x004a001710007988 */ /* 0x0003e80008000405 */
[----:B------:R1:W-:Y:S04]  /*1af60*/  STS.U16 [R16+UR5+0x4a80], R24 ;  /* 0x004a801810007988 */ /* 0x0003e80008000405 */
[----:B------:R1:W-:Y:S04]  /*1af70*/  STS.U16 [R16+UR5+0x4b00], R25 ;  /* 0x004b001910007988 */ /* 0x0003e80008000405 */
[----:B------:R1:W-:Y:S04]  /*1af80*/  STS.U16 [R16+UR5+0x4b80], R26 ;  /* 0x004b801a10007988 */ /* 0x0003e80008000405 */
[----:B------:R1:W-:Y:S04]  /*1af90*/  STS.U16 [R16+UR5+0x6800], R27 ;  /* 0x0068001b10007988 */ /* 0x0003e80008000405 */
[----:B0-----:R-:W3:Y:S04]  /*1afa0*/  LDL.LU R22, [R1+0x1328] ;  /* 0x0013280001167983 */ /* 0x001ee80000300800 */
[----:B-1----:R-:W3:Y:S04]  /*1afb0*/  LDL.LU R23, [R1+0x1320] ;  /* 0x0013200001177983 */ /* 0x002ee80000300800 */
[----:B------:R-:W3:Y:S04]  /*1afc0*/  LDL.LU R24, [R1+0x1318] ;  /* 0x0013180001187983 */ /* 0x000ee80000300800 */
[----:B------:R-:W3:Y:S04]  /*1afd0*/  LDL.LU R25, [R1+0x1310] ;  /* 0x0013100001197983 */ /* 0x000ee80000300800 */
[----:B------:R-:W3:Y:S04]  /*1afe0*/  LDL.LU R26, [R1+0x1308] ;  /* 0x00130800011a7983 */ /* 0x000ee80000300800 */
[----:B------:R0:W-:Y:S04]  /*1aff0*/  STS.U16 [R16+UR5+0x6880], R2 ;  /* 0x0068800210007988 */ /* 0x0001e80008000405 */
[----:B------:R-:W3:Y:S04]  /*1b000*/  LDL.LU R27, [R1+0x1300] ;  /* 0x00130000011b7983 */ /* 0x000ee80000300800 */
[----:B------:R1:W-:Y:S04]  /*1b010*/  STS.U16 [R16+UR5+0x6900], R29 ;  /* 0x0069001d10007988 */ /* 0x0003e80008000405 */
[----:B0-----:R-:W3:Y:S04]  /*1b020*/  LDL.LU R2, [R1+0x121c] ;  /* 0x00121c0001027983 */ /* 0x001ee80000300800 */
[----:B-1----:R-:W3:Y:S04]  /*1b030*/  LDL.LU R29, [R1+0x1214] ;  /* 0x00121400011d7983 */ /* 0x002ee80000300800 */
[----:B------:R0:W-:Y:S04]  /*1b040*/  STS.U16 [R16+UR5+0x6980], R0 ;  /* 0x0069800010007988 */ /* 0x0001e80008000405 */
        /* <DEDUP_REMOVED lines=8> */
[----:B------:R-:W3:Y:S01]  /*1b0d0*/  LDL.LU R11, [R1+0xdc] ;  /* 0x0000dc00010b7983 */ /* 0x000ee20000300800 */
[----:B0-----:R-:W0:Y:S03]  /*1b0e0*/  S2R R0, SR_TID.X ;  /* 0x0000000000007919 */ /* 0x001e260000002100 */
[----:B------:R-:W3:Y:S04]  /*1b0f0*/  LDL.LU R12, [R1+0xd4] ;  /* 0x0000d400010c7983 */ /* 0x000ee80000300800 */
[----:B------:R-:W3:Y:S04]  /*1b100*/  LDL.LU R13, [R1+0xcc] ;  /* 0x0000cc00010d7983 */ /* 0x000ee80000300800 */
[----:B------:R-:W3:Y:S04]  /*1b110*/  LDL.LU R20, [R1+0xc4] ;  /* 0x0000c40001147983 */ /* 0x000ee80000300800 */
[----:B------:R-:W3:Y:S04]  /*1b120*/  LDL.LU R21, [R1+0xbc] ;  /* 0x0000bc0001157983 */ /* 0x000ee80000300800 */
[----:B------:R1:W-:Y:S01]  /*1b130*/  STS.U16 [R16+UR5+0x6a00], R28 ;  /* 0x006a001c10007988 */ /* 0x0003e20008000405 */
[----:B0-----:R-:W-:-:S05]  /*1b140*/  LOP3.LUT R0, R0, 0x3f, RZ, 0xc0, !PT ;  /* 0x0000003f00007812 */ /* 0x001fca00078ec0ff */
[----:B------:R-:W-:-:S05]  /*1b150*/  IMAD.SHL.U32 R0, R0, 0x2, RZ ;  /* 0x0000000200007824 */ /* 0x000fca00078e00ff */
[----:B-1----:R-:W-:Y:S01]  /*1b160*/  LOP3.LUT R28, R0, 0x30, RZ, 0x3c, !PT ;  /* 0x00000030001c7812 */ /* 0x002fe200078e3cff */
[----:B------:R0:W-:Y:S04]  /*1b170*/  STL [R1+0x40e8], R0 ;  /* 0x0040e80001007387 */ /* 0x0001e80000100800 */
[----:B0-----:R-:W3:Y:S04]  /*1b180*/  LDL.LU R0, [R1+0x120c] ;  /* 0x00120c0001007983 */ /* 0x001ee80000300800 */
[----:B------:R0:W-:Y:S04]  /*1b190*/  STS.U16 [R16+UR5+0x6a80], R14 ;  /* 0x006a800e10007988 */ /* 0x0001e80008000405 */
[----:B------:R1:W-:Y:S04]  /*1b1a0*/  STS.U16 [R16+UR5+0x6b00], R15 ;  /* 0x006b000f10007988 */ /* 0x0003e80008000405 */
[----:B--2---:R2:W-:Y:S04]  /*1b1b0*/  STS.U16 [R16+UR5+0x6b80], R17 ;  /* 0x006b801110007988 */ /* 0x0045e80008000405 */
[----:B----4-:R4:W-:Y:S04]  /*1b1c0*/  STS.U16 [R28+UR5+0xc00], R18 ;  /* 0x000c00121c007988 */ /* 0x0109e80008000405 */
[----:B---3--:R3:W-:Y:S04]  /*1b1d0*/  STS.U16 [R28+UR5+0xc80], R19 ;  /* 0x000c80131c007988 */ /* 0x0087e80008000405 */
[----:B0-----:R-:W3:Y:S04]  /*1b1e0*/  LDL.LU R14, [R1+0x4184] ;  /* 0x00418400010e7983 */ /* 0x001ee80000300800 */
[----:B-1----:R-:W3:Y:S04]  /*1b1f0*/  LDL.LU R15, [R1+0x4180] ;  /* 0x00418000010f7983 */ /* 0x002ee80000300800 */
[----:B--2---:R-:W2:Y:S04]  /*1b200*/  LDL.LU R16, [R1+0x417c] ;  /* 0x00417c0001107983 */ /* 0x004ea80000300800 */
[----:B------:R-:W2:Y:S04]  /*1b210*/  LDL.LU R17, [R1+0x4178] ;  /* 0x0041780001117983 */ /* 0x000ea80000300800 */
[----:B----4-:R-:W4:Y:S04]  /*1b220*/  LDL.LU R18, [R1+0x4174] ;  /* 0x0041740001127983 */ /* 0x010f280000300800 */
[----:B---3--:R-:W3:Y:S04]  /*1b230*/  LDL.LU R19, [R1+0x4170] ;  /* 0x0041700001137983 */ /* 0x008ee80000300800 */
[----:B------:R0:W-:Y:S04]  /*1b240*/  STS.U16 [R28+UR5+0xd00], R22 ;  /* 0x000d00161c007988 */ /* 0x0001e80008000405 */
[----:B------:R1:W-:Y:S04]  /*1b250*/  STS.U16 [R28+UR5+0xd80], R23 ;  /* 0x000d80171c007988 */ /* 0x0003e80008000405 */
[----:B------:R1:W-:Y:S04]  /*1b260*/  STS.U16 [R28+UR5+0xe00], R24 ;  /* 0x000e00181c007988 */ /* 0x0003e80008000405 */
[----:B------:R1:W-:Y:S04]  /*1b270*/  STS.U16 [R28+UR5+0xe80], R25 ;  /* 0x000e80191c007988 */ /* 0x0003e80008000405 */
[----:B------:R1:W-:Y:S04]  /*1b280*/  STS.U16 [R28+UR5+0xf00], R26 ;  /* 0x000f001a1c007988 */ /* 0x0003e80008000405 */
[----:B------:R1:W-:Y:S04]  /*1b290*/  STS.U16 [R28+UR5+0xf80], R27 ;  /* 0x000f801b1c007988 */ /* 0x0003e80008000405 */
[----:B0-----:R-:W2:Y:S04]  /*1b2a0*/  LDL.LU R22, [R1+0x416c] ;  /* 0x00416c0001167983 */ /* 0x001ea80000300800 */
[----:B-1----:R-:W4:Y:S04]  /*1b2b0*/  LDL.LU R23, [R1+0x4168] ;  /* 0x0041680001177983 */ /* 0x002f280000300800 */
[----:B------:R-:W3:Y:S04]  /*1b2c0*/  LDL.LU R24, [R1+0x4164] ;  /* 0x0041640001187983 */ /* 0x000ee80000300800 */
[----:B------:R-:W2:Y:S04]  /*1b2d0*/  LDL.LU R25, [R1+0x4160] ;  /* 0x0041600001197983 */ /* 0x000ea80000300800 */
[----:B------:R-:W4:Y:S04]  /*1b2e0*/  LDL.LU R26, [R1+0x415c] ;  /* 0x00415c00011a7983 */ /* 0x000f280000300800 */
[----:B------:R-:W3:Y:S04]  /*1b2f0*/  LDL.LU R27, [R1+0x4158] ;  /* 0x00415800011b7983 */ /* 0x000ee80000300800 */
[----:B------:R0:W-:Y:S04]  /*1b300*/  STS.U16 [R28+UR5+0x2c00], R2 ;  /* 0x002c00021c007988 */ /* 0x0001e80008000405 */
[----:B------:R1:W-:Y:S04]  /*1b310*/  STS.U16 [R28+UR5+0x2c80], R29 ;  /* 0x002c801d1c007988 */ /* 0x0003e80008000405 */
[----:B0-----:R-:W2:Y:S04]  /*1b320*/  LDL.LU R2, [R1+0x4154] ;  /* 0x0041540001027983 */ /* 0x001ea80000300800 */
[----:B-1----:R-:W4:Y:S04]  /*1b330*/  LDL.LU R29, [R1+0x4150] ;  /* 0x00415000011d7983 */ /* 0x002f280000300800 */
        /* <DEDUP_REMOVED lines=14> */
[----:B0-----:R-:W3:Y:S04]  /*1b420*/  LDL.LU R20, [R1+0x12f8] ;  /* 0x0012f80001147983 */ /* 0x001ee80000300800 */
[----:B-1----:R-:W3:Y:S04]  /*1b430*/  LDL.LU R21, [R1+0x12f4] ;  /* 0x0012f40001157983 */ /* 0x002ee80000300800 */
[----:B----4-:R-:W-:Y:S04]  /*1b440*/  STS.U16 [R28+UR5+0x6c00], R29 ;  /* 0x006c001d1c007988 */ /* 0x010fe80008000405 */
[----:B--2---:R0:W-:Y:S04]  /*1b450*/  STS.U16 [R28+UR5+0x6c80], R2 ;  /* 0x006c80021c007988 */ /* 0x0041e80008000405 */
[----:B0-----:R-:W2:Y:S04]  /*1b460*/  LDL.LU R2, [R1+0x12f0] ;  /* 0x0012f00001027983 */ /* 0x001ea80000300800 */
[----:B------:R-:W4:Y:S01]  /*1b470*/  LDL.LU R29, [R1+0x12ec] ;  /* 0x0012ec00011d7983 */ /* 0x000f220000300800 */
[----:B------:R-:W0:Y:S03]  /*1b480*/  S2R R0, SR_TID.X ;  /* 0x0000000000007919 */ /* 0x000e260000002100 */
        /* <DEDUP_REMOVED lines=11> */
[----:B---3--:R-:W-:Y:S04]  /*1b540*/  STS.U16 [R28+UR5+0x6d00], R27 ;  /* 0x006d001b1c007988 */ /* 0x008fe80008000405 */
[----:B------:R1:W-:Y:S04]  /*1b550*/  STL [R1+0x40ec], R27 ;  /* 0x0040ec1b01007387 */ /* 0x0003e80000100800 */
[----:B------:R-:W-:Y:S04]  /*1b560*/  STS.U16 [R28+UR5+0x6d80], R26 ;  /* 0x006d801a1c007988 */ /* 0x000fe80008000405 */
[----:B------:R-:W-:Y:S04]  /*1b570*/  STS.U16 [R28+UR5+0x6e00], R25 ;  /* 0x006e00191c007988 */ /* 0x000fe80008000405 */
[----:B------:R-:W-:Y:S04]  /*1b580*/  STS.U16 [R28+UR5+0x6e80], R24 ;  /* 0x006e80181c007988 */ /* 0x000fe80008000405 */
[----:B-1----:R-:W3:Y:S04]  /*1b590*/  LDL.LU R27, [R1+0x11d4] ;  /* 0x0011d400011b7983 */ /* 0x002ee80000300800 */
[----:B------:R1:W-:Y:S04]  /*1b5a0*/  STL [R1+0x40f0], R26 ;  /* 0x0040f01a01007387 */ /* 0x0003e80000100800 */
[----:B------:R-:W-:Y:S04]  /*1b5b0*/  STS.U16 [R28+UR5+0x6f00], R23 ;  /* 0x006f00171c007988 */ /* 0x000fe80008000405 */
[----:B------:R-:W-:Y:S04]  /*1b5c0*/  STS.U16 [R28+UR5+0x6f80], R22 ;  /* 0x006f80161c007988 */ /* 0x000fe80008000405 */
[----:B-1----:R-:W3:Y:S04]  /*1b5d0*/  LDL.LU R26, [R1+0x11d8] ;  /* 0x0011d800011a7983 */ /* 0x002ee80000300800 */
[----:B------:R1:W-:Y:S01]  /*1b5e0*/  STL [R1+0x40f4], R25 ;  /* 0x0040f41901007387 */ /* 0x0003e20000100800 */
[----:B0-----:R-:W-:-:S03]  /*1b5f0*/  LOP3.LUT R0, R0, 0x3f, RZ, 0xc0, !PT ;  /* 0x0000003f00007812 */ /* 0x001fc600078ec0ff */
[----:B-1----:R-:W3:Y:S04]  /*1b600*/  LDL.LU R25, [R1+0x11dc] ;  /* 0x0011dc0001197983 */ /* 0x002ee80000300800 */
[----:B------:R0:W-:Y:S04]  /*1b610*/  STL [R1+0x40f8], R24 ;  /* 0x0040f81801007387 */ /* 0x0001e80000100800 */
[----:B0-----:R-:W3:Y:S04]  /*1b620*/  LDL.LU R24, [R1+0x12dc] ;  /* 0x0012dc0001187983 */ /* 0x001ee80000300800 */
[----:B------:R0:W-:Y:S01]  /*1b630*/  STL [R1+0x411c], R23 ;  /* 0x00411c1701007387 */ /* 0x0001e20000100800 */
[----:B------:R-:W-:-:S03]  /*1b640*/  IMAD.SHL.U32 R0, R0, 0x2, RZ ;  /* 0x0000000200007824 */ /* 0x000fc600078e00ff */
[----:B0-----:R-:W3:Y:S04]  /*1b650*/  LDL.LU R23, [R1+0x12e0] ;  /* 0x0012e00001177983 */ /* 0x001ee80000300800 */
[----:B------:R0:W-:Y:S04]  /*1b660*/  STL [R1+0x4120], R22 ;  /* 0x0041201601007387 */ /* 0x0001e80000100800 */
[----:B0-----:R-:W3:Y:S04]  /*1b670*/  LDL.LU R22, [R1+0x12e4] ;  /* 0x0012e40001167983 */ /* 0x001ee80000300800 */
[----:B------:R-:W-:Y:S04]  /*1b680*/  STL [R1+0x3fd4], R28 ;  /* 0x003fd41c01007387 */ /* 0x000fe80000100800 */
[----:B------:R0:W-:Y:S01]  /*1b690*/  STL [R1+0x4124], R28 ;  /* 0x0041241c01007387 */ /* 0x0001e20000100800 */
[----:B------:R-:W-:-:S03]  /*1b6a0*/  LOP3.LUT R0, R0, 0x40, RZ, 0x3c, !PT ;  /* 0x0000004000007812 */ /* 0x000fc600078e3cff */
[----:B0-----:R-:W3:Y:S04]  /*1b6b0*/  LDL.LU R28, [R1+0x12e8] ;  /* 0x0012e800011c7983 */ /* 0x001ee80000300800 */
[----:B------:R0:W-:Y:S04]  /*1b6c0*/  STS.U16 [R0+UR5+0x1000], R20 ;  /* 0x0010001400007988 */ /* 0x0001e80008000405 */
[----:B------:R1:W-:Y:S04]  /*1b6d0*/  STS.U16 [R0+UR5+0x1080], R21 ;  /* 0x0010801500007988 */ /* 0x0003e80008000405 */
[----:B0-----:R-:W3:Y:S04]  /*1b6e0*/  LDL.LU R20, [R1+0x414c] ;  /* 0x00414c0001147983 */ /* 0x001ee80000300800 */
[----:B-1----:R-:W3:Y:S04]  /*1b6f0*/  LDL.LU R21, [R1+0x4148] ;  /* 0x0041480001157983 */ /* 0x002ee80000300800 */
[----:B--2---:R0:W-:Y:S04]  /*1b700*/  STS.U16 [R0+UR5+0x1100], R2 ;  /* 0x0011000200007988 */ /* 0x0041e80008000405 */
[----:B----4-:R1:W-:Y:S04]  /*1b710*/  STS.U16 [R0+UR5+0x1180], R29 ;  /* 0x0011801d00007988 */ /* 0x0103e80008000405 */
[----:B0-----:R-:W2:Y:S04]  /*1b720*/  LDL.LU R2, [R1+0x4144] ;  /* 0x0041440001027983 */ /* 0x001ea80000300800 */
[----:B-1----:R-:W4:Y:S04]  /*1b730*/  LDL.LU R29, [R1+0x4140] ;  /* 0x00414000011d7983 */ /* 0x002f280000300800 */
[----:B---3--:R-:W-:Y:S04]  /*1b740*/  STS.U16 [R0+UR5+0x1200], R28 ;  /* 0x0012001c00007988 */ /* 0x008fe80008000405 */
        /* <DEDUP_REMOVED lines=17> */
[----:B----4-:R-:W-:Y:S04]  /*1b860*/  STS.U16 [R0+UR5+0x5300], R29 ;  /* 0x0053001d00007988 */ /* 0x010fe80008000405 */
[----:B--2---:R0:W-:Y:S04]  /*1b870*/  STS.U16 [R0+UR5+0x5380], R2 ;  /* 0x0053800200007988 */ /* 0x0041e80008000405 */
[----:B0-----:R-:W2:Y:S04]  /*1b880*/  LDL.LU R2, [R1+0x12cc] ;  /* 0x0012cc0001027983 */ /* 0x001ea80000300800 */
[----:B--2---:R0:W-:Y:S04]  /*1b890*/  STL [R1+0x4130], R2 ;  /* 0x0041300201007387 */ /* 0x0041e80000100800 */
[----:B0-----:R-:W2:Y:S04]  /*1b8a0*/  LDL.LU R2, [R1+0x12d0] ;  /* 0x0012d00001027983 */ /* 0x001ea80000300800 */
[----:B--2---:R0:W-:Y:S04]  /*1b8b0*/  STL [R1+0x4134], R2 ;  /* 0x0041340201007387 */ /* 0x0041e80000100800 */
[----:B0-----:R-:W2:Y:S01]  /*1b8c0*/  LDL.LU R2, [R1+0x12d4] ;  /* 0x0012d40001027983 */ /* 0x001ea20000300800 */
[----:B------:R-:W0:Y:S03]  /*1b8d0*/  S2R R29, SR_TID.X ;  /* 0x00000000001d7919 */ /* 0x000e260000002100 */
[----:B--2---:R1:W-:Y:S04]  /*1b8e0*/  STL [R1+0x4138], R2 ;  /* 0x0041380201007387 */ /* 0x0043e80000100800 */
[----:B-1----:R-:W2:Y:S01]  /*1b8f0*/  LDL.LU R2, [R1+0x12d8] ;  /* 0x0012d80001027983 */ /* 0x002ea20000300800 */
[----:B0-----:R-:W-:-:S03]  /*1b900*/  LOP3.LUT R13, R29, 0x3f, RZ, 0xc0, !PT ;  /* 0x0000003f1d0d7812 */ /* 0x001fc600078ec0ff */
[----:B--2---:R0:W-:Y:S04]  /*1b910*/  STL [R1+0x413c], R2 ;  /* 0x00413c0201007387 */ /* 0x0041e80000100800 */
[----:B------:R-:W2:Y:S04]  /*1b920*/  LDL.LU R29, [R1+0x12c8] ;  /* 0x0012c800011d7983 */ /* 0x000ea80000300800 */
[----:B------:R-:W3:Y:S04]  /*1b930*/  LDL.LU R25, [R1+0x12c4] ;  /* 0x0012c40001197983 */ /* 0x000ee80000300800 */
[----:B------:R-:W4:Y:S04]  /*1b940*/  LDL.LU R26, [R1+0x12c0] ;  /* 0x0012c000011a7983 */ /* 0x000f280000300800 */
[----:B------:R-:W4:Y:S04]  /*1b950*/  LDL.LU R27, [R1+0x12bc] ;  /* 0x0012bc00011b7983 */ /* 0x000f280000300800 */
[----:B------:R-:W4:Y:S04]  /*1b960*/  LDL.LU R0, [R1+0x11bc] ;  /* 0x0011bc0001007983 */ /* 0x000f280000300800 */
[----:B------:R-:W4:Y:S04]  /*1b970*/  LDL.LU R28, [R1+0x11b0] ;  /* 0x0011b000011c7983 */ /* 0x000f280000300800 */
[----:B------:R-:W4:Y:S01]  /*1b980*/  LDL.LU R22, [R1+0x11ac] ;  /* 0x0011ac0001167983 */ /* 0x000f220000300800 */
[----:B0-----:R-:W-:-:S03]  /*1b990*/  IMAD.SHL.U32 R2, R13, 0x2, RZ ;  /* 0x000000020d027824 */ /* 0x001fc600078e00ff */
[----:B------:R-:W4:Y:S01]  /*1b9a0*/  LDL.LU R23, [R1+0x11a8] ;  /* 0x0011a80001177983 */ /* 0x000f220000300800 */
[----:B------:R-:W0:Y:S03]  /*1b9b0*/  S2R R13, SR_TID.X ;  /* 0x00000000000d7919 */ /* 0x000e260000002100 */
[----:B------:R-:W4:Y:S04]  /*1b9c0*/  LDL.LU R6, [R1+0x11a4] ;  /* 0x0011a40001067983 */ /* 0x000f280000300800 */
[----:B------:R-:W4:Y:S01]  /*1b9d0*/  LDL.LU R7, [R1+0x11a0] ;  /* 0x0011a00001077983 */ /* 0x000f220000300800 */
[----:B------:R-:W-:-:S03]  /*1b9e0*/  LOP3.LUT R2, R2, 0x40, RZ, 0x3c, !PT ;  /* 0x0000004002027812 */ /* 0x000fc600078e3cff */
[----:B------:R-:W4:Y:S04]  /*1b9f0*/  LDL.LU R8, [R1+0x94] ;  /* 0x0000940001087983 */ /* 0x000f280000300800 */
[----:B------:R-:W4:Y:S04]  /*1ba00*/  LDL.LU R9, [R1+0x90] ;  /* 0x0000900001097983 */ /* 0x000f280000300800 */
[----:B------:R-:W4:Y:S04]  /*1ba10*/  LDL.LU R10, [R1+0x8c] ;  /* 0x00008c00010a7983 */ /* 0x000f280000300800 */
[----:B------:R-:W4:Y:S04]  /*1ba20*/  LDL.LU R11, [R1+0x88] ;  /* 0x00008800010b7983 */ /* 0x000f280000300800 */
[----:B------:R-:W-:Y:S04]  /*1ba30*/  STS.U16 [R2+UR5+0x7000], R21 ;  /* 0x0070001502007988 */ /* 0x000fe80008000405 */
[----:B------:R-:W-:Y:S04]  /*1ba40*/  STS.U16 [R2+UR5+0x7080], R20 ;  /* 0x0070801402007988 */ /* 0x000fe80008000405 */
[----:B------:R-:W-:Y:S04]  /*1ba50*/  STS.U16 [R2+UR5+0x7100], R19 ;  /* 0x0071001302007988 */ /* 0x000fe80008000405 */
[----:B------:R-:W-:Y:S04]  /*1ba60*/  STS.U16 [R2+UR5+0x7180], R18 ;  /* 0x0071801202007988 */ /* 0x000fe80008000405 */
[----:B------:R-:W4:Y:S04]  /*1ba70*/  LDL.LU R12, [R1+0x84] ;  /* 0x00008400010c7983 */ /* 0x000f280000300800 */
[----:B------:R-:W-:Y:S04]  /*1ba80*/  STS.U16 [R2+UR5+0x7200], R17 ;  /* 0x0072001102007988 */ /* 0x000fe80008000405 */
[----:B------:R-:W-:Y:S04]  /*1ba90*/  STS.U16 [R2+UR5+0x7280], R16 ;  /* 0x0072801002007988 */ /* 0x000fe80008000405 */
[----:B------:R-:W-:Y:S04]  /*1baa0*/  STS.U16 [R2+UR5+0x7300], R15 ;  /* 0x0073000f02007988 */ /* 0x000fe80008000405 */
[----:B------:R1:W-:Y:S01]  /*1bab0*/  STS.U16 [R2+UR5+0x7380], R14 ;  /* 0x0073800e02007988 */ /* 0x0003e20008000405 */
[----:B0-----:R-:W-:-:S03]  /*1bac0*/  LOP3.LUT R3, R13, 0x3f, RZ, 0xc0, !PT ;  /* 0x0000003f0d037812 */ /* 0x001fc600078ec0ff */
[----:B------:R-:W4:Y:S04]  /*1bad0*/  LDL.LU R13, [R1+0x80] ;  /* 0x00008000010d7983 */ /* 0x000f280000300800 */
[----:B------:R-:W4:Y:S04]  /*1bae0*/  LDL.LU R4, [R1+0x7c] ;  /* 0x00007c0001047983 */ /* 0x000f280000300800 */
[----:B------:R-:W4:Y:S04]  /*1baf0*/  LDL.LU R5, [R1+0x78] ;  /* 0x0000780001057983 */ /* 0x000f280000300800 */
[----:B-1----:R-:W2:Y:S01]  /*1bb00*/  LDL.LU R2, [R1+0x413c] ;  /* 0x00413c0001027983 */ /* 0x002ea20000300800 */
[----:B------:R-:W-:-:S05]  /*1bb10*/  IMAD.SHL.U32 R24, R3, 0x2, RZ ;  /* 0x0000000203187824 */ /* 0x000fca00078e00ff */
[----:B------:R-:W-:-:S05]  /*1bb20*/  LOP3.LUT R24, R24, 0x50, RZ, 0x3c, !PT ;  /* 0x0000005018187812 */ /* 0x000fca00078e3cff */
[----:B--2---:R0:W-:Y:S04]  /*1bb30*/  STS.U16 [R24+UR5+0x1400], R2 ;  /* 0x0014000218007988 */ /* 0x0041e80008000405 */
[----:B0-----:R-:W2:Y:S04]  /*1bb40*/  LDL.LU R2, [R1+0x4138] ;  /* 0x0041380001027983 */ /* 0x001ea80000300800 */
[----:B--2---:R0:W-:Y:S04]  /*1bb50*/  STS.U16 [R24+UR5+0x1480], R2 ;  /* 0x0014800218007988 */ /* 0x0041e80008000405 */
[----:B0-----:R-:W2:Y:S04]  /*1bb60*/  LDL.LU R2, [R1+0x4134] ;  /* 0x0041340001027983 */ /* 0x001ea80000300800 */
[----:B--2---:R0:W-:Y:S04]  /*1bb70*/  STS.U16 [R24+UR5+0x1500], R2 ;  /* 0x0015000218007988 */ /* 0x0041e80008000405 */
[----:B0-----:R-:W2:Y:S04]  /*1bb80*/  LDL.LU R2, [R1+0x4130] ;  /* 0x0041300001027983 */ /* 0x001ea80000300800 */
[----:B--2---:R0:W-:Y:S04]  /*1bb90*/  STS.U16 [R24+UR5+0x1580], R2 ;  /* 0x0015800218007988 */ /* 0x0041e80008000405 */
[----:B------:R1:W-:Y:S04]  /*1bba0*/  STS.U16 [R24+UR5+0x1600], R29 ;  /* 0x0016001d18007988 */ /* 0x0003e80008000405 */
[----:B0-----:R-:W2:Y:S04]  /*1bbb0*/  LDL.LU R2, [R1+0x412c] ;  /* 0x00412c0001027983 */ /* 0x001ea80000300800 */
[----:B-1----:R-:W2:Y:S04]  /*1bbc0*/  LDL.LU R29, [R1+0x4128] ;  /* 0x00412800011d7983 */ /* 0x002ea80000300800 */
[----:B---3--:R0:W-:Y:S04]  /*1bbd0*/  STS.U16 [R24+UR5+0x1680], R25 ;  /* 0x0016801918007988 */ /* 0x0081e80008000405 */
[----:B----4-:R1:W-:Y:S04]  /*1bbe0*/  STS.U16 [R24+UR5+0x1700], R26 ;  /* 0x0017001a18007988 */ /* 0x0103e80008000405 */
[----:B------:R3:W-:Y:S04]  /*1bbf0*/  STS.U16 [R24+UR5+0x1780], R27 ;  /* 0x0017801b18007988 */ /* 0x0007e80008000405 */
[----:B------:R4:W-:Y:S04]  /*1bc00*/  STS.U16 [R24+UR5+0x3400], R0 ;  /* 0x0034000018007988 */ /* 0x0009e80008000405 */
[----:B0-----:R-:W2:Y:S04]  /*1bc10*/  LDL.LU R25, [R1+0x12b8] ;  /* 0x0012b80001197983 */ /* 0x001ea80000300800 */
[----:B-1----:R-:W2:Y:S04]  /*1bc20*/  LDL.LU R26, [R1+0x12b4] ;  /* 0x0012b400011a7983 */ /* 0x002ea80000300800 */
[----:B---3--:R-:W3:Y:S04]  /*1bc30*/  LDL.LU R27, [R1+0x12b0] ;  /* 0x0012b000011b7983 */ /* 0x008ee80000300800 */
[----:B----4-:R-:W4:Y:S04]  /*1bc40*/  LDL.LU R0, [R1+0x12ac] ;  /* 0x0012ac0001007983 */ /* 0x010f280000300800 */
[----:B--2---:R-:W-:Y:S04]  /*1bc50*/  STS.U16 [R24+UR5+0x3480], R29 ;  /* 0x0034801d18007988 */ /* 0x004fe80008000405 */
[----:B------:R0:W-:Y:S04]  /*1bc60*/  STS.U16 [R24+UR5+0x3500], R2 ;  /* 0x0035000218007988 */ /* 0x0001e80008000405 */
[----:B------:R1:W-:Y:S04]  /*1bc70*/  STS.U16 [R24+UR5+0x3580], R28 ;  /* 0x0035801c18007988 */ /* 0x0003e80008000405 */
[----:B------:R2:W-:Y:S04]  /*1bc80*/  STS.U16 [R24+UR5+0x3600], R22 ;  /* 0x0036001618007988 */ /* 0x0005e80008000405 */
[----:B------:R3:W-:Y:S04]  /*1bc90*/  STS.U16 [R24+UR5+0x3680], R23 ;  /* 0x0036801718007988 */ /* 0x0007e80008000405 */
[----:B------:R4:W-:Y:S04]  /*1bca0*/  STS.U16 [R24+UR5+0x3700], R6 ;  /* 0x0037000618007988 */ /* 0x0009e80008000405 */
[----:B------:R4:W-:Y:S04]  /*1bcb0*/  STS.U16 [R24+UR5+0x3780], R7 ;  /* 0x0037800718007988 */ /* 0x0009e80008000405 */
[----:B0-----:R-:W4:Y:S04]  /*1bcc0*/  LDL.LU R2, [R1+0x12a8] ;  /* 0x0012a80001027983 */ /* 0x001f280000300800 */
[----:B------:R-:W4:Y:S04]  /*1bcd0*/  LDL.LU R29, [R1+0x12a4] ;  /* 0x0012a400011d7983 */ /* 0x000f280000300800 */
[----:B-1----:R-:W4:Y:S04]  /*1bce0*/  LDL.LU R28, [R1+0x4124] ;  /* 0x00412400011c7983 */ /* 0x002f280000300800 */
[----:B--2---:R-:W2:Y:S04]  /*1bcf0*/  LDL.LU R22, [R1+0x4120] ;  /* 0x0041200001167983 */ /* 0x004ea80000300800 */
[----:B---3--:R-:W3:Y:S04]  /*1bd00*/  LDL.LU R23, [R1+0x411c] ;  /* 0x00411c0001177983 */ /* 0x008ee80000300800 */
[----:B----4-:R-:W4:Y:S04]  /*1bd10*/  LDL.LU R6, [R1+0x4118] ;  /* 0x0041180001067983 */ /* 0x010f280000300800 */
[----:B------:R-:W2:Y:S04]  /*1bd20*/  LDL.LU R7, [R1+0x4114] ;  /* 0x0041140001077983 */ /* 0x000ea80000300800 */
[----:B------:R0:W-:Y:S04]  /*1bd30*/  STS.U16 [R24+UR5+0x5400], R8 ;  /* 0x0054000818007988 */ /* 0x0001e80008000405 */
[----:B------:R1:W-:Y:S04]  /*1bd40*/  STS.U16 [R24+UR5+0x5480], R9 ;  /* 0x0054800918007988 */ /* 0x0003e80008000405 */
[----:B------:R1:W-:Y:S04]  /*1bd50*/  STS.U16 [R24+UR5+0x5500], R10 ;  /* 0x0055000a18007988 */ /* 0x0003e80008000405 */
[----:B------:R1:W-:Y:S04]  /*1bd60*/  STS.U16 [R24+UR5+0x5580], R11 ;  /* 0x0055800b18007988 */ /* 0x0003e80008000405 */
[----:B------:R1:W-:Y:S04]  /*1bd70*/  STS.U16 [R24+UR5+0x5600], R12 ;  /* 0x0056000c18007988 */ /* 0x0003e80008000405 */
[----:B------:R1:W-:Y:S04]  /*1bd80*/  STS.U16 [R24+UR5+0x5680], R13 ;  /* 0x0056800d18007988 */ /* 0x0003e80008000405 */
[----:B0-----:R-:W3:Y:S04]  /*1bd90*/  LDL.LU R8, [R1+0x4110] ;  /* 0x0041100001087983 */ /* 0x001ee80000300800 */
[----:B-1----:R-:W4:Y:S04]  /*1bda0*/  LDL.LU R9, [R1+0x410c] ;  /* 0x00410c0001097983 */ /* 0x002f280000300800 */
[----:B------:R-:W2:Y:S04]  /*1bdb0*/  LDL.LU R10, [R1+0x4108] ;  /* 0x00410800010a7983 */ /* 0x000ea80000300800 */
[----:B------:R-:W3:Y:S04]  /*1bdc0*/  LDL.LU R11, [R1+0x4104] ;  /* 0x00410400010b7983 */ /* 0x000ee80000300800 */
[----:B------:R-:W4:Y:S04]  /*1bdd0*/  LDL.LU R12, [R1+0x4100] ;  /* 0x00410000010c7983 */ /* 0x000f280000300800 */
[----:B------:R-:W2:Y:S04]  /*1bde0*/  LDL.LU R13, [R1+0x40fc] ;  /* 0x0040fc00010d7983 */ /* 0x000ea80000300800 */
[----:B------:R0:W-:Y:S01]  /*1bdf0*/  STS.U16 [R24+UR5+0x5700], R4 ;  /* 0x0057000418007988 */ /* 0x0001e20008000405 */
[----:B------:R-:W-:-:S03]  /*1be00*/  IMAD.SHL.U32 R3, R3, 0x2, RZ ;  /* 0x0000000203037824 */ /* 0x000fc600078e00ff */
[----:B------:R1:W-:Y:S02]  /*1be10*/  STS.U16 [R24+UR5+0x5780], R5 ;  /* 0x0057800518007988 */ /* 0x0003e40008000405 */
[----:B------:R-:W-:Y:S02]  /*1be20*/  LOP3.LUT R3, R3, 0x60, RZ, 0x3c, !PT ;  /* 0x0000006003037812 */ /* 0x000fe400078e3cff */
[----:B0-----:R-:W3:Y:S04]  /*1be30*/  LDL R4, [R1+0x1db0] ;  /* 0x001db00001047983 */ /* 0x001ee80000100800 */
[----:B-1----:R-:W3:Y:S04]  /*1be40*/  LDL R5, [R1+0x1da8] ;  /* 0x001da80001057983 */ /* 0x002ee80000100800 */
[----:B--2---:R-:W-:Y:S04]  /*1be50*/  STS.U16 [R24+UR5+0x7400], R13 ;  /* 0x0074000d18007988 */ /* 0x004fe80008000405 */
[----:B----4-:R-:W-:Y:S04]  /*1be60*/  STS.U16 [R24+UR5+0x7480], R12 ;  /* 0x0074800c18007988 */ /* 0x010fe80008000405 */
[----:B---3--:R-:W-:Y:S04]  /*1be70*/  STS.U16 [R24+UR5+0x7500], R11 ;  /* 0x0075000b18007988 */ /* 0x008fe80008000405 */
        /* <DEDUP_REMOVED lines=9> */
[----:B------:R4:W-:Y:S04]  /*1bf10*/  STS.U16 [R3+UR5+0x1a00], R2 ;  /* 0x001a000203007988 */ /* 0x0009e80008000405 */
[----:B0-----:R-:W4:Y:S04]  /*1bf20*/  LDL.LU R24, [R1+0x40f8] ;  /* 0x0040f80001187983 */ /* 0x001f280000300800 */
[----:B-1----:R-:W4:Y:S04]  /*1bf30*/  LDL.LU R25, [R1+0x40f4] ;  /* 0x0040f40001197983 */ /* 0x002f280000300800 */
[----:B--2---:R-:W2:Y:S04]  /*1bf40*/  LDL.LU R26, [R1+0x40f0] ;  /* 0x0040f000011a7983 */ /* 0x004ea80000300800 */
[----:B---3--:R-:W3:Y:S04]  /*1bf50*/  LDL.LU R27, [R1+0x40ec] ;  /* 0x0040ec00011b7983 */ /* 0x008ee80000300800 */
[----:B----4-:R-:W4:Y:S04]  /*1bf60*/  LDL.LU R0, [R1+0x40e8] ;  /* 0x0040e80001007983 */ /* 0x010f280000300800 */
[----:B------:R-:W2:Y:S04]  /*1bf70*/  LDL.LU R2, [R1+0x40e4] ;  /* 0x0040e40001027983 */ /* 0x000ea80000300800 */
[----:B------:R0:W-:Y:S04]  /*1bf80*/  STS.U16 [R3+UR5+0x1a80], R29 ;  /* 0x001a801d03007988 */ /* 0x0001e80008000405 */
[----:B0-----:R-:W3:Y:S04]  /*1bf90*/  LDL.LU R29, [R1+0x40e0] ;  /* 0x0040e000011d7983 */ /* 0x001ee80000300800 */
[----:B---3--:R0:W-:Y:S04]  /*1bfa0*/  STS.U16 [R3+UR5+0x1b00], R29 ;  /* 0x001b001d03007988 */ /* 0x0081e80008000405 */
[----:B0-----:R-:W3:Y:S04]  /*1bfb0*/  LDL.LU R29, [R1+0x40dc] ;  /* 0x0040dc00011d7983 */ /* 0x001ee80000300800 */
[----:B--2---:R0:W-:Y:S04]  /*1bfc0*/  STS.U16 [R3+UR5+0x1b80], R2 ;  /* 0x001b800203007988 */ /* 0x0041e80008000405 */
[----:B0-----:R-:W2:Y:S04]  /*1bfd0*/  LDL.LU R3, [R1+0x40d8] ;  /* 0x0040d80001037983 */ /* 0x001ea80000300800 */
[----:B------:R-:W4:Y:S01]  /*1bfe0*/  LDL.LU R2, [R1+0x40d4] ;  /* 0x0040d40001027983 */ /* 0x000f220000300800 */
[----:B---3--:R-:W-:-:S06]  /*1bff0*/  PRMT R29, RZ, 0x7610, R29 ;  /* 0x00007610ff1d7816 */ /* 0x008fcc000000001d */
[----:B------:R0:W3:Y:S04]  /*1c000*/  @!P0 LDG.E.U16 R29, desc[UR10][R4.64] ;  /* 0x0000000a041d8981 */ /* 0x0000e8000c1e1500 */
[----:B------:R-:W0:Y:S04]  /*1c010*/  LDL R4, [R1+0x1bc8] ;  /* 0x001bc80001047983 */ /* 0x000e280000100800 */
[----:B------:R-:W0:Y:S01]  /*1c020*/  LDL R5, [R1+0x1be4] ;  /* 0x001be40001057983 */ /* 0x000e220000100800 */
[----:B--2---:R-:W-:Y:S02]  /*1c030*/  PRMT R3, RZ, 0x7610, R3 ;  /* 0x00007610ff037816 */ /* 0x004fe40000000003 */
[----:B0-----:R-:W-:-:S04]  /*1c040*/  @!P0 LOP3.LUT R5, R5, R4, RZ, 0x3c, !PT ;  /* 0x0000000405058212 */ /* 0x001fc800078e3cff */
[----:B------:R-:W-:-:S04]  /*1c050*/  @!P0 LOP3.LUT R4, R5, R4, RZ, 0x3c, !PT ;  /* 0x0000000405048212 */ /* 0x000fc800078e3cff */
[----:B------:R-:W-:-:S05]  /*1c060*/  @!P0 LOP3.LUT R5, R5, R4, RZ, 0x3c, !PT ;  /* 0x0000000405058212 */ /* 0x000fca00078e3cff */
[----:B------:R-:W2:Y:S04]  /*1c070*/  @!P0 LDG.E.U16 R3, desc[UR10][R4.64] ;  /* 0x0000000a04038981 */ /* 0x000ea8000c1e1500 */
[----:B---3--:R-:W-:Y:S04]  /*1c080*/  STL [R1+0x3fd8], R29 ;  /* 0x003fd81d01007387 */ /* 0x008fe80000100800 */
[----:B--2---:R0:W-:Y:S04]  /*1c090*/  STL [R1+0xb0], R3 ;  /* 0x0000b00301007387 */ /* 0x0041e80000100800 */
[----:B0-----:R-:W2:Y:S04]  /*1c0a0*/  LDL.LU R3, [R1+0x40d0] ;  /* 0x0040d00001037983 */ /* 0x001ea80000300800 */
[----:B------:R-:W3:Y:S04]  /*1c0b0*/  LDL R4, [R1+0x1bd4] ;  /* 0x001bd40001047983 */ /* 0x000ee80000100800 */
[----:B------:R-:W3:Y:S01]  /*1c0c0*/  LDL R5, [R1+0x1c88] ;  /* 0x001c880001057983 */ /* 0x000ee20000100800 */
[----:B----4-:R-:W-:-:S02]  /*1c0d0*/  PRMT R2, RZ, 0x7610, R2 ;  /* 0x00007610ff027816 */ /* 0x010fc40000000002 */
[----:B---3--:R-:W-:-:S04]  /*1c0e0*/  @!P0 LOP3.LUT R5, R5, R4, RZ, 0x3c, !PT ;  /* 0x0000000405058212 */ /* 0x008fc800078e3cff */
[----:B------:R-:W-:-:S04]  /*1c0f0*/  @!P0 LOP3.LUT R4, R5, R4, RZ, 0x3c, !PT ;  /* 0x0000000405048212 */ /* 0x000fc800078e3cff */
[----:B------:R-:W-:-:S05]  /*1c100*/  @!P0 LOP3.LUT R5, R5, R4, RZ, 0x3c, !PT ;  /* 0x0000000405058212 */ /* 0x000fca00078e3cff */
[----:B------:R-:W3:Y:S04]  /*1c110*/  @!P0 LDG.E.U16 R2, desc[UR10][R4.64] ;  /* 0x0000000a04028981 */ /* 0x000ee8000c1e1500 */
[----:B---3--:R0:W-:Y:S04]  /*1c120*/  STL [R1+0xac], R2 ;  /* 0x0000ac0201007387 */ /* 0x0081e80000100800 */
[----:B0-----:R-:W3:Y:S04]  /*1c130*/  LDL.LU R2, [R1+0x40cc] ;  /* 0x0040cc0001027983 */ /* 0x001ee80000300800 */
[----:B------:R-:W4:Y:S04]  /*1c140*/  LDL R4, [R1+0x1c6c] ;  /* 0x001c6c0001047983 */ /* 0x000f280000100800 */
[----:B------:R-:W4:Y:S01]  /*1c150*/  LDL R5, [R1+0x1c70] ;  /* 0x001c700001057983 */ /* 0x000f220000100800 */
[----:B--2---:R-:W-:-:S02]  /*1c160*/  PRMT R3, RZ, 0x7610, R3 ;  /* 0x00007610ff037816 */ /* 0x004fc40000000003 */
[----:B----4-:R-:W-:-:S04]  /*1c170*/  @!P0 LOP3.LUT R5, R5, R4, RZ, 0x3c, !PT ;  /* 0x0000000405058212 */ /* 0x010fc800078e3cff */
[----:B------:R-:W-:-:S04]  /*1c180*/  @!P0 LOP3.LUT R4, R5, R4, RZ, 0x3c, !PT ;  /* 0x0000000405048212 */ /* 0x000fc800078e3cff */
[----:B------:R-:W-:-:S05]  /*1c190*/  @!P0 LOP3.LUT R5, R5, R4, RZ, 0x3c, !PT ;  /* 0x0000000405058212 */ /* 0x000fca00078e3cff */
[----:B------:R-:W2:Y:S04]  /*1c1a0*/  @!P0 LDG.E.U16 R3, desc[UR10][R4.64] ;  /* 0x0000000a04038981 */ /* 0x000ea8000c1e1500 */
[----:B--2---:R0:W-:Y:S04]  /*1c1b0*/  STL [R1+0xa4], R3 ;  /* 0x0000a40301007387 */ /* 0x0041e80000100800 */
[----:B0-----:R-:W2:Y:S04]  /*1c1c0*/  LDL.LU R3, [R1+0x40c8] ;  /* 0x0040c80001037983 */ /* 0x001ea80000300800 */
[----:B------:R-:W4:Y:S04]  /*1c1d0*/  LDL R4, [R1+0x1c4c] ;  /* 0x001c4c0001047983 */ /* 0x000f280000100800 */
[----:B------:R-:W4:Y:S01]  /*1c1e0*/  LDL R5, [R1+0x1c50] ;  /* 0x001c500001057983 */ /* 0x000f220000100800 */
[----:B---3--:R-:W-:-:S02]  /*1c1f0*/  PRMT R2, RZ, 0x7610, R2 ;  /* 0x00007610ff027816 */ /* 0x008fc40000000002 */
[----:B----4-:R-:W-:-:S04]  /*1c200*/  @!P0 LOP3.LUT R5, R5, R4, RZ, 0x3c, !PT ;  /* 0x0000000405058212 */ /* 0x010fc800078e3cff */
        /* <DEDUP_REMOVED lines=295> */
[----:B------:R-:W-:-:S02]  /*1d480*/  PRMT R0, RZ, 0x7610, R0 ;  /* 0x00007610ff007816 */ /* 0x000fc40000000000 */
[----:B----4-:R-:W-:-:S04]  /*1d490*/  @!P0 LOP3.LUT R5, R5, R4, RZ, 0x3c, !PT ;  /* 0x0000000405058212 */ /* 0x010fc800078e3cff */
[----:B------:R-:W-:-:S04]  /*1d4a0*/  @!P0 LOP3.LUT R4, R5, R4, RZ, 0x3c, !PT ;  /* 0x0000000405048212 */ /* 0x000fc800078e3cff */
[----:B------:R-:W-:-:S05]  /*1d4b0*/  @!P0 LOP3.LUT R5, R5, R4, RZ, 0x3c, !PT ;  /* 0x0000000405058212 */ /* 0x000fca00078e3cff */
[----:B------:R-:W4:Y:S04]  /*1d4c0*/  @!P0 LDG.E.U16 R0, desc[UR10][R4.64] ;  /* 0x0000000a04008981 */ /* 0x000f28000c1e1500 */
[----:B----4-:R-:W-:Y:S04]  /*1d4d0*/  STL [R1+0x1c], R0 ;  /* 0x00001c0001007387 */ /* 0x010fe80000100800 */
[----:B------:R-:W4:Y:S04]  /*1d4e0*/  LDL R4, [R1+0x1c00] ;  /* 0x001c000001047983 */ /* 0x000f280000100800 */
[----:B------:R-:W4:Y:S01]  /*1d4f0*/  LDL R5, [R1+0x1c9c] ;  /* 0x001c9c0001057983 */ /* 0x000f220000100800 */
[----:B------:R-:W-:-:S02]  /*1d500*/  PRMT R29, RZ, 0x7610, R29 ;  /* 0x00007610ff1d7816 */ /* 0x000fc4000000001d */
[----:B----4-:R-:W-:-:S04]  /*1d510*/  @!P0 LOP3.LUT R5, R5, R4, RZ, 0x3c, !PT ;  /* 0x0000000405058212 */ /* 0x010fc800078e3cff */
[----:B------:R-:W-:-:S04]  /*1d520*/  @!P0 LOP3.LUT R4, R5, R4, RZ, 0x3c, !PT ;  /* 0x0000000405048212 */ /* 0x000fc800078e3cff */
[----:B------:R-:W-:-:S05]  /*1d530*/  @!P0 LOP3.LUT R5, R5, R4, RZ, 0x3c, !PT ;  /* 0x0000000405058212 */ /* 0x000fca00078e3cff */
[----:B------:R-:W4:Y:S04]  /*1d540*/  @!P0 LDG.E.U16 R29, desc[UR10][R4.64] ;  /* 0x0000000a041d8981 */ /* 0x000f28000c1e1500 */
[----:B------:R-:W2:Y:S04]  /*1d550*/  LDL R4, [R1+0x1bf0] ;  /* 0x001bf00001047983 */ /* 0x000ea80000100800 */
[----:B------:R-:W2:Y:S01]  /*1d560*/  LDL R5, [R1+0x1cbc] ;  /* 0x001cbc0001057983 */ /* 0x000ea20000100800 */
[----:B------:R-:W-:-:S03]  /*1d570*/  PRMT R28, RZ, 0x7610, R28 ;  /* 0x00007610ff1c7816 */ /* 0x000fc6000000001c */
[----:B----4-:R0:W-:Y:S04]  /*1d580*/  STL [R1+0x3fdc], R29 ;  /* 0x003fdc1d01007387 */ /* 0x0101e80000100800 */
[----:B0-----:R-:W4:Y:S01]  /*1d590*/  LDL R29, [R1+0x1cdc] ;  /* 0x001cdc00011d7983 */ /* 0x001f220000100800 */
[----:B--2---:R-:W-:-:S04]  /*1d5a0*/  @!P0 LOP3.LUT R5, R5, R4, RZ, 0x3c, !PT ;  /* 0x0000000405058212 */ /* 0x004fc800078e3cff */
[----:B------:R-:W-:-:S04]  /*1d5b0*/  @!P0 LOP3.LUT R4, R5, R4, RZ, 0x3c, !PT ;  /* 0x0000000405048212 */ /* 0x000fc800078e3cff */
[----:B------:R-:W-:-:S05]  /*1d5c0*/  @!P0 LOP3.LUT R5, R5, R4, RZ, 0x3c, !PT ;  /* 0x0000000405058212 */ /* 0x000fca00078e3cff */
[----:B------:R4:W2:Y:S04]  /*1d5d0*/  @!P0 LDG.E.U16 R28, desc[UR10][R4.64] ;  /* 0x0000000a041c8981 */ /* 0x0008a8000c1e1500 */
[----:B------:R-:W2:Y:S01]  /*1d5e0*/  LDL R5, [R1+0x1ca0] ;  /* 0x001ca00001057983 */ /* 0x000ea20000100800 */
[----:B---3--:R-:W-:Y:S01]  /*1d5f0*/  PRMT R2, RZ, 0x7610, R2 ;  /* 0x00007610ff027816 */ /* 0x008fe20000000002 */
[----:B----4-:R-:W-:Y:S02]  /*1d600*/  @!P0 IMAD.MOV.U32 R4, RZ, RZ, R29 ;  /* 0x000000ffff048224 */ /* 0x010fe400078e001d */
[----:B--2---:R0:W-:Y:S01]  /*1d610*/  STL [R1+0x3fe0], R28 ;  /* 0x003fe01c01007387 */ /* 0x0041e20000100800 */
[----:B------:R-:W-:-:S03]  /*1d620*/  PRMT R27, RZ, 0x7610, R27 ;  /* 0x00007610ff1b7816 */ /* 0x000fc6000000001b */
[----:B------:R-:W2:Y:S04]  /*1d630*/  LDL R29, [R1+0x1d20] ;  /* 0x001d2000011d7983 */ /* 0x000ea80000100800 */
[----:B------:R1:W3:Y:S04]  /*1d640*/  @!P0 LDG.E.U16 R2, desc[UR10][R4.64] ;  /* 0x0000000a04028981 */ /* 0x0002e8000c1e1500 */
[----:B0-----:R-:W4:Y:S04]  /*1d650*/  LDL R28, [R1+0x1d5c] ;  /* 0x001d5c00011c7983 */ /* 0x001f280000100800 */
[----:B------:R-:W1:Y:S04]  /*1d660*/  LDL R4, [R1+0x1cc0] ;  /* 0x001cc00001047983 */ /* 0x000e680000100800 */
[----:B------:R-:W1:Y:S02]  /*1d670*/  LDL R5, [R1+0x1cfc] ;  /* 0x001cfc0001057983 */ /* 0x000e640000100800 */
[----:B-1----:R-:W-:-:S04]  /*1d680*/  @!P0 LOP3.LUT R5, R5, R4, RZ, 0x3c, !PT ;  /* 0x0000000405058212 */ /* 0x002fc800078e3cff */
[----:B------:R-:W-:-:S04]  /*1d690*/  @!P0 LOP3.LUT R4, R5, R4, RZ, 0x3c, !PT ;  /* 0x0000000405048212 */ /* 0x000fc800078e3cff */
[----:B------:R-:W-:Y:S01]  /*1d6a0*/  @!P0 LOP3.LUT R5, R5, R4, RZ, 0x3c, !PT ;  /* 0x0000000405058212 */ /* 0x000fe200078e3cff */
[----:B---3--:R0:W-:Y:S04]  /*1d6b0*/  STL [R1+0x3fe4], R2 ;  /* 0x003fe40201007387 */ /* 0x0081e80000100800 */
[----:B------:R-:W3:Y:S04]  /*1d6c0*/  @!P0 LDG.E.U16 R27, desc[UR10][R4.64] ;  /* 0x0000000a041b8981 */ /* 0x000ee8000c1e1500 */
[----:B0-----:R-:W2:Y:S04]  /*1d6d0*/  LDL R2, [R1+0x1d1c] ;  /* 0x001d1c0001027983 */ /* 0x001ea80000100800 */
[----:B------:R-:W4:Y:S01]  /*1d6e0*/  LDL R5, [R1+0x1ce0] ;  /* 0x001ce00001057983 */ /* 0x000f220000100800 */
[----:B------:R-:W-:-:S03]  /*1d6f0*/  PRMT R26, RZ, 0x7610, R26 ;  /* 0x00007610ff1a7816 */ /* 0x000fc6000000001a */
[----:B---3--:R0:W-:Y:S01]  /*1d700*/  STL [R1+0x3fe8], R27 ;  /* 0x003fe81b01007387 */ /* 0x0081e20000100800 */
[----:B--2---:R-:W-:Y:S01]  /*1d710*/  @!P0 IMAD.MOV.U32 R4, RZ, RZ, R2 ;  /* 0x000000ffff048224 */ /* 0x004fe200078e0002 */
[----:B------:R-:W-:Y:S02]  /*1d720*/  PRMT R25, RZ, 0x7610, R25 ;  /* 0x00007610ff197816 */ /* 0x000fe40000000019 */
[----:B------:R-:W-:Y:S01]  /*1d730*/  PRMT R24, RZ, 0x7610, R24 ;  /* 0x00007610ff187816 */ /* 0x000fe20000000018 */
[----:B------:R-:W2:Y:S04]  /*1d740*/  LDL R2, [R1+0x1d7c] ;  /* 0x001d7c0001027983 */ /* 0x000ea80000100800 */
[----:B0-----:R-:W3:Y:S04]  /*1d750*/  LDL R27, [R1+0x1d3c] ;  /* 0x001d3c00011b7983 */ /* 0x001ee80000100800 */
[----:B----4-:R3:W4:Y:S04]  /*1d760*/  @!P0 LDG.E.U16 R26, desc[UR10][R4.64] ;  /* 0x0000000a041a8981 */ /* 0x010728000c1e1500 */
[----:B------:R-:W2:Y:S01]  /*1d770*/  LDL R5, [R1+0x1d00] ;  /* 0x001d000001057983 */ /* 0x000ea20000100800 */
[----:B---3--:R-:W-:-:S05]  /*1d780*/  @!P0 IMAD.MOV.U32 R4, RZ, RZ, R27 ;  /* 0x000000ffff048224 */ /* 0x008fca00078e001b */
[----:B--2---:R0:W2:Y:S04]  /*1d790*/  @!P0 LDG.E.U16 R25, desc[UR10][R4.64] ;  /* 0x0000000a04198981 */ /* 0x0040a8000c1e1500 */
[----:B----4-:R1:W-:Y:S04]  /*1d7a0*/  STL [R1+0x3fec], R26 ;  /* 0x003fec1a01007387 */ /* 0x0103e80000100800 */
[----:B------:R-:W3:Y:S01]  /*1d7b0*/  LDL R27, [R1+0x1d9c] ;  /* 0x001d9c00011b7983 */ /* 0x000ee20000100800 */
[----:B0-----:R-:W-:Y:S02]  /*1d7c0*/  @!P0 IMAD.MOV.U32 R4, RZ, RZ, R28 ;  /* 0x000000ffff048224 */ /* 0x001fe400078e001c */
[----:B------:R-:W-:-:S05]  /*1d7d0*/  @!P0 IMAD.MOV.U32 R5, RZ, RZ, R29 ;  /* 0x000000ffff058224 */ /* 0x000fca00078e001d */
[----:B------:R0:W4:Y:S04]  /*1d7e0*/  @!P0 LDG.E.U16 R24, desc[UR10][R4.64] ;  /* 0x0000000a04188981 */ /* 0x000128000c1e1500 */
[----:B--2---:R2:W-:Y:S04]  /*1d7f0*/  STL [R1+0x3ff0], R25 ;  /* 0x003ff01901007387 */ /* 0x0045e80000100800 */
[----:B------:R-:W3:Y:S01]  /*1d800*/  LDL R5, [R1+0x1d40] ;  /* 0x001d400001057983 */ /* 0x000ee20000100800 */
[----:B------:R-:W-:Y:S01]  /*1d810*/  PRMT R23, RZ, 0x7610, R23 ;  /* 0x00007610ff177816 */ /* 0x000fe20000000017 */
[----:B0-----:R-:W-:-:S02]  /*1d820*/  @!P0 IMAD.MOV.U32 R4, RZ, RZ, R2 ;  /* 0x000000ffff048224 */ /* 0x001fc400078e0002 */
[----:B------:R-:W3:Y:S04]  /*1d830*/  LDL R29, [R1+0x1d80] ;  /* 0x001d8000011d7983 */ /* 0x000ee80000100800 */
[----:B------:R-:W3:Y:S04]  /*1d840*/  LDL R28, [R1+0x1dc4] ;  /* 0x001dc400011c7983 */ /* 0x000ee80000100800 */
[----:B-1----:R-:W3:Y:S04]  /*1d850*/  LDL R26, [R1+0x1da0] ;  /* 0x001da000011a7983 */ /* 0x002ee80000100800 */
[----:B--2---:R-:W2:Y:S04]  /*1d860*/  LDL R25, [R1+0x1db4] ;  /* 0x001db40001197983 */ /* 0x004ea80000100800 */
[----:B----4-:R0:W-:Y:S04]  /*1d870*/  STL [R1+0x3ff4], R24 ;  /* 0x003ff41801007387 */ /* 0x0101e80000100800 */
[----:B------:R-:W4:Y:S04]  /*1d880*/  LDL R2, [R1+0x1c8c] ;  /* 0x001c8c0001027983 */ /* 0x000f280000100800 */
[----:B0-----:R-:W4:Y:S04]  /*1d890*/  LDL R24, [R1+0x1bd8] ;  /* 0x001bd80001187983 */ /* 0x001f280000100800 */
[----:B---3--:R0:W3:Y:S04]  /*1d8a0*/  @!P0 LDG.E.U16 R23, desc[UR10][R4.64] ;  /* 0x0000000a04178981 */ /* 0x0080e8000c1e1500 */
[----:B------:R-:W2:Y:S01]  /*1d8b0*/  LDL R5, [R1+0x1d60] ;  /* 0x001d600001057983 */ /* 0x000ea20000100800 */
[----:B------:R-:W-:Y:S01]  /*1d8c0*/  PRMT R22, RZ, 0x7610, R22 ;  /* 0x00007610ff167816 */ /* 0x000fe20000000016 */
[----:B0-----:R-:W-:Y:S01]  /*1d8d0*/  @!P0 IMAD.MOV.U32 R4, RZ, RZ, R27 ;  /* 0x000000ffff048224 */ /* 0x001fe200078e001b */
[----:B------:R-:W-:-:S02]  /*1d8e0*/  PRMT R21, RZ, 0x7610, R21 ;  /* 0x00007610ff157816 */ /* 0x000fc40000000015 */
[----:B------:R-:W-:Y:S02]  /*1d8f0*/  PRMT R20, RZ, 0x7610, R20 ;  /* 0x00007610ff147816 */ /* 0x000fe40000000014 */
[----:B------:R-:W-:Y:S01]  /*1d900*/  PRMT R19, RZ, 0x7610, R19 ;  /* 0x00007610ff137816 */ /* 0x000fe20000000013 */
[----:B--2---:R0:W2:Y:S02]  /*1d910*/  @!P0 LDG.E.U16 R22, desc[UR10][R4.64] ;  /* 0x0000000a04168981 */ /* 0x0040a4000c1e1500 */
[----:B0-----:R-:W-:Y:S02]  /*1d920*/  @!P0 IMAD.MOV.U32 R4, RZ, RZ, R28 ;  /* 0x000000ffff048224 */ /* 0x001fe400078e001c */
[----:B------:R-:W-:-:S05]  /*1d930*/  @!P0 IMAD.MOV.U32 R5, RZ, RZ, R29 ;  /* 0x000000ffff058224 */ /* 0x000fca00078e001d */
[----:B------:R0:W2:Y:S02]  /*1d940*/  @!P0 LDG.E.U16 R21, desc[UR10][R4.64] ;  /* 0x0000000a04158981 */ /* 0x0000a4000c1e1500 */
[----:B0-----:R-:W-:Y:S02]  /*1d950*/  @!P0 IMAD.MOV.U32 R4, RZ, RZ, R25 ;  /* 0x000000ffff048224 */ /* 0x001fe400078e0019 */
[----:B------:R-:W-:-:S05]  /*1d960*/  @!P0 IMAD.MOV.U32 R5, RZ, RZ, R26 ;  /* 0x000000ffff058224 */ /* 0x000fca00078e001a */
[----:B------:R4:W2:Y:S04]  /*1d970*/  @!P0 LDG.E.U16 R20, desc[UR10][R4.64] ;  /* 0x0000000a04148981 */ /* 0x0008a8000c1e1500 */
[----:B---3--:R0:W-:Y:S04]  /*1d980*/  STL [R1+0x3ff8], R23 ;  /* 0x003ff81701007387 */ /* 0x0081e80000100800 */
[----:B------:R-:W3:Y:S01]  /*1d990*/  LDL R27, [R1+0x1c74] ;  /* 0x001c7400011b7983 */ /* 0x000ee20000100800 */
[----:B----4-:R-:W-:Y:S02]  /*1d9a0*/  @!P0 IMAD.MOV.U32 R4, RZ, RZ, R2 ;  /* 0x000000ffff048224 */ /* 0x010fe400078e0002 */
[----:B------:R-:W-:Y:S01]  /*1d9b0*/  @!P0 IMAD.MOV.U32 R5, RZ, RZ, R24 ;  /* 0x000000ffff058224 */ /* 0x000fe200078e0018 */
[----:B0-----:R-:W4:Y:S04]  /*1d9c0*/  LDL R23, [R1+0x1c78] ;  /* 0x001c780001177983 */ /* 0x001f280000100800 */
[----:B------:R3:W4:Y:S01]  /*1d9d0*/  @!P0 LDG.E.U16 R19, desc[UR10][R4.64] ;  /* 0x0000000a04138981 */ /* 0x000722000c1e1500 */
[----:B------:R-:W-:-:S03]  /*1d9e0*/  PRMT R18, RZ, 0x7610, R18 ;  /* 0x00007610ff127816 */ /* 0x000fc60000000012 */
[----:B--2---:R0:W-:Y:S04]  /*1d9f0*/  STL [R1+0x3ffc], R22 ;  /* 0x003ffc1601007387 */ /* 0x0041e80000100800 */
[----:B------:R1:W-:Y:S04]  /*1da00*/  STL [R1+0x4000], R21 ;  /* 0x0040001501007387 */ /* 0x0003e80000100800 */
[----:B------:R-:W2:Y:S04]  /*1da10*/  LDL R26, [R1+0x1c54] ;  /* 0x001c5400011a7983 */ /* 0x000ea80000100800 */
[----:B------:R-:W2:Y:S04]  /*1da20*/  LDL R25, [R1+0x1c58] ;  /* 0x001c580001197983 */ /* 0x000ea80000100800 */
[----:B------:R1:W-:Y:S04]  /*1da30*/  STL [R1+0x4004], R20 ;  /* 0x0040041401007387 */ /* 0x0003e80000100800 */
[----:B------:R-:W2:Y:S04]  /*1da40*/  LDL R24, [R1+0x1c34] ;  /* 0x001c340001187983 */ /* 0x000ea80000100800 */
[----:B------:R-:W2:Y:S01]  /*1da50*/  LDL R2, [R1+0x1c38] ;  /* 0x001c380001027983 */ /* 0x000ea20000100800 */
[----:B---3--:R-:W-:-:S02]  /*1da60*/  @!P0 IMAD.MOV.U32 R5, RZ, RZ, R27 ;  /* 0x000000ffff058224 */ /* 0x008fc400078e001b */
[----:B----4-:R-:W-:Y:S01]  /*1da70*/  @!P0 IMAD.MOV.U32 R4, RZ, RZ, R23 ;  /* 0x000000ffff048224 */ /* 0x010fe200078e0017 */
[----:B------:R3:W-:Y:S04]  /*1da80*/  STL [R1+0x4008], R19 ;  /* 0x0040081301007387 */ /* 0x0007e80000100800 */
[----:B------:R-:W4:Y:S04]  /*1da90*/  LDL R23, [R1+0x1c14] ;  /* 0x001c140001177983 */ /* 0x000f280000100800 */
[----:B0-----:R-:W3:Y:S04]  /*1daa0*/  LDL R22, [R1+0x1c18] ;  /* 0x001c180001167983 */ /* 0x001ee80000100800 */
[----:B-1----:R-:W3:Y:S04]  /*1dab0*/  LDL R21, [R1+0x1bfc] ;  /* 0x001bfc0001157983 */ /* 0x002ee80000100800 */
[----:B------:R-:W3:Y:S04]  /*1dac0*/  LDL R20, [R1+0x1ca4] ;  /* 0x001ca40001147983 */ /* 0x000ee80000100800 */
[----:B------:R2:W3:Y:S01]  /*1dad0*/  @!P0 LDG.E.U16 R18, desc[UR10][R4.64] ;  /* 0x0000000a04128981 */ /* 0x0004e2000c1e1500 */
[----:B------:R-:W-:-:S02]  /*1dae0*/  PRMT R17, RZ, 0x7610, R17 ;  /* 0x00007610ff117816 */ /* 0x000fc40000000011 */
[----:B------:R-:W-:Y:S02]  /*1daf0*/  PRMT R16, RZ, 0x7610, R16 ;  /* 0x00007610ff107816 */ /* 0x000fe40000000010 */
[----:B------:R-:W-:Y:S02]  /*1db00*/  PRMT R15, RZ, 0x7610, R15 ;  /* 0x00007610ff0f7816 */ /* 0x000fe4000000000f */
[----:B------:R-:W-:Y:S01]  /*1db10*/  PRMT R14, RZ, 0x7610, R14 ;  /* 0x00007610ff0e7816 */ /* 0x000fe2000000000e */
[----:B--2---:R-:W-:Y:S02]  /*1db20*/  @!P0 IMAD.MOV.U32 R5, RZ, RZ, R26 ;  /* 0x000000ffff058224 */ /* 0x004fe400078e001a */
[----:B------:R-:W-:-:S05]  /*1db30*/  @!P0 IMAD.MOV.U32 R4, RZ, RZ, R25 ;  /* 0x000000ffff048224 */ /* 0x000fca00078e0019 */
[----:B------:R0:W2:Y:S02]  /*1db40*/  @!P0 LDG.E.U16 R17, desc[UR10][R4.64] ;  /* 0x0000000a04118981 */ /* 0x0000a4000c1e1500 */
[----:B0-----:R-:W-:Y:S02]  /*1db50*/  @!P0 IMAD.MOV.U32 R5, RZ, RZ, R24 ;  /* 0x000000ffff058224 */ /* 0x001fe400078e0018 */
[----:B------:R-:W-:-:S05]  /*1db60*/  @!P0 IMAD.MOV.U32 R4, RZ, RZ, R2 ;  /* 0x000000ffff048224 */ /* 0x000fca00078e0002 */
[----:B------:R4:W2:Y:S02]  /*1db70*/  @!P0 LDG.E.U16 R16, desc[UR10][R4.64] ;  /* 0x0000000a04108981 */ /* 0x0008a4000c1e1500 */
[----:B----4-:R-:W-:Y:S02]  /*1db80*/  @!P0 IMAD.MOV.U32 R5, RZ, RZ, R23 ;  /* 0x000000ffff058224 */ /* 0x010fe400078e0017 */
[----:B---3--:R-:W-:-:S05]  /*1db90*/  @!P0 IMAD.MOV.U32 R4, RZ, RZ, R22 ;  /* 0x000000ffff048224 */ /* 0x008fca00078e0016 */
[----:B------:R0:W3:Y:S04]  /*1dba0*/  @!P0 LDG.E.U16 R15, desc[UR10][R4.64] ;  /* 0x0000000a040f8981 */ /* 0x0000e8000c1e1500 */
[----:B------:R1:W-:Y:S04]  /*1dbb0*/  STL [R1+0x400c], R18 ;  /* 0x00400c1201007387 */ /* 0x0003e80000100800 */
[----:B------:R-:W4:Y:S01]  /*1dbc0*/  LDL R19, [R1+0x1bec] ;  /* 0x001bec0001137983 */ /* 0x000f220000100800 */
[----:B0-----:R-:W-:Y:S02]  /*1dbd0*/  @!P0 IMAD.MOV.U32 R4, RZ, RZ, R20 ;  /* 0x000000ffff048224 */ /* 0x001fe400078e0014 */
[----:B------:R-:W-:Y:S01]  /*1dbe0*/  @!P0 IMAD.MOV.U32 R5, RZ, RZ, R21 ;  /* 0x000000ffff058224 */ /* 0x000fe200078e0015 */
[----:B-1----:R-:W4:Y:S04]  /*1dbf0*/  LDL R18, [R1+0x1cc4] ;  /* 0x001cc40001127983 */ /* 0x002f280000100800 */
[----:B------:R4:W4:Y:S04]  /*1dc00*/  @!P0 LDG.E.U16 R14, desc[UR10][R4.64] ;  /* 0x0000000a040e8981 */ /* 0x000928000c1e1500 */
[----:B--2---:R0:W-:Y:S04]  /*1dc10*/  STL [R1+0x4010], R17 ;  /* 0x0040101101007387 */ /* 0x0041e80000100800 */
[----:B------:R-:W2:Y:S04]  /*1dc20*/  LDL R2, [R1+0x1ce4] ;  /* 0x001ce40001027983 */ /* 0x000ea80000100800 */
[----:B0-----:R-:W2:Y:S04]  /*1dc30*/  LDL R17, [R1+0x1ca8] ;  /* 0x001ca80001117983 */ /* 0x001ea80000100800 */
[----:B------:R-:W-:Y:S04]  /*1dc40*/  STL [R1+0x4014], R16 ;  /* 0x0040141001007387 */ /* 0x000fe80000100800 */
[----:B---3--:R0:W-:Y:S04]  /*1dc50*/  STL [R1+0x4018], R15 ;  /* 0x0040180f01007387 */ /* 0x0081e80000100800 */
[----:B------:R-:W3:Y:S01]  /*1dc60*/  LDL R21, [R1+0x1cc8] ;  /* 0x001cc80001157983 */ /* 0x000ee20000100800 */
[----:B----4-:R-:W-:-:S03]  /*1dc70*/  @!P0 IMAD.MOV.U32 R5, RZ, RZ, R19 ;  /* 0x000000ffff058224 */ /* 0x010fc600078e0013 */
[----:B0-----:R-:W4:Y:S04]  /*1dc80*/  LDL R15, [R1+0x1d04] ;  /* 0x001d0400010f7983 */ /* 0x001f280000100800 */
[----:B------:R0:W-:Y:S04]  /*1dc90*/  STL [R1+0x401c], R14 ;  /* 0x00401c0e01007387 */ /* 0x0001e80000100800 */
[----:B------:R-:W4:Y:S04]  /*1dca0*/  LDL R20, [R1+0x1ce8] ;  /* 0x001ce80001147983 */ /* 0x000f280000100800 */
[----:B------:R-:W4:Y:S01]  /*1dcb0*/  LDL R19, [R1+0x1d24] ;  /* 0x001d240001137983 */ /* 0x000f220000100800 */
[----:B------:R-:W-:Y:S01]  /*1dcc0*/  PRMT R13, RZ, 0x7610, R13 ;  /* 0x00007610ff0d7816 */ /* 0x000fe2000000000d */
[----:B------:R-:W-:-:S05]  /*1dcd0*/  @!P0 IMAD.MOV.U32 R4, RZ, RZ, R18 ;  /* 0x000000ffff048224 */ /* 0x000fca00078e0012 */
[----:B------:R2:W4:Y:S01]  /*1dce0*/  @!P0 LDG.E.U16 R13, desc[UR10][R4.64] ;  /* 0x0000000a040d8981 */ /* 0x000522000c1e1500 */
[----:B------:R-:W-:Y:S02]  /*1dcf0*/  PRMT R12, RZ, 0x7610, R12 ;  /* 0x00007610ff0c7816 */ /* 0x000fe4000000000c */
[----:B------:R-:W-:Y:S02]  /*1dd00*/  PRMT R11, RZ, 0x7610, R11 ;  /* 0x00007610ff0b7816 */ /* 0x000fe4000000000b */
[----:B------:R-:W-:Y:S01]  /*1dd10*/  PRMT R10, RZ, 0x7610, R10 ;  /* 0x00007610ff0a7816 */ /* 0x000fe2000000000a */
[----:B--2---:R-:W-:Y:S02]  /*1dd20*/  @!P0 IMAD.MOV.U32 R4, RZ, RZ, R2 ;  /* 0x000000ffff048224 */ /* 0x004fe400078e0002 */
[----:B------:R-:W-:-:S05]  /*1dd30*/  @!P0 IMAD.MOV.U32 R5, RZ, RZ, R17 ;  /* 0x000000ffff058224 */ /* 0x000fca00078e0011 */
[----:B------:R3:W2:Y:S02]  /*1dd40*/  @!P0 LDG.E.U16 R12, desc[UR10][R4.64] ;  /* 0x0000000a040c8981 */ /* 0x0006a4000c1e1500 */
[----:B---3--:R-:W-:Y:S02]  /*1dd50*/  @!P0 IMAD.MOV.U32 R5, RZ, RZ, R21 ;  /* 0x000000ffff058224 */ /* 0x008fe400078e0015 */
[----:B----4-:R-:W-:-:S05]  /*1dd60*/  @!P0 IMAD.MOV.U32 R4, RZ, RZ, R15 ;  /* 0x000000ffff048224 */ /* 0x010fca00078e000f */
[----:B------:R1:W3:Y:S02]  /*1dd70*/  @!P0 LDG.E.U16 R11, desc[UR10][R4.64] ;  /* 0x0000000a040b8981 */ /* 0x0002e4000c1e1500 */
[----:B-1----:R-:W-:Y:S02]  /*1dd80*/  @!P0 IMAD.MOV.U32 R4, RZ, RZ, R19 ;  /* 0x000000ffff048224 */ /* 0x002fe400078e0013 */
[----:B------:R-:W-:-:S05]  /*1dd90*/  @!P0 IMAD.MOV.U32 R5, RZ, RZ, R20 ;  /* 0x000000ffff058224 */ /* 0x000fca00078e0014 */
[----:B------:R-:W4:Y:S04]  /*1dda0*/  @!P0 LDG.E.U16 R10, desc[UR10][R4.64] ;  /* 0x0000000a040a8981 */ /* 0x000f28000c1e1500 */
[----:B------:R1:W-:Y:S04]  /*1ddb0*/  STL [R1+0x4020], R13 ;  /* 0x0040200d01007387 */ /* 0x0003e80000100800 */
[----:B------:R-:W4:Y:S04]  /*1ddc0*/  LDL R18, [R1+0x1d08] ;  /* 0x001d080001127983 */ /* 0x000f280000100800 */
[----:B------:R-:W4:Y:S04]  /*1ddd0*/  LDL R17, [R1+0x1d44] ;  /* 0x001d440001117983 */ /* 0x000f280000100800 */
[----:B------:R-:W4:Y:S04]  /*1dde0*/  LDL R16, [R1+0x1d28] ;  /* 0x001d280001107983 */ /* 0x000f280000100800 */
[----:B------:R-:W4:Y:S04]  /*1ddf0*/  LDL R2, [R1+0x1d64] ;  /* 0x001d640001027983 */ /* 0x000f280000100800 */
[----:B--2---:R2:W-:Y:S04]  /*1de00*/  STL [R1+0x4024], R12 ;  /* 0x0040240c01007387 */ /* 0x0045e80000100800 */
[----:B------:R-:W4:Y:S04]  /*1de10*/  LDL R15, [R1+0x1d48] ;  /* 0x001d4800010f7983 */ /* 0x000f280000100800 */
[----:B0-----:R-:W4:Y:S04]  /*1de20*/  LDL R14, [R1+0x1d84] ;  /* 0x001d8400010e7983 */ /* 0x001f280000100800 */
[----:B---3--:R0:W-:Y:S04]  /*1de30*/  STL [R1+0x4028], R11 ;  /* 0x0040280b01007387 */ /* 0x0081e80000100800 */
[----:B-1----:R-:W3:Y:S04]  /*1de40*/  LDL R13, [R1+0x1d68] ;  /* 0x001d6800010d7983 */ /* 0x002ee80000100800 */
[----:B--2---:R-:W2:Y:S04]  /*1de50*/  LDL R12, [R1+0x1da4] ;  /* 0x001da400010c7983 */ /* 0x004ea80000100800 */
[----:B0-----:R-:W2:Y:S04]  /*1de60*/  LDL R11, [R1+0x1dc0] ;  /* 0x001dc000010b7983 */ /* 0x001ea80000100800 */
[----:B------:R-:W2:Y:S04]  /*1de70*/  LDL.LU R27, [R1+0x1374] ;  /* 0x00137400011b7983 */ /* 0x000ea80000300800 */
[----:B----4-:R0:W-:Y:S04]  /*1de80*/  STL [R1+0x402c], R10 ;  /* 0x00402c0a01007387 */ /* 0x0101e80000100800 */
[----:B0-----:R-:W4:Y:S01]  /*1de90*/  LDL R10, [R1+0x1d88] ;  /* 0x001d8800010a7983 */ /* 0x001f220000100800 */
[----:B------:R-:W-:Y:S01]  /*1dea0*/  PRMT R9, RZ, 0x7610, R9 ;  /* 0x00007610ff097816 */ /* 0x000fe20000000009 */
[----:B------:R-:W-:-:S02]  /*1deb0*/  @!P0 IMAD.MOV.U32 R4, RZ, RZ, R17 ;  /* 0x000000ffff048224 */ /* 0x000fc400078e0011 */
[----:B------:R-:W-:Y:S01]  /*1dec0*/  @!P0 IMAD.MOV.U32 R5, RZ, RZ, R18 ;  /* 0x000000ffff058224 */ /* 0x000fe200078e0012 */
[----:B------:R-:W-:-:S04]  /*1ded0*/  PRMT R8, RZ, 0x7610, R8 ;  /* 0x00007610ff087816 */ /* 0x000fc80000000008 */
[----:B------:R0:W4:Y:S01]  /*1dee0*/  @!P0 LDG.E.U16 R9, desc[UR10][R4.64] ;  /* 0x0000000a04098981 */ /* 0x000122000c1e1500 */
[----:B------:R-:W-:Y:S01]  /*1def0*/  PRMT R7, RZ, 0x7610, R7 ;  /* 0x00007610ff077816 */ /* 0x000fe20000000007 */
[----:B0-----:R-:W-:Y:S02]  /*1df00*/  @!P0 IMAD.MOV.U32 R4, RZ, RZ, R2 ;  /* 0x000000ffff048224 */ /* 0x001fe400078e0002 */
[----:B------:R-:W-:-:S05]  /*1df10*/  @!P0 IMAD.MOV.U32 R5, RZ, RZ, R16 ;  /* 0x000000ffff058224 */ /* 0x000fca00078e0010 */
[----:B------:R0:W4:Y:S01]  /*1df20*/  @!P0 LDG.E.U16 R8, desc[UR10][R4.64] ;  /* 0x0000000a04088981 */ /* 0x000122000c1e1500 */
[----:B------:R-:W-:Y:S02]  /*1df30*/  PRMT R6, RZ, 0x7610, R6 ;  /* 0x00007610ff067816 */ /* 0x000fe40000000006 */
[----:B------:R-:W-:Y:S01]  /*1df40*/  PRMT R3, RZ, 0x7610, R3 ;  /* 0x00007610ff037816 */ /* 0x000fe20000000003 */
[----:B0-----:R-:W-:Y:S02]  /*1df50*/  @!P0 IMAD.MOV.U32 R5, RZ, RZ, R15 ;  /* 0x000000ffff058224 */ /* 0x001fe400078e000f */
[----:B------:R-:W-:-:S05]  /*1df60*/  @!P0 IMAD.MOV.U32 R4, RZ, RZ, R14 ;  /* 0x000000ffff048224 */ /* 0x000fca00078e000e */
[----:B------:R3:W4:Y:S02]  /*1df70*/  @!P0 LDG.E.U16 R7, desc[UR10][R4.64] ;  /* 0x0000000a04078981 */ /* 0x000724000c1e1500 */
[----:B---3--:R-:W-:Y:S02]  /*1df80*/  @!P0 IMAD.MOV.U32 R5, RZ, RZ, R13 ;  /* 0x000000ffff058224 */ /* 0x008fe400078e000d */
[----:B--2---:R-:W-:-:S05]  /*1df90*/  @!P0 IMAD.MOV.U32 R4, RZ, RZ, R12 ;  /* 0x000000ffff048224 */ /* 0x004fca00078e000c */
[----:B------:R0:W2:Y:S02]  /*1dfa0*/  @!P0 LDG.E.U16 R6, desc[UR10][R4.64] ;  /* 0x0000000a04068981 */ /* 0x0000a4000c1e1500 */
[----:B0-----:R-:W-:Y:S02]  /*1dfb0*/  @!P0 IMAD.MOV.U32 R4, RZ, RZ, R11 ;  /* 0x000000ffff048224 */ /* 0x001fe400078e000b */
[----:B----4-:R-:W-:-:S05]  /*1dfc0*/  @!P0 IMAD.MOV.U32 R5, RZ, RZ, R10 ;  /* 0x000000ffff058224 */ /* 0x010fca00078e000a */
[----:B------:R-:W3:Y:S04]  /*1dfd0*/  @!P0 LDG.E.U16 R3, desc[UR10][R4.64] ;  /* 0x0000000a04038981 */ /* 0x000ee8000c1e1500 */
[----:B------:R-:W-:Y:S04]  /*1dfe0*/  STL [R1+0x4030], R9 ;  /* 0x0040300901007387 */ /* 0x000fe80000100800 */
[----:B------:R-:W4:Y:S04]  /*1dff0*/  LDL.LU R26, [R1+0x136c] ;  /* 0x00136c00011a7983 */ /* 0x000f280000300800 */
[----:B------:R-:W4:Y:S04]  /*1e000*/  LDL.LU R2, [R1+0x1364] ;  /* 0x0013640001027983 */ /* 0x000f280000300800 */
[----:B------:R-:W-:Y:S04]  /*1e010*/  STL [R1+0x4034], R8 ;  /* 0x0040340801007387 */ /* 0x000fe80000100800 */
[----:B------:R-:W-:Y:S04]  /*1e020*/  STL [R1+0x4038], R7 ;  /* 0x0040380701007387 */ /* 0x000fe80000100800 */
[----:B--2---:R0:W-:Y:S04]  /*1e030*/  STL [R1+0x403c], R6 ;  /* 0x00403c0601007387 */ /* 0x0041e80000100800 */
[----:B0-----:R-:W2:Y:S04]  /*1e040*/  LDL.LU R6, [R1+0x1344] ;  /* 0x0013440001067983 */ /* 0x001ea80000300800 */
[----:B------:R-:W2:Y:S04]  /*1e050*/  LDL.LU R7, [R1+0x133c] ;  /* 0x00133c0001077983 */ /* 0x000ea80000300800 */
[----:B------:R-:W2:Y:S04]  /*1e060*/  LDL.LU R28, [R1+0x1250] ;  /* 0x00125000011c7983 */ /* 0x000ea80000300800 */
[----:B------:R-:W2:Y:S04]  /*1e070*/  LDL.LU R8, [R1+0x1248] ;  /* 0x0012480001087983 */ /* 0x000ea80000300800 */
[----:B------:R-:W2:Y:S04]  /*1e080*/  LDL.LU R29, [R1+0x1240] ;  /* 0x00124000011d7983 */ /* 0x000ea80000300800 */
[----:B------:R-:W2:Y:S04]  /*1e090*/  LDL.LU R4, [R1+0x1354] ;  /* 0x0013540001047983 */ /* 0x000ea80000300800 */
[----:B------:R-:W2:Y:S04]  /*1e0a0*/  LDL.LU R5, [R1+0x134c] ;  /* 0x00134c0001057983 */ /* 0x000ea80000300800 */
[----:B---3--:R0:W-:Y:S04]  /*1e0b0*/  STL [R1+0x4040], R3 ;  /* 0x0040400301007387 */ /* 0x0081e80000100800 */
[----:B0-----:R-:W3:Y:S01]  /*1e0c0*/  LDL.LU R3, [R1+0x135c] ;  /* 0x00135c0001037983 */ /* 0x001ee20000300800 */
[----:B------:R-:W0:Y:S03]  /*1e0d0*/  S2R R0, SR_TID.X ;  /* 0x0000000000007919 */ /* 0x000e260000002100 */
[----:B------:R-:W2:Y:S04]  /*1e0e0*/  LDL.LU R9, [R1+0x1238] ;  /* 0x0012380001097983 */ /* 0x000ea80000300800 */
[----:B------:R-:W2:Y:S04]  /*1e0f0*/  LDL.LU R10, [R1+0x1230] ;  /* 0x00123000010a7983 */ /* 0x000ea80000300800 */
[----:B------:R-:W2:Y:S04]  /*1e100*/  LDL.LU R11, [R1+0x1228] ;  /* 0x00122800010b7983 */ /* 0x000ea80000300800 */
[----:B------:R-:W2:Y:S04]  /*1e110*/  LDL.LU R12, [R1+0x1220] ;  /* 0x00122000010c7983 */ /* 0x000ea80000300800 */
[----:B------:R-:W2:Y:S04]  /*1e120*/  LDL.LU R13, [R1+0x1218] ;  /* 0x00121800010d7983 */ /* 0x000ea80000300800 */
[----:B------:R-:W2:Y:S01]  /*1e130*/  LDL.LU R14, [R1+0x1154] ;  /* 0x00115400010e7983 */ /* 0x000ea20000300800 */
[----:B0-----:R-:W-:-:S05]  /*1e140*/  LOP3.LUT R0, R0, 0x3f, RZ, 0xc0, !PT ;  /* 0x0000003f00007812 */ /* 0x001fca00078ec0ff */
[----:B------:R-:W-:-:S05]  /*1e150*/  IMAD.SHL.U32 R0, R0, 0x2, RZ ;  /* 0x0000000200007824 */ /* 0x000fca00078e00ff */
[----:B------:R-:W-:-:S05]  /*1e160*/  LOP3.LUT R20, R0, 0x60, RZ, 0x3c, !PT ;  /* 0x0000006000147812 */ /* 0x000fca00078e3cff */
[----:B------:R0:W-:Y:S04]  /*1e170*/  STS.U16 [R20+UR5+0x3800], R27 ;  /* 0x0038001b14007988 */ /* 0x0001e80008000405 */
[----:B----4-:R1:W-:Y:S04]  /*1e180*/  STS.U16 [R20+UR5+0x3880], R26 ;  /* 0x0038801a14007988 */ /* 0x0103e80008000405 */
[----:B------:R4:W-:Y:S04]  /*1e190*/  STS.U16 [R20+UR5+0x3900], R2 ;  /* 0x0039000214007988 */ /* 0x0009e80008000405 */
[----:B0-----:R-:W2:Y:S04]  /*1e1a0*/  LDL.LU R27, [R1+0x114c] ;  /* 0x00114c00011b7983 */ /* 0x001ea80000300800 */
[----:B------:R-:W2:Y:S04]  /*1e1b0*/  LDL.LU R15, [R1+0x1144] ;  /* 0x00114400010f7983 */ /* 0x000ea80000300800 */
        /* <DEDUP_REMOVED lines=9> */
[----:B-1----:R-:W2:Y:S04]  /*1e250*/  LDL.LU R26, [R1+0x13c8] ;  /* 0x0013c800011a7983 */ /* 0x002ea80000300800 */
[----:B----4-:R-:W4:Y:S04]  /*1e260*/  LDL.LU R2, [R1+0x13c4] ;  /* 0x0013c40001027983 */ /* 0x010f280000300800 */
[----:B---3--:R-:W-:Y:S04]  /*1e270*/  STS.U16 [R20+UR5+0x3980], R3 ;  /* 0x0039800314007988 */ /* 0x008fe80008000405 */
[----:B--2---:R-:W-:Y:S04]  /*1e280*/  STS.U16 [R20+UR5+0x3a00], R4 ;  /* 0x003a000414007988 */ /* 0x004fe80008000405 */
[----:B------:R-:W-:Y:S04]  /*1e290*/  STS.U16 [R20+UR5+0x3a80], R5 ;  /* 0x003a800514007988 */ /* 0x000fe80008000405 */
[----:B------:R-:W-:Y:S04]  /*1e2a0*/  STS.U16 [R20+UR5+0x3b00], R6 ;  /* 0x003b000614007988 */ /* 0x000fe80008000405 */
[----:B------:R-:W-:Y:S04]  /*1e2b0*/  STS.U16 [R20+UR5+0x3b80], R7 ;  /* 0x003b800714007988 */ /* 0x000fe80008000405 */
[----:B------:R0:W-:Y:S04]  /*1e2c0*/  STS.U16 [R20+UR5+0x5800], R28 ;  /* 0x0058001c14007988 */ /* 0x0001e80008000405 */
[----:B------:R-:W-:Y:S04]  /*1e2d0*/  STS.U16 [R20+UR5+0x5880], R8 ;  /* 0x0058800814007988 */ /* 0x000fe80008000405 */
[----:B------:R1:W-:Y:S04]  /*1e2e0*/  STS.U16 [R20+UR5+0x5900], R29 ;  /* 0x0059001d14007988 */ /* 0x0003e80008000405 */
[----:B0-----:R-:W2:Y:S04]  /*1e2f0*/  LDL.LU R28, [R1+0x13c0] ;  /* 0x0013c000011c7983 */ /* 0x001ea80000300800 */
[----:B-1----:R-:W3:Y:S04]  /*1e300*/  LDL.LU R29, [R1+0x13bc] ;  /* 0x0013bc00011d7983 */ /* 0x002ee80000300800 */
[----:B------:R-:W-:Y:S04]  /*1e310*/  STS.U16 [R20+UR5+0x5980], R9 ;  /* 0x0059800914007988 */ /* 0x000fe80008000405 */
[----:B------:R-:W-:Y:S04]  /*1e320*/  STS.U16 [R20+UR5+0x5a00], R10 ;  /* 0x005a000a14007988 */ /* 0x000fe80008000405 */
[----:B------:R-:W-:Y:S04]  /*1e330*/  STS.U16 [R20+UR5+0x5a80], R11 ;  /* 0x005a800b14007988 */ /* 0x000fe80008000405 */
[----:B------:R-:W-:Y:S04]  /*1e340*/  STS.U16 [R20+UR5+0x5b00], R12 ;  /* 0x005b000c14007988 */ /* 0x000fe80008000405 */
[----:B------:R-:W-:Y:S04]  /*1e350*/  STS.U16 [R20+UR5+0x5b80], R13 ;  /* 0x005b800d14007988 */ /* 0x000fe80008000405 */
[----:B------:R-:W-:Y:S01]  /*1e360*/  STS.U16 [R20+UR5+0x7800], R14 ;  /* 0x0078000e14007988 */ /* 0x000fe20008000405 */
[----:B------:R-:W-:-:S03]  /*1e370*/  LOP3.LUT R3, R0, 0x70, RZ, 0x3c, !PT ;  /* 0x0000007000037812 */ /* 0x000fc600078e3cff */
[----:B------:R0:W-:Y:S04]  /*1e380*/  STS.U16 [R20+UR5+0x7880], R27 ;  /* 0x0078801b14007988 */ /* 0x0001e80008000405 */
        /* <DEDUP_REMOVED lines=8> */
[----:B0-----:R-:W3:Y:S04]  /*1e410*/  LDL.LU R27, [R1+0x1334] ;  /* 0x00133400011b7983 */ /* 0x001ee80000300800 */
[----:B------:R-:W3:Y:S04]  /*1e420*/  LDL.LU R0, [R1+0x132c] ;  /* 0x00132c0001007983 */ /* 0x000ee80000300800 */
[----:B------:R-:W-:Y:S04]  /*1e430*/  STS.U16 [R3+UR5+0x1d00], R24 ;  /* 0x001d001803007988 */ /* 0x000fe80008000405 */
[----:B------:R-:W3:Y:S04]  /*1e440*/  LDL.LU R4, [R1+0x1324] ;  /* 0x0013240001047983 */ /* 0x000ee80000300800 */
[----:B------:R-:W-:Y:S04]  /*1e450*/  STS.U16 [R3+UR5+0x1d80], R25 ;  /* 0x001d801903007988 */ /* 0x000fe80008000405 */
[----:B------:R-:W3:Y:S04]  /*1e460*/  LDL.LU R5, [R1+0x131c] ;  /* 0x00131c0001057983 */ /* 0x000ee80000300800 */
[----:B------:R-:W-:Y:S04]  /*1e470*/  STS.U16 [R3+UR5+0x1e00], R26 ;  /* 0x001e001a03007988 */ /* 0x000fe80008000405 */
[----:B------:R-:W3:Y:S04]  /*1e480*/  LDL.LU R6, [R1+0x1314] ;  /* 0x0013140001067983 */ /* 0x000ee80000300800 */
[----:B----4-:R0:W-:Y:S04]  /*1e490*/  STS.U16 [R3+UR5+0x1e80], R2 ;  /* 0x001e800203007988 */ /* 0x0101e80008000405 */
[----:B------:R-:W4:Y:S04]  /*1e4a0*/  LDL.LU R7, [R1+0x130c] ;  /* 0x00130c0001077983 */ /* 0x000f280000300800 */
[----:B0-----:R-:W4:Y:S04]  /*1e4b0*/  LDL.LU R2, [R1+0x1304] ;  /* 0x0013040001027983 */ /* 0x001f280000300800 */
[----:B------:R-:W4:Y:S04]  /*1e4c0*/  LDL.LU R8, [R1+0x12fc] ;  /* 0x0012fc0001087983 */ /* 0x000f280000300800 */
[----:B--2---:R0:W-:Y:S04]  /*1e4d0*/  STS.U16 [R3+UR5+0x1f00], R28 ;  /* 0x001f001c03007988 */ /* 0x0041e80008000405 */
[----:B---3--:R1:W-:Y:S04]  /*1e4e0*/  STS.U16 [R3+UR5+0x1f80], R29 ;  /* 0x001f801d03007988 */ /* 0x0083e80008000405 */
[----:B0-----:R-:W2:Y:S04]  /*1e4f0*/  LDL.LU R28, [R1+0x1210] ;  /* 0x00121000011c7983 */ /* 0x001ea80000300800 */
[----:B------:R-:W3:Y:S04]  /*1e500*/  LDL.LU R9, [R1+0x1208] ;  /* 0x0012080001097983 */ /* 0x000ee80000300800 */
[----:B------:R-:W3:Y:S04]  /*1e510*/  LDL.LU R10, [R1+0x1200] ;  /* 0x00120000010a7983 */ /* 0x000ee80000300800 */
[----:B------:R-:W3:Y:S04]  /*1e520*/  LDL.LU R11, [R1+0x11f8] ;  /* 0x0011f800010b7983 */ /* 0x000ee80000300800 */
[----:B------:R-:W3:Y:S04]  /*1e530*/  LDL.LU R12, [R1+0x11f0] ;  /* 0x0011f000010c7983 */ /* 0x000ee80000300800 */
[----:B------:R-:W3:Y:S04]  /*1e540*/  LDL.LU R13, [R1+0x11e8] ;  /* 0x0011e800010d7983 */ /* 0x000ee80000300800 */
[----:B------:R-:W3:Y:S04]  /*1e550*/  LDL.LU R14, [R1+0x11e0] ;  /* 0x0011e000010e7983 */ /* 0x000ee80000300800 */
[----:B-1----:R-:W3:Y:S04]  /*1e560*/  LDL.LU R29, [R1+0x115c] ;  /* 0x00115c00011d7983 */ /* 0x002ee80000300800 */
        /* <DEDUP_REMOVED lines=12> */
[----:B------:R0:W-:Y:S04]  /*1e630*/  STS.U16 [R3+UR5+0x3c00], R27 ;  /* 0x003c001b03007988 */ /* 0x0001e80008000405 */
[----:B------:R-:W-:Y:S04]  /*1e640*/  STS.U16 [R3+UR5+0x3c80], R0 ;  /* 0x003c800003007988 */ /* 0x000fe80008000405 */
[----:B------:R-:W-:Y:S04]  /*1e650*/  STS.U16 [R3+UR5+0x3d00], R4 ;  /* 0x003d000403007988 */ /* 0x000fe80008000405 */
[----:B------:R-:W-:Y:S04]  /*1e660*/  STS.U16 [R3+UR5+0x3d80], R5 ;  /* 0x003d800503007988 */ /* 0x000fe80008000405 */
[----:B------:R-:W-:Y:S04]  /*1e670*/  STS.U16 [R3+UR5+0x3e00], R6 ;  /* 0x003e000603007988 */ /* 0x000fe80008000405 */
[----:B----4-:R-:W-:Y:S04]  /*1e680*/  STS.U16 [R3+UR5+0x3e80], R7 ;  /* 0x003e800703007988 */ /* 0x010fe80008000405 */
[----:B0-----:R-:W4:Y:S04]  /*1e690*/  LDL.LU R27, [R1+0x9c] ;  /* 0x00009c00011b7983 */ /* 0x001f280000300800 */
[----:B------:R0:W-:Y:S04]  /*1e6a0*/  STS.U16 [R3+UR5+0x3f00], R2 ;  /* 0x003f000203007988 */ /* 0x0001e80008000405 */
[----:B------:R-:W-:Y:S04]  /*1e6b0*/  STS.U16 [R3+UR5+0x3f80], R8 ;  /* 0x003f800803007988 */ /* 0x000fe80008000405 */
[----:B0-----:R-:W4:Y:S01]  /*1e6c0*/  LDL.LU R2, [R1+0x98] ;  /* 0x0000980001027983 */ /* 0x001f220000300800 */
[----:B------:R-:W0:Y:S03]  /*1e6d0*/  S2R R0, SR_TID.X ;  /* 0x0000000000007919 */ /* 0x000e260000002100 */
[----:B--2---:R1:W-:Y:S04]  /*1e6e0*/  STS.U16 [R3+UR5+0x5c00], R28 ;  /* 0x005c001c03007988 */ /* 0x0043e80008000405 */
[----:B---3--:R-:W-:Y:S04]  /*1e6f0*/  STS.U16 [R3+UR5+0x5c80], R9 ;  /* 0x005c800903007988 */ /* 0x008fe80008000405 */
[----:B------:R-:W-:Y:S04]  /*1e700*/  STS.U16 [R3+UR5+0x5d00], R10 ;  /* 0x005d000a03007988 */ /* 0x000fe80008000405 */
[----:B------:R-:W-:Y:S04]  /*1e710*/  STS.U16 [R3+UR5+0x5d80], R11 ;  /* 0x005d800b03007988 */ /* 0x000fe80008000405 */
[----:B------:R-:W-:Y:S04]  /*1e720*/  STS.U16 [R3+UR5+0x5e00], R12 ;  /* 0x005e000c03007988 */ /* 0x000fe80008000405 */
[----:B------:R-:W-:Y:S04]  /*1e730*/  STS.U16 [R3+UR5+0x5e80], R13 ;  /* 0x005e800d03007988 */ /* 0x000fe80008000405 */
[----:B------:R-:W-:Y:S04]  /*1e740*/  STS.U16 [R3+UR5+0x5f00], R14 ;  /* 0x005f000e03007988 */ /* 0x000fe80008000405 */
[----:B------:R2:W-:Y:S04]  /*1e750*/  STS.U16 [R3+UR5+0x5f80], R29 ;  /* 0x005f801d03007988 */ /* 0x0005e80008000405 */
[----:B-1----:R-:W3:Y:S04]  /*1e760*/  LDL.LU R28, [R1+0x94] ;  /* 0x00009400011c7983 */ /* 0x002ee80000300800 */
[----:B--2---:R-:W2:Y:S04]  /*1e770*/  LDL.LU R29, [R1+0x90] ;  /* 0x00009000011d7983 */ /* 0x004ea80000300800 */
[----:B------:R-:W-:Y:S04]  /*1e780*/  STS.U16 [R3+UR5+0x7c00], R15 ;  /* 0x007c000f03007988 */ /* 0x000fe80008000405 */
[----:B------:R-:W-:Y:S01]  /*1e790*/  STS.U16 [R3+UR5+0x7c80], R16 ;  /* 0x007c801003007988 */ /* 0x000fe20008000405 */
[----:B0-----:R-:W-:-:S03]  /*1e7a0*/  LOP3.LUT R0, R0, 0x3f, RZ, 0xc0, !PT ;  /* 0x0000003f00007812 */ /* 0x001fc600078ec0ff */
[----:B------:R-:W-:Y:S04]  /*1e7b0*/  STS.U16 [R3+UR5+0x7d00], R17 ;  /* 0x007d001103007988 */ /* 0x000fe80008000405 */
[----:B------:R-:W-:Y:S04]  /*1e7c0*/  STS.U16 [R3+UR5+0x7d80], R18 ;  /* 0x007d801203007988 */ /* 0x000fe80008000405 */
[----:B------:R-:W-:Y:S04]  /*1e7d0*/  STS.U16 [R3+UR5+0x7e00], R19 ;  /* 0x007e001303007988 */ /* 0x000fe80008000405 */
[----:B------:R-:W-:Y:S04]  /*1e7e0*/  STS.U16 [R3+UR5+0x7e80], R20 ;  /* 0x007e801403007988 */ /* 0x000fe80008000405 */
[----:B------:R-:W-:Y:S01]  /*1e7f0*/  STS.U16 [R3+UR5+0x7f00], R21 ;  /* 0x007f001503007988 */ /* 0x000fe20008000405 */
[----:B------:R-:W-:-:S03]  /*1e800*/  IMAD.SHL.U32 R0, R0, 0x2, RZ ;  /* 0x0000000200007824 */ /* 0x000fc600078e00ff */
[----:B------:R0:W-:Y:S04]  /*1e810*/  STS.U16 [R3+UR5+0x7f80], R22 ;  /* 0x007f801603007988 */ /* 0x0001e80008000405 */
[----:B------:R1:W-:Y:S04]  /*1e820*/  STS.U16 [R0+UR5+0x8600], R26 ;  /* 0x0086001a00007988 */ /* 0x0003e80008000405 */
[----:B0-----:R-:W2:Y:S04]  /*1e830*/  LDL.LU R3, [R1+0x8c] ;  /* 0x00008c0001037983 */ /* 0x001ea80000300800 */
[----:B------:R-:W2:Y:S04]  /*1e840*/  LDL.LU R6, [R1+0x88] ;  /* 0x0000880001067983 */ /* 0x000ea80000300800 */
[----:B------:R-:W2:Y:S04]  /*1e850*/  LDL.LU R7, [R1+0x84] ;  /* 0x0000840001077983 */ /* 0x000ea80000300800 */
[----:B------:R-:W2:Y:S04]  /*1e860*/  LDL.LU R8, [R1+0x80] ;  /* 0x0000800001087983 */ /* 0x000ea80000300800 */
[----:B------:R-:W2:Y:S04]  /*1e870*/  LDL.LU R9, [R1+0x7c] ;  /* 0x00007c0001097983 */ /* 0x000ea80000300800 */
[----:B-1----:R-:W2:Y:S04]  /*1e880*/  LDL.LU R26, [R1+0x78] ;  /* 0x00007800011a7983 */ /* 0x002ea80000300800 */
        /* <DEDUP_REMOVED lines=13> */
[----:B------:R0:W-:Y:S04]  /*1e960*/  STS.U16 [R0+UR5+0x8000], R23 ;  /* 0x0080001700007988 */ /* 0x0001e80008000405 */
[----:B------:R-:W2:Y:S04]  /*1e970*/  LDL.LU R22, [R1+0x40] ;  /* 0x0000400001167983 */ /* 0x000ea80000300800 */
[----:B------:R1:W-:Y:S04]  /*1e980*/  STS.U16 [R0+UR5+0x8200], R24 ;  /* 0x0082001800007988 */ /* 0x0003e80008000405 */
[----:B------:R1:W-:Y:S04]  /*1e990*/  STS.U16 [R0+UR5+0x8400], R25 ;  /* 0x0084001900007988 */ /* 0x0003e80008000405 */
[----:B----4-:R4:W-:Y:S04]  /*1e9a0*/  STS.U16 [R0+UR5+0x8800], R27 ;  /* 0x0088001b00007988 */ /* 0x0109e80008000405 */
[----:B0-----:R-:W2:Y:S04]  /*1e9b0*/  LDL.LU R23, [R1+0x3c] ;  /* 0x00003c0001177983 */ /* 0x001ea80000300800 */
[----:B-1----:R-:W2:Y:S04]  /*1e9c0*/  LDL.LU R24, [R1+0x38] ;  /* 0x0000380001187983 */ /* 0x002ea80000300800 */
[----:B------:R-:W2:Y:S04]  /*1e9d0*/  LDL.LU R25, [R1+0x34] ;  /* 0x0000340001197983 */ /* 0x000ea80000300800 */
[----:B----4-:R-:W4:Y:S04]  /*1e9e0*/  LDL.LU R27, [R1+0x30] ;  /* 0x00003000011b7983 */ /* 0x010f280000300800 */
[----:B------:R0:W-:Y:S04]  /*1e9f0*/  STS.U16 [R0+UR5+0x8a00], R2 ;  /* 0x008a000200007988 */ /* 0x0001e80008000405 */
[----:B0-----:R-:W4:Y:S04]  /*1ea00*/  LDL.LU R2, [R1+0x2c] ;  /* 0x00002c0001027983 */ /* 0x001f280000300800 */
[----:B---3--:R0:W-:Y:S04]  /*1ea10*/  STS.U16 [R0+UR5+0x8c00], R28 ;  /* 0x008c001c00007988 */ /* 0x0081e80008000405 */
[----:B--2---:R1:W-:Y:S04]  /*1ea20*/  STS.U16 [R0+UR5+0x8e00], R29 ;  /* 0x008e001d00007988 */ /* 0x0043e80008000405 */
[----:B0-----:R-:W2:Y:S04]  /*1ea30*/  LDL.LU R28, [R1+0x28] ;  /* 0x00002800011c7983 */ /* 0x001ea80000300800 */
[----:B-1----:R-:W3:Y:S04]  /*1ea40*/  LDL.LU R29, [R1+0x24] ;  /* 0x00002400011d7983 */ /* 0x002ee80000300800 */
[----:B------:R-:W3:Y:S04]  /*1ea50*/  LDL.LU R4, [R1+0x1c] ;  /* 0x00001c0001047983 */ /* 0x000ee80000300800 */
[----:B------:R0:W-:Y:S04]  /*1ea60*/  STS.U16 [R0+UR5+0x9000], R3 ;  /* 0x0090000300007988 */ /* 0x0001e80008000405 */
[----:B------:R1:W-:Y:S04]  /*1ea70*/  STS.U16 [R0+UR5+0x9a00], R26 ;  /* 0x009a001a00007988 */ /* 0x0003e80008000405 */
[----:B------:R1:W-:Y:S04]  /*1ea80*/  STS.U16 [R0+UR5+0x9200], R6 ;  /* 0x0092000600007988 */ /* 0x0003e80008000405 */
[----:B------:R1:W-:Y:S04]  /*1ea90*/  STS.U16 [R0+UR5+0x9400], R7 ;  /* 0x0094000700007988 */ /* 0x0003e80008000405 */
[----:B------:R1:W-:Y:S04]  /*1eaa0*/  STS.U16 [R0+UR5+0x9600], R8 ;  /* 0x0096000800007988 */ /* 0x0003e80008000405 */
[----:B------:R1:W-:Y:S04]  /*1eab0*/  STS.U16 [R0+UR5+0x9800], R9 ;  /* 0x0098000900007988 */ /* 0x0003e80008000405 */
[----:B------:R1:W-:Y:S04]  /*1eac0*/  STS.U16 [R0+UR5+0x9c00], R10 ;  /* 0x009c000a00007988 */ /* 0x0003e80008000405 */
[----:B------:R1:W-:Y:S04]  /*1ead0*/  STS.U16 [R0+UR5+0x9e00], R11 ;  /* 0x009e000b00007988 */ /* 0x0003e80008000405 */
[----:B0-----:R-:W3:Y:S01]  /*1eae0*/  LDL.LU R3, [R1+0x4040] ;  /* 0x0040400001037983 */ /* 0x001ee20000300800 */
[----:B-1----:R-:W-:-:S03]  /*1eaf0*/  LOP3.LUT R26, R0, 0x10, RZ, 0x3c, !PT ;  /* 0x00000010001a7812 */ /* 0x002fc600078e3cff */
[----:B------:R-:W3:Y:S04]  /*1eb00*/  LDL.LU R6, [R1+0x403c] ;  /* 0x00403c0001067983 */ /* 0x000ee80000300800 */
[----:B------:R-:W3:Y:S04]  /*1eb10*/  LDL.LU R7, [R1+0x4038] ;  /* 0x0040380001077983 */ /* 0x000ee80000300800 */
[----:B------:R-:W3:Y:S04]  /*1eb20*/  LDL.LU R8, [R1+0x4034] ;  /* 0x0040340001087983 */ /* 0x000ee80000300800 */
        /* <DEDUP_REMOVED lines=8> */
[----:B------:R-:W3:Y:S04]  /*1ebb0*/  LDL.LU R10, [R1+0x402c] ;  /* 0x00402c00010a7983 */ /* 0x000ee80000300800 */
[----:B------:R-:W3:Y:S04]  /*1ebc0*/  LDL.LU R11, [R1+0x4028] ;  /* 0x00402800010b7983 */ /* 0x000ee80000300800 */
[----:B------:R-:W3:Y:S04]  /*1ebd0*/  LDL.LU R0, [R1+0x20] ;  /* 0x0000200001007983 */ /* 0x000ee80000300800 */
[----:B0-----:R-:W3:Y:S04]  /*1ebe0*/  LDL.LU R12, [R1+0x4024] ;  /* 0x00402400010c7983 */ /* 0x001ee80000300800 */
[----:B-1----:R-:W3:Y:S04]  /*1ebf0*/  LDL.LU R13, [R1+0x4020] ;  /* 0x00402000010d7983 */ /* 0x002ee80000300800 */
[----:B------:R-:W3:Y:S04]  /*1ec00*/  LDL.LU R14, [R1+0x401c] ;  /* 0x00401c00010e7983 */ /* 0x000ee80000300800 */
[----:B------:R-:W3:Y:S04]  /*1ec10*/  LDL.LU R15, [R1+0x4018] ;  /* 0x00401800010f7983 */ /* 0x000ee80000300800 */
[----:B------:R-:W3:Y:S04]  /*1ec20*/  LDL.LU R16, [R1+0x4014] ;  /* 0x0040140001107983 */ /* 0x000ee80000300800 */
[----:B------:R-:W3:Y:S01]  /*1ec30*/  LDL.LU R17, [R1+0x4010] ;  /* 0x0040100001117983 */ /* 0x000ee20000300800 */
[----:B------:R-:W0:Y:S03]  /*1ec40*/  S2R R5, SR_TID.X ;  /* 0x0000000000057919 */ /* 0x000e260000002100 */
[----:B------:R1:W-:Y:S04]  /*1ec50*/  STS.U16 [R26+UR5+0x8e80], R18 ;  /* 0x008e80121a007988 */ /* 0x0003e80008000405 */
[----:B------:R4:W-:Y:S04]  /*1ec60*/  STS.U16 [R26+UR5+0x9080], R19 ;  /* 0x009080131a007988 */ /* 0x0009e80008000405 */
[----:B------:R4:W-:Y:S04]  /*1ec70*/  STS.U16 [R26+UR5+0x9280], R20 ;  /* 0x009280141a007988 */ /* 0x0009e80008000405 */
[----:B------:R0:W-:Y:S04]  /*1ec80*/  STS.U16 [R26+UR5+0x9480], R21 ;  /* 0x009480151a007988 */ /* 0x0001e80008000405 */
[----:B------:R0:W-:Y:S04]  /*1ec90*/  STS.U16 [R26+UR5+0x9680], R22 ;  /* 0x009680161a007988 */ /* 0x0001e80008000405 */
[----:B------:R0:W-:Y:S04]  /*1eca0*/  STS.U16 [R26+UR5+0x9880], R23 ;  /* 0x009880171a007988 */ /* 0x0001e80008000405 */
[----:B-1----:R-:W3:Y:S04]  /*1ecb0*/  LDL.LU R18, [R1+0x400c] ;  /* 0x00400c0001127983 */ /* 0x002ee80000300800 */
[----:B----4-:R-:W4:Y:S04]  /*1ecc0*/  LDL.LU R19, [R1+0x4008] ;  /* 0x0040080001137983 */ /* 0x010f280000300800 */
[----:B------:R-:W4:Y:S04]  /*1ecd0*/  LDL.LU R20, [R1+0x4004] ;  /* 0x0040040001147983 */ /* 0x000f280000300800 */
[----:B0-----:R-:W4:Y:S04]  /*1ece0*/  LDL.LU R21, [R1+0x4000] ;  /* 0x0040000001157983 */ /* 0x001f280000300800 */
[----:B------:R-:W4:Y:S04]  /*1ecf0*/  LDL.LU R22, [R1+0x3ffc] ;  /* 0x003ffc0001167983 */ /* 0x000f280000300800 */
[----:B------:R-:W4:Y:S04]  /*1ed00*/  LDL.LU R23, [R1+0x3ff8] ;  /* 0x003ff80001177983 */ /* 0x000f280000300800 */
[----:B------:R0:W-:Y:S04]  /*1ed10*/  STS.U16 [R26+UR5+0x9a80], R24 ;  /* 0x009a80181a007988 */ /* 0x0001e80008000405 */
[----:B------:R1:W-:Y:S04]  /*1ed20*/  STS.U16 [R26+UR5+0x9c80], R25 ;  /* 0x009c80191a007988 */ /* 0x0003e80008000405 */
[----:B------:R1:W-:Y:S04]  /*1ed30*/  STS.U16 [R26+UR5+0x9e80], R27 ;  /* 0x009e801b1a007988 */ /* 0x0003e80008000405 */
[----:B0-----:R-:W4:Y:S04]  /*1ed40*/  LDL.LU R24, [R1+0x3ff4] ;  /* 0x003ff40001187983 */ /* 0x001f280000300800 */
[----:B-1----:R-:W4:Y:S04]  /*1ed50*/  LDL.LU R25, [R1+0x3ff0] ;  /* 0x003ff00001197983 */ /* 0x002f280000300800 */
[----:B------:R-:W4:Y:S04]  /*1ed60*/  LDL.LU R26, [R1+0x3fec] ;  /* 0x003fec00011a7983 */ /* 0x000f280000300800 */
[----:B------:R-:W4:Y:S01]  /*1ed70*/  LDL.LU R27, [R1+0x3fe8] ;  /* 0x003fe800011b7983 */ /* 0x000f220000300800 */
[----:B------:R-:W-:-:S05]  /*1ed80*/  LOP3.LUT R5, R5, 0x3f, RZ, 0xc0, !PT ;  /* 0x0000003f05057812 */ /* 0x000fca00078ec0ff */
[----:B------:R-:W-:-:S05]  /*1ed90*/  IMAD.SHL.U32 R5, R5, 0x2, RZ ;  /* 0x0000000205057824 */ /* 0x000fca00078e00ff */
[----:B------:R-:W-:-:S05]  /*1eda0*/  LOP3.LUT R5, R5, 0x20, RZ, 0x3c, !PT ;  /* 0x0000002005057812 */ /* 0x000fca00078e3cff */
[----:B------:R0:W-:Y:S04]  /*1edb0*/  STS.U16 [R5+UR5+0x8100], R2 ;  /* 0x0081000205007988 */ /* 0x0001e80008000405 */
[----:B0-----:R-:W4:Y:S04]  /*1edc0*/  LDL.LU R2, [R1+0x3fe4] ;  /* 0x003fe40001027983 */ /* 0x001f280000300800 */
[----:B--2---:R0:W-:Y:S04]  /*1edd0*/  STS.U16 [R5+UR5+0x8300], R28 ;  /* 0x0083001c05007988 */ /* 0x0041e80008000405 */
[----:B---3--:R1:W-:Y:S04]  /*1ede0*/  STS.U16 [R5+UR5+0x8500], R29 ;  /* 0x0085001d05007988 */ /* 0x0083e80008000405 */
[----:B0-----:R-:W2:Y:S04]  /*1edf0*/  LDL.LU R28, [R1+0x3fe0] ;  /* 0x003fe000011c7983 */ /* 0x001ea80000300800 */
[----:B-1----:R-:W3:Y:S04]  /*1ee00*/  LDL.LU R29, [R1+0x3fdc] ;  /* 0x003fdc00011d7983 */ /* 0x002ee80000300800 */
[----:B------:R-:W-:Y:S04]  /*1ee10*/  STS.U16 [R5+UR5+0x8700], R0 ;  /* 0x0087000005007988 */ /* 0x000fe80008000405 */
[----:B------:R-:W-:Y:S04]  /*1ee20*/  STS.U16 [R5+UR5+0x8900], R4 ;  /* 0x0089000405007988 */ /* 0x000fe80008000405 */
[----:B---3--:R0:W-:Y:S04]  /*1ee30*/  STS.U16 [R5+UR5+0x8b00], R29 ;  /* 0x008b001d05007988 */ /* 0x0081e80008000405 */
[----:B--2---:R1:W-:Y:S04]  /*1ee40*/  STS.U16 [R5+UR5+0x8d00], R28 ;  /* 0x008d001c05007988 */ /* 0x0043e80008000405 */
[----:B0-----:R-:W2:Y:S04]  /*1ee50*/  LDL.LU R29, [R1+0x3fd8] ;  /* 0x003fd800011d7983 */ /* 0x001ea80000300800 */
[----:B-1----:R-:W2:Y:S04]  /*1ee60*/  LDL.LU R28, [R1+0x3fd4] ;  /* 0x003fd400011c7983 */ /* 0x002ea80000300800 */
[----:B----4-:R0:W-:Y:S04]  /*1ee70*/  STS.U16 [R5+UR5+0x8f00], R2 ;  /* 0x008f000205007988 */ /* 0x0101e80008000405 */
        /* <DEDUP_REMOVED lines=8> */
[----:B0-----:R-:W3:Y:S01]  /*1ef00*/  LDL.LU R2, [R1+0x3fd0] ;  /* 0x003fd00001027983 */ /* 0x001ee20000300800 */
[----:B-1----:R-:W0:Y:S02]  /*1ef10*/  S2R R5, SR_TID.X ;  /* 0x0000000000057919 */ /* 0x002e240000002100 */
[C---:B0-----:R-:W-:Y:S01]  /*1ef20*/  LOP3.LUT R24, R5.reuse, 0x7, RZ, 0xc0, !PT ;  /* 0x0000000705187812 */ /* 0x041fe200078ec0ff */
[----:B------:R-:W-:Y:S01]  /*1ef30*/  IMAD.SHL.U32 R25, R5, 0x2, RZ ;  /* 0x0000000205197824 */ /* 0x000fe200078e00ff */
[----:B--2---:R0:W-:Y:S02]  /*1ef40*/  STS.U16 [R28+UR5+0x9f80], R29 ;  /* 0x009f801d1c007988 */ /* 0x0041e40008000405 */
[----:B0-----:R-:W0:Y:S02]  /*1ef50*/  S2R R29, SR_TID.X ;  /* 0x00000000001d7919 */ /* 0x001e240000002100 */
        /* <DEDUP_REMOVED lines=14> */
[----:B------:R-:W-:Y:S01]  /*1f040*/  STS.U16 [R28+UR5+0x9d80], R3 ;  /* 0x009d80031c007988 */ /* 0x000fe20008000405 */
[----:B------:R-:W-:Y:S01]  /*1f050*/  BAR.SYNC.DEFER_BLOCKING 0x0 ;  /* 0x0000000000007b1d */ /* 0x000fe20000010000 */
[----:B0-----:R-:W-:-:S05]  /*1f060*/  IMAD.SHL.U32 R29, R29, 0x8, RZ ;  /* 0x000000081d1d7824 */ /* 0x001fca00078e00ff */
[----:B------:R-:W-:Y:S01]  /*1f070*/  LOP3.LUT R29, R29, 0x30, RZ, 0xc0, !PT ;  /* 0x000000301d1d7812 */ /* 0x000fe200078ec0ff */
[----:B---3--:R-:W-:Y:S04]  /*1f080*/  LDSM.16.MT88.4 R20, [R2+UR5] ;  /* 0x000000050214783b */ /* 0x008fe80008004200 */
[----:B------:R-:W-:-:S05]  /*1f090*/  IMAD R24, R24, 0x40, R29 ;  /* 0x0000004018187824 */ /* 0x000fca00078e021d */
[----:B------:R-:W-:-:S05]  /*1f0a0*/  LOP3.LUT R24, R24, 0x30, R25, 0x78, !PT ;  /* 0x0000003018187812 */ /* 0x000fca00078e7819 */
[----:B------:R-:W0:Y:S04]  /*1f0b0*/  LDSM.16.M88.4 R12, [R24+UR5+0x8000] ;  /* 0x00800005180c783b */ /* 0x000e280008000200 */
[----:B------:R-:W1:Y:S04]  /*1f0c0*/  LDSM.16.M88.4 R8, [R24+UR5+0x8200] ;  /* 0x008200051808783b */ /* 0x000e680008000200 */
[----:B0-----:R-:W-:Y:S04]  /*1f0d0*/  STL.64 [R1+0xd0], R12 ;  /* 0x0000d00c01007387 */ /* 0x001fe80000100a00 */
[----:B------:R-:W-:Y:S04]  /*1f0e0*/  STL.64 [R1+0xd8], R14 ;  /* 0x0000d80e01007387 */ /* 0x000fe80000100a00 */
[----:B-1----:R-:W-:Y:S01]  /*1f0f0*/  STL.64 [R1+0xc0], R8 ;  /* 0x0000c00801007387 */ /* 0x002fe20000100a00 */
[----:B------:R-:W-:-:S03]  /*1f100*/  IMAD.MOV.U32 R5, RZ, RZ, R8 ;  /* 0x000000ffff057224 */ /* 0x000fc600078e0008 */
[----:B------:R-:W-:Y:S01]  /*1f110*/  STL.64 [R1+0xc8], R10 ;  /* 0x0000c80a01007387 */ /* 0x000fe20000100a00 */
[----:B------:R-:W-:-:S03]  /*1f120*/  IMAD.MOV.U32 R4, RZ, RZ, R9 ;  /* 0x000000ffff047224 */ /* 0x000fc600078e0009 */
[----:B------:R-:W0:Y:S04]  /*1f130*/  LDSM.16.M88.4 R8, [R24+UR5+0x8400] ;  /* 0x008400051808783b */ /* 0x000e280008000200 */
[----:B------:R-:W-:Y:S04]  /*1f140*/  LDSM.16.M88.4 R12, [R24+UR5+0x8800] ;  /* 0x00880005180c783b */ /* 0x000fe80008000200 */
[----:B0-----:R-:W-:Y:S01]  /*1f150*/  STL.64 [R1+0xb0], R8 ;  /* 0x0000b00801007387 */ /* 0x001fe20000100a00 */
[----:B------:R-:W-:-:S03]  /*1f160*/  IMAD.MOV.U32 R3, RZ, RZ, R10 ;  /* 0x000000ffff037224 */ /* 0x000fc600078e000a */
[----:B------:R-:W-:Y:S01]  /*1f170*/  STL.64 [R1+0xb8], R10 ;  /* 0x0000b80a01007387 */ /* 0x000fe20000100a00 */
[----:B------:R-:W-:-:S03]  /*1f180*/  IMAD.MOV.U32 R0, RZ, RZ, R11 ;  /* 0x000000ffff007224 */ /* 0x000fc600078e000b */
[----:B------:R-:W0:Y:S04]  /*1f190*/  LDSM.16.M88.4 R8, [R24+UR5+0x8600] ;  /* 0x008600051808783b */ /* 0x000e280008000200 */
[----:B------:R-:W-:Y:S04]  /*1f1a0*/  STL [R1+0x311c], R0 ;  /* 0x00311c0001007387 */ /* 0x000fe80000100800 */
[----:B------:R-:W-:Y:S04]  /*1f1b0*/  STL [R1+0x3118], R3 ;  /* 0x0031180301007387 */ /* 0x000fe80000100800 */
[----:B0-----:R-:W-:Y:S01]  /*1f1c0*/  STL.64 [R1+0xa0], R8 ;  /* 0x0000a00801007387 */ /* 0x001fe20000100a00 */
[----:B------:R-:W-:-:S03]  /*1f1d0*/  IMAD.MOV.U32 R17, RZ, RZ, R8 ;  /* 0x000000ffff117224 */ /* 0x000fc600078e0008 */
[----:B------:R-:W-:Y:S01]  /*1f1e0*/  STL.64 [R1+0xa8], R10 ;  /* 0x0000a80a01007387 */ /* 0x000fe20000100a00 */
[----:B------:R-:W-:-:S03]  /*1f1f0*/  IMAD.MOV.U32 R16, RZ, RZ, R9 ;  /* 0x000000ffff107224 */ /* 0x000fc600078e0009 */
[----:B------:R-:W0:Y:S04]  /*1f200*/  LDSM.16.M88.4 R8, [R24+UR5+0x8a00] ;  /* 0x008a00051808783b */ /* 0x000e280008000200 */
[----:B------:R1:W-:Y:S04]  /*1f210*/  STL [R1+0x3fb4], R16 ;  /* 0x003fb41001007387 */ /* 0x0003e80000100800 */
[----:B------:R2:W-:Y:S04]  /*1f220*/  STL [R1+0x3fb0], R17 ;  /* 0x003fb01101007387 */ /* 0x0005e80000100800 */
[----:B------:R-:W-:Y:S04]  /*1f230*/  STL.64 [R1+0x90], R12 ;  /* 0x0000900c01007387 */ /* 0x000fe80000100a00 */
[----:B------:R-:W-:Y:S04]  /*1f240*/  STL.64 [R1+0x98], R14 ;  /* 0x0000980e01007387 */ /* 0x000fe80000100a00 */
[----:B------:R-:W-:Y:S04]  /*1f250*/  LDSM.16.M88.4 R12, [R24+UR5+0x8e00] ;  /* 0x008e0005180c783b */ /* 0x000fe80008000200 */
[----:B0-----:R-:W-:Y:S01]  /*1f260*/  STL.64 [R1+0x80], R8 ;  /* 0x0000800801007387 */ /* 0x001fe20000100a00 */
[----:B-1----:R-:W-:-:S02]  /*1f270*/  IMAD.MOV.U32 R16, RZ, RZ, R8 ;  /* 0x000000ffff107224 */ /* 0x002fc400078e0008 */
[----:B--2---:R-:W-:Y:S02]  /*1f280*/  IMAD.MOV.U32 R17, RZ, RZ, R9 ;  /* 0x000000ffff117224 */ /* 0x004fe400078e0009 */
[----:B------:R-:W-:Y:S01]  /*1f290*/  IMAD.MOV.U32 R0, RZ, RZ, R10 ;  /* 0x000000ffff007224 */ /* 0x000fe200078e000a */
[----:B------:R-:W-:Y:S01]  /*1f2a0*/  STL.64 [R1+0x88], R10 ;  /* 0x0000880a01007387 */ /* 0x000fe20000100a00 */
[----:B------:R-:W-:-:S03]  /*1f2b0*/  IMAD.MOV.U32 R3, RZ, RZ, R11 ;  /* 0x000000ffff037224 */ /* 0x000fc600078e000b */
[----:B------:R-:W0:Y:S04]  /*1f2c0*/  LDSM.16.M88.4 R8, [R24+UR5+0x8c00] ;  /* 0x008c00051808783b */ /* 0x000e280008000200 */
[----:B------:R-:W-:Y:S04]  /*1f2d0*/  STL [R1+0x3164], R3 ;  /* 0x0031640301007387 */ /* 0x000fe80000100800 */
[----:B------:R-:W-:Y:S01]  /*1f2e0*/  STL [R1+0x3160], R0 ;  /* 0x0031600001007387 */ /* 0x000fe20000100800 */
[----:B0-----:R-:W-:Y:S02]  /*1f2f0*/  IMAD.MOV.U32 R19, RZ, RZ, R8 ;  /* 0x000000ffff137224 */ /* 0x001fe400078e0008 */
[----:B------:R-:W-:Y:S01]  /*1f300*/  IMAD.MOV.U32 R18, RZ, RZ, R9 ;  /* 0x000000ffff127224 */ /* 0x000fe200078e0009 */
[----:B------:R0:W-:Y:S04]  /*1f310*/  STL.64 [R1+0x70], R8 ;  /* 0x0000700801007387 */ /* 0x0001e80000100a00 */
[----:B------:R-:W-:Y:S04]  /*1f320*/  STL.64 [R1+0x78], R10 ;  /* 0x0000780a01007387 */ /* 0x000fe80000100a00 */
[----:B------:R-:W-:Y:S04]  /*1f330*/  STL.64 [R1+0x3fc0], R18 ;  /* 0x003fc01201007387 */ /* 0x000fe80000100a00 */
[----:B------:R1:W-:Y:S01]  /*1f340*/  STL.64 [R1+0x3fb8], R16 ;  /* 0x003fb81001007387 */ /* 0x0003e20000100a00 */
[----:B0-----:R-:W-:-:S02]  /*1f350*/  IMAD.MOV.U32 R9, RZ, RZ, R12 ;  /* 0x000000ffff097224 */ /* 0x001fc400078e000c */
[----:B------:R-:W-:Y:S01]  /*1f360*/  IMAD.MOV.U32 R8, RZ, RZ, R13 ;  /* 0x000000ffff087224 */ /* 0x000fe200078e000d */
[----:B-1----:R-:W2:Y:S04]  /*1f370*/  LDL.64 R16, [R1+0xd0] ;  /* 0x0000d00001107983 */ /* 0x002ea80000100a00 */
[----:B------:R-:W-:Y:S04]  /*1f380*/  STL.64 [R1+0x60], R12 ;  /* 0x0000600c01007387 */ /* 0x000fe80000100a00 */
[----:B------:R-:W-:Y:S04]  /*1f390*/  STL.64 [R1+0x68], R14 ;  /* 0x0000680e01007387 */ /* 0x000fe80000100a00 */
[----:B------:R-:W0:Y:S04]  /*1f3a0*/  LDSM.16.M88.4 R12, [R24+UR5+0x9000] ;  /* 0x00900005180c783b */ /* 0x000e280008000200 */
[----:B0-----:R-:W-:Y:S04]  /*1f3b0*/  STL.64 [R1+0x50], R12 ;  /* 0x0000500c01007387 */ /* 0x001fe80000100a00 */
[----:B------:R-:W-:Y:S04]  /*1f3c0*/  STL.64 [R1+0x58], R14 ;  /* 0x0000580e01007387 */ /* 0x000fe80000100a00 */
[----:B------:R-:W0:Y:S04]  /*1f3d0*/  LDSM.16.M88.4 R12, [R24+UR5+0x9200] ;  /* 0x00920005180c783b */ /* 0x000e280008000200 */
[----:B0-----:R-:W-:Y:S01]  /*1f3e0*/  STL.64 [R1+0x40], R12 ;  /* 0x0000400c01007387 */ /* 0x001fe20000100a00 */
[----:B------:R-:W-:-:S03]  /*1f3f0*/  IMAD.MOV.U32 R3, RZ, RZ, R13 ;  /* 0x000000ffff037224 */ /* 0x000fc600078e000d */
[----:B------:R-:W-:Y:S01]  /*1f400*/  STL.64 [R1+0x48], R14 ;  /* 0x0000480e01007387 */ /* 0x000fe20000100a00 */
[----:B------:R-:W-:-:S03]  /*1f410*/  IMAD.MOV.U32 R0, RZ, RZ, R12 ;  /* 0x000000ffff007224 */ /* 0x000fc600078e000c */
[----:B------:R-:W0:Y:S04]  /*1f420*/  LDSM.16.M88.4 R12, [R24+UR5+0x9400] ;  /* 0x00940005180c783b */ /* 0x000e280008000200 */
[----:B0-----:R-:W-:Y:S04]  /*1f430*/  STL.64 [R1+0x30], R12 ;  /* 0x0000300c01007387 */ /* 0x001fe80000100a00 */
        /* <DEDUP_REMOVED lines=10> */
[----:B0-----:R-:W-:Y:S04]  /*1f4e0*/  STL [R1+0x30c4], R14 ;  /* 0x0030c40e01007387 */ /* 0x001fe80000100800 */
[----:B------:R-:W-:Y:S04]  /*1f4f0*/  STL [R1+0x30c0], R15 ;  /* 0x0030c00f01007387 */ /* 0x000fe80000100800 */
[----:B------:R0:W-:Y:S02]  /*1f500*/  STL.64 [R1+0x3fa8], R12 ;  /* 0x003fa80c01007387 */ /* 0x0001e40000100a00 */
[----:B0-----:R-:W-:-:S02]  /*1f510*/  IMAD.MOV.U32 R12, RZ, RZ, R5 ;  /* 0x000000ffff0c7224 */ /* 0x001fc400078e0005 */
[----:B------:R-:W-:Y:S02]  /*1f520*/  IMAD.MOV.U32 R13, RZ, RZ, R4 ;  /* 0x000000ffff0d7224 */ /* 0x000fe400078e0004 */
[----:B------:R-:W0:Y:S04]  /*1f530*/  LDSM.16.M88.4 R4, [R24+UR5+0x9c00] ;  /* 0x009c00051804783b */ /* 0x000e280008000200 */
[----:B------:R1:W-:Y:S04]  /*1f540*/  STL.64 [R1+0x3fc8], R12 ;  /* 0x003fc80c01007387 */ /* 0x0003e80000100a00 */
[----:B-1----:R-:W2:Y:S04]  /*1f550*/  LDL.LU.64 R12, [R1+0x10c0] ;  /* 0x0010c000010c7983 */ /* 0x002ea80000300a00 */
[----:B------:R-:W2:Y:S04]  /*1f560*/  LDL.LU.64 R14, [R1+0x10c8] ;  /* 0x0010c800010e7983 */ /* 0x000ea80000300a00 */
[----:B0-----:R0:W-:Y:S04]  /*1f570*/  STL [R1+0x2fcc], R6 ;  /* 0x002fcc0601007387 */ /* 0x0011e80000100800 */
[----:B------:R1:W-:Y:S01]  /*1f580*/  STL [R1+0x2fc8], R7 ;  /* 0x002fc80701007387 */ /* 0x0003e20000100800 */
[----:B0-----:R-:W-:-:S02]  /*1f590*/  IMAD.MOV.U32 R6, RZ, RZ, R9 ;  /* 0x000000ffff067224 */ /* 0x001fc400078e0009 */
[----:B-1----:R-:W-:Y:S02]  /*1f5a0*/  IMAD.MOV.U32 R7, RZ, RZ, R8 ;  /* 0x000000ffff077224 */ /* 0x002fe400078e0008 */
[----:B------:R-:W0:Y:S04]  /*1f5b0*/  LDSM.16.M88.4 R8, [R24+UR5+0x9e00] ;  /* 0x009e00051808783b */ /* 0x000e280008000200 */
[----:B------:R-:W1:Y:S04]  /*1f5c0*/  LDSM.16.MT88.4 R24, [R2+UR5+0x80] ;  /* 0x000080050218783b */ /* 0x000e680008004200 */
[----:B------:R-:W-:Y:S04]  /*1f5d0*/  STL.64 [R1+0x3f30], R4 ;  /* 0x003f300401007387 */ /* 0x000fe80000100a00 */
[----:B0-----:R-:W-:Y:S04]  /*1f5e0*/  STL [R1+0x30cc], R10 ;  /* 0x0030cc0a01007387 */ /* 0x001fe80000100800 */
[----:B------:R-:W-:Y:S04]  /*1f5f0*/  STL [R1+0x30c8], R11 ;  /* 0x0030c80b01007387 */ /* 0x000fe80000100800 */
[----:B-1----:R-:W-:Y:S04]  /*1f600*/  STL.64 [R1+0x3ee8], R26 ;  /* 0x003ee81a01007387 */ /* 0x002fe80000100a00 */
[----:B------:R0:W-:Y:S04]  /*1f610*/  STL.64 [R1+0x3ee0], R24 ;  /* 0x003ee01801007387 */ /* 0x0001e80000100a00 */
[----:B0-----:R-:W3:Y:S04]  /*1f620*/  LDL.LU.64 R24, [R1+0xfc0] ;  /* 0x000fc00001187983 */ /* 0x001ee80000300a00 */
[----:B------:R-:W3:Y:S01]  /*1f630*/  LDL.LU.64 R26, [R1+0xfc8] ;  /* 0x000fc800011a7983 */ /* 0x000ee20000300a00 */
[----:B--2---:R-:W-:-:S15]  /*1f640*/  HMMA.16816.F32 R12, R20, R16, R12 ;  /* 0x00000010140c723c */ /* 0x004fde000000180c */
[----:B------:R-:W-:-:S08]  /*1f650*/  NOP ;  /* 0x0000000000007918 */ /* 0x000fd00000000000 */
[----:B------:R0:W-:Y:S04]  /*1f660*/  STL.64 [R1+0x10c0], R12 ;  /* 0x0010c00c01007387 */ /* 0x0001e80000100a00 */
[----:B------:R3:W-:Y:S04]  /*1f670*/  STL.64 [R1+0x10c8], R14 ;  /* 0x0010c80e01007387 */ /* 0x0007e80000100a00 */
[----:B0-----:R-:W3:Y:S01]  /*1f680*/  LDL.LU.64 R12, [R1+0x3fc8] ;  /* 0x003fc800010c7983 */ /* 0x001ee20000300a00 */
[----:B------:R-:W-:Y:S02]  /*1f690*/  IMAD.MOV.U32 R5, RZ, RZ, R3 ;  /* 0x000000ffff057224 */ /* 0x000fe400078e0003 */
[----:B------:R-:W-:-:S02]  /*1f6a0*/  IMAD.MOV.U32 R4, RZ, RZ, R0 ;  /* 0x000000ffff047224 */ /* 0x000fc400078e0000 */
[----:B------:R-:W-:Y:S02]  /*1f6b0*/  IMAD.MOV.U32 R3, RZ, RZ, R16 ;  /* 0x000000ffff037224 */ /* 0x000fe400078e0010 */
[----:B------:R-:W-:Y:S01]  /*1f6c0*/  IMAD.MOV.U32 R0, RZ, RZ, R17 ;  /* 0x000000ffff007224 */ /* 0x000fe200078e0011 */
[----:B------:R-:W2:Y:S04]  /*1f6d0*/  LDL.LU.64 R18, [R1+0x3fc0] ;  /* 0x003fc00001127983 */ /* 0x000ea80000300a00 */
[----:B------:R-:W4:Y:S01]  /*1f6e0*/  LDL.LU.64 R16, [R1+0x3fb8] ;  /* 0x003fb80001107983 */ /* 0x000f220000300a00 */
[----:B---3--:R-:W-:Y:S03]  /*1f6f0*/  HMMA.16816.F32 R12, R20, R12, R24 ;  /* 0x0000000c140c723c */ /* 0x008fe60000001818 */
[----:B------:R-:W3:Y:S04]  /*1f700*/  LDL.64 R24, [R1+0x30] ;  /* 0x0000300001187983 */ /* 0x000ee80000100a00 */
[----:B---3--:R4:W-:-:S15]  /*1f710*/  STL.64 [R1+0x3f38], R24 ;  /* 0x003f381801007387 */ /* 0x0089de0000100a00 */
[----:B------:R-:W-:-:S01]  /*1f720*/  NOP ;  /* 0x0000000000007918 */ /* 0x000fc20000000000 */
[----:B------:R0:W-:Y:S04]  /*1f730*/  STL.64 [R1+0xfc0], R12 ;  /* 0x000fc00c01007387 */ /* 0x0001e80000100a00 */
[----:B------:R1:W-:Y:S01]  /*1f740*/  STL.64 [R1+0xfc8], R14 ;  /* 0x000fc80e01007387 */ /* 0x0003e20000100a00 */
[----:B----4-:R-:W-:Y:S02]  /*1f750*/  IMAD.MOV.U32 R24, RZ, RZ, R16 ;  /* 0x000000ffff187224 */ /* 0x010fe400078e0010 */
[----:B------:R-:W-:Y:S01]  /*1f760*/  IMAD.MOV.U32 R25, RZ, RZ, R17 ;  /* 0x000000ffff197224 */ /* 0x000fe200078e0011 */
[----:B------:R-:W3:Y:S04]  /*1f770*/  LDL.LU R16, [R1+0x3fb4] ;  /* 0x003fb40001107983 */ /* 0x000ee80000300800 */
[----:B------:R-:W4:Y:S04]  /*1f780*/  LDL.LU R17, [R1+0x3fb0] ;  /* 0x003fb00001117983 */ /* 0x000f280000300800 */
[----:B0-----:R-:W3:Y:S04]  /*1f790*/  LDL.LU.64 R12, [R1+0xfa0] ;  /* 0x000fa000010c7983 */ /* 0x001ee80000300a00 */
[----:B-1----:R-:W3:Y:S04]  /*1f7a0*/  LDL.LU.64 R14, [R1+0xfa8] ;  /* 0x000fa800010e7983 */ /* 0x002ee80000300a00 */
[----:B------:R0:W-:Y:S04]  /*1f7b0*/  STL.64 [R1+0x3f78], R24 ;  /* 0x003f781801007387 */ /* 0x0001e80000100a00 */
[----:B0-----:R-:W4:Y:S04]  /*1f7c0*/  LDL R24, [R1+0x90] ;  /* 0x0000900001187983 */ /* 0x001f280000100800 */
[----:B------:R-:W4:Y:S01]  /*1f7d0*/  LDL R25, [R1+0x94] ;  /* 0x0000940001197983 */ /* 0x000f220000100800 */
[----:B------:R-:W-:-:S02]  /*1f7e0*/  IMAD.MOV.U32 R27, RZ, RZ, R7 ;  /* 0x000000ffff1b7224 */ /* 0x000fc400078e0007 */
[----:B------:R-:W-:Y:S02]  /*1f7f0*/  IMAD.MOV.U32 R26, RZ, RZ, R6 ;  /* 0x000000ffff1a7224 */ /* 0x000fe400078e0006 */
[----:B--2---:R-:W-:Y:S02]  /*1f800*/  IMAD.MOV.U32 R7, RZ, RZ, R19 ;  /* 0x000000ffff077224 */ /* 0x004fe400078e0013 */
[----:B------:R-:W-:Y:S01]  /*1f810*/  IMAD.MOV.U32 R6, RZ, RZ, R18 ;  /* 0x000000ffff067224 */ /* 0x000fe200078e0012 */
[----:B----4-:R0:W-:Y:S02]  /*1f820*/  STL.64 [R1+0x3f90], R24 ;  /* 0x003f901801007387 */ /* 0x0101e40000100a00 */
[----:B0-----:R-:W-:Y:S02]  /*1f830*/  IMAD.MOV.U32 R24, RZ, RZ, R17 ;  /* 0x000000ffff187224 */ /* 0x001fe400078e0011 */
[----:B---3--:R-:W-:Y:S02]  /*1f840*/  IMAD.MOV.U32 R25, RZ, RZ, R16 ;  /* 0x000000ffff197224 */ /* 0x008fe400078e0010 */
[----:B------:R-:W0:Y:S04]  /*1f850*/  LDSM.16.MT88.4 R16, [R2+UR5+0x100] ;  /* 0x000100050210783b */ /* 0x000e280008004200 */
[----:B0-----:R-:W-:Y:S04]  /*1f860*/  STL.64 [R1+0x3e10], R18 ;  /* 0x003e101201007387 */ /* 0x001fe80000100a00 */
[----:B------:R0:W-:Y:S04]  /*1f870*/  STL.64 [R1+0x3e08], R16 ;  /* 0x003e081001007387 */ /* 0x0001e80000100a00 */
[----:B0-----:R-:W2:Y:S04]  /*1f880*/  LDL.64 R16, [R1+0x20] ;  /* 0x0000200001107983 */ /* 0x001ea80000100a00 */
[----:B--2---:R0:W-:Y:S04]  /*1f890*/  STL.64 [R1+0x3f40], R16 ;  /* 0x003f401001007387 */ /* 0x0041e80000100a00 */
[----:B0-----:R-:W2:Y:S04]  /*1f8a0*/  LDL R16, [R1+0xb0] ;  /* 0x0000b00001107983 */ /* 0x001ea80000100800 */
[----:B------:R-:W2:Y:S02]  /*1f8b0*/  LDL R17, [R1+0xb4] ;  /* 0x0000b40001117983 */ /* 0x000ea40000100800 */
[----:B--2---:R-:W-:Y:S02]  /*1f8c0*/  HMMA.16816.F32 R16, R20, R16, R12 ;  /* 0x000000101410723c */ /* 0x004fe4000000180c */
[----:B------:R-:W2:-:S15]  /*1f8d0*/  LDL.LU.64 R12, [R1+0x3fa8] ;  /* 0x003fa800010c7983 */ /* 0x000e9e0000300a00 */
[----:B------:R-:W-:-:S07]  /*1f8e0*/  NOP ;  /* 0x0000000000007918 */ /* 0x000fce0000000000 */
[----:B------:R-:W-:Y:S02]  /*1f8f0*/  IMAD.MOV.U32 R10, RZ, RZ, R16 ;  /* 0x000000ffff0a7224 */ /* 0x000fe400078e0010 */
[----:B------:R-:W-:Y:S02]  /*1f900*/  IMAD.MOV.U32 R11, RZ, RZ, R17 ;  /* 0x000000ffff0b7224 */ /* 0x000fe400078e0011 */
[----:B------:R-:W-:Y:S02]  /*1f910*/  IMAD.MOV.U32 R14, RZ, RZ, R18 ;  /* 0x000000ffff0e7224 */ /* 0x000fe400078e0012 */
[----:B------:R-:W-:Y:S01]  /*1f920*/  IMAD.MOV.U32 R15, RZ, RZ, R19 ;  /* 0x000000ffff0f7224 */ /* 0x000fe200078e0013 */
[----:B------:R-:W3:Y:S04]  /*1f930*/  LDL.LU.64 R16, [R1+0xf70] ;  /* 0x000f700001107983 */ /* 0x000ee80000300a00 */
[----:B------:R-:W4:Y:S04]  /*1f940*/  LDL.LU.64 R18, [R1+0xf78] ;  /* 0x000f780001127983 */ /* 0x000f280000300a00 */
[----:B----4-:R-:W-:Y:S04]  /*1f950*/  STL.64 [R1+0x3f88], R18 ;  /* 0x003f881201007387 */ /* 0x010fe80000100a00 */
[----:B---3--:R0:W-:Y:S04]  /*1f960*/  STL.64 [R1+0x3f80], R16 ;  /* 0x003f801001007387 */ /* 0x0081e80000100a00 */
[----:B0-----:R-:W3:Y:S04]  /*1f970*/  LDL.LU.64 R16, [R1+0xf80] ;  /* 0x000f800001107983 */ /* 0x001ee80000300a00 */
[----:B------:R-:W4:Y:S04]  /*1f980*/  LDL.LU.64 R18, [R1+0xf88] ;  /* 0x000f880001127983 */ /* 0x000f280000300a00 */
[----:B----4-:R-:W-:Y:S04]  /*1f990*/  STL.64 [R1+0x3fa0], R18 ;  /* 0x003fa01201007387 */ /* 0x010fe80000100a00 */
[----:B---3--:R0:W-:Y:S04]  /*1f9a0*/  STL.64 [R1+0x3f98], R16 ;  /* 0x003f981001007387 */ /* 0x0081e80000100a00 */
[----:B0-----:R-:W3:Y:S04]  /*1f9b0*/  LDL.LU.64 R16, [R1+0xf90] ;  /* 0x000f900001107983 */ /* 0x001ee80000300a00 */
[----:B------:R-:W3:Y:S04]  /*1f9c0*/  LDL.LU.64 R18, [R1+0xf98] ;  /* 0x000f980001127983 */ /* 0x000ee80000300a00 */
[----:B------:R0:W-:Y:S02]  /*1f9d0*/  STL.64 [R1+0x3f48], R4 ;  /* 0x003f480401007387 */ /* 0x0001e40000100a00 */
[----:B0-----:R-:W-:-:S02]  /*1f9e0*/  IMAD.MOV.U32 R4, RZ, RZ, R26 ;  /* 0x000000ffff047224 */ /* 0x001fc400078e001a */
[----:B------:R-:W-:-:S05]  /*1f9f0*/  IMAD.MOV.U32 R5, RZ, RZ, R27 ;  /* 0x000000ffff057224 */ /* 0x000fca00078e001b */
[----:B------:R-:W-:Y:S04]  /*1fa00*/  STL.64 [R1+0x3f60], R4 ;  /* 0x003f600401007387 */ /* 0x000fe80000100a00 */
[----:B------:R-:W-:Y:S04]  /*1fa10*/  STL [R1+0x30dc], R15 ;  /* 0x0030dc0f01007387 */ /* 0x000fe80000100800 */
[----:B------:R-:W-:Y:S04]  /*1fa20*/  STL [R1+0x30d8], R14 ;  /* 0x0030d80e01007387 */ /* 0x000fe80000100800 */
[----:B------:R-:W-:Y:S04]  /*1fa30*/  STL [R1+0x30d4], R11 ;  /* 0x0030d40b01007387 */ /* 0x000fe80000100800 */
[----:B------:R-:W-:Y:S01]  /*1fa40*/  STL [R1+0x30d0], R10 ;  /* 0x0030d00a01007387 */ /* 0x000fe20000100800 */
[----:B---3--:R-:W-:Y:S03]  /*1fa50*/  HMMA.16816.F32 R24, R20, R24, R16 ;  /* 0x000000181418723c */ /* 0x008fe60000001810 */
[----:B------:R-:W3:Y:S04]  /*1fa60*/  LDL.LU.64 R18, [R1+0x3fa0] ;  /* 0x003fa00001127983 */ /* 0x000ee80000300a00 */
[----:B------:R-:W3:-:S15]  /*1fa70*/  LDL.LU.64 R16, [R1+0x3f98] ;  /* 0x003f980001107983 */ /* 0x000ede0000300a00 */
[----:B------:R-:W-:-:S01]  /*1fa80*/  NOP ;  /* 0x0000000000007918 */ /* 0x000fc20000000000 */
[----:B------:R0:W-:Y:S04]  /*1fa90*/  STL.64 [R1+0xf90], R24 ;  /* 0x000f901801007387 */ /* 0x0001e80000100a00 */
[----:B------:R3:W-:Y:S04]  /*1faa0*/  STL.64 [R1+0xf98], R26 ;  /* 0x000f981a01007387 */ /* 0x0007e80000100a00 */
[----:B0-----:R-:W3:Y:S02]  /*1fab0*/  LDL.LU.64 R24, [R1+0x3f90] ;  /* 0x003f900001187983 */ /* 0x001ee40000300a00 */
[----:B---3--:R-:W-:Y:S02]  /*1fac0*/  HMMA.16816.F32 R24, R20, R24, R16 ;  /* 0x000000181418723c */ /* 0x008fe40000001810 */
[----:B------:R-:W3:Y:S04]  /*1fad0*/  LDL.LU.64 R18, [R1+0x3f88] ;  /* 0x003f880001127983 */ /* 0x000ee80000300a00 */
[----:B------:R-:W3:-:S15]  /*1fae0*/  LDL.LU.64 R16, [R1+0x3f80] ;  /* 0x003f800001107983 */ /* 0x000ede0000300a00 */
[----:B------:R-:W-:-:S02]  /*1faf0*/  NOP ;  /* 0x0000000000007918 */ /* 0x000fc40000000000 */
[----:B------:R0:W-:Y:S04]  /*1fb00*/  STL.64 [R1+0xf80], R24 ;  /* 0x000f801801007387 */ /* 0x0001e80000100a00 */
[----:B------:R-:W-:Y:S04]  /*1fb10*/  STL.64 [R1+0xf88], R26 ;  /* 0x000f881a01007387 */ /* 0x000fe80000100a00 */
[----:B0-----:R-:W3:Y:S02]  /*1fb20*/  LDL.LU.64 R24, [R1+0x3f78] ;  /* 0x003f780001187983 */ /* 0x001ee40000300a00 */
[----:B---3--:R-:W-:-:S15]  /*1fb30*/  HMMA.16816.F32 R16, R20, R24, R16 ;  /* 0x000000181410723c */ /* 0x008fde0000001810 */
[----:B------:R-:W-:-:S09]  /*1fb40*/  NOP ;  /* 0x0000000000007918 */ /* 0x000fd20000000000 */
        /* <DEDUP_REMOVED lines=9> */
[----:B------:R-:W4:Y:S01]  /*1fbe0*/  LDL.LU.64 R18, [R1+0xf58] ;  /* 0x000f580001127983 */ /* 0x000f220000300a00 */
[----:B------:R-:W-:-:S02]  /*1fbf0*/  IMAD.MOV.U32 R4, RZ, RZ, R7 ;  /* 0x000000ffff047224 */ /* 0x000fc400078e0007 */
[----:B------:R-:W-:Y:S01]  /*1fc00*/  IMAD.MOV.U32 R5, RZ, RZ, R6 ;  /* 0x000000ffff057224 */ /* 0x000fe200078e0006 */
[----:B----4-:R-:W-:Y:S04]  /*1fc10*/  STL.64 [R1+0x3f70], R18 ;  /* 0x003f701201007387 */ /* 0x010fe80000100a00 */
[----:B---3--:R0:W-:Y:S04]  /*1fc20*/  STL.64 [R1+0x3f68], R16 ;  /* 0x003f681001007387 */ /* 0x0081e80000100a00 */
[----:B0-----:R-:W3:Y:S04]  /*1fc30*/  LDL.LU.64 R16, [R1+0xf60] ;  /* 0x000f600001107983 */ /* 0x001ee80000300a00 */
[----:B------:R-:W3:Y:S04]  /*1fc40*/  LDL.LU.64 R18, [R1+0xf68] ;  /* 0x000f680001127983 */ /* 0x000ee80000300a00 */
[----:B------:R-:W4:Y:S04]  /*1fc50*/  LDL.LU.64 R24, [R1+0xf30] ;  /* 0x000f300001187983 */ /* 0x000f280000300a00 */
[----:B------:R-:W4:Y:S04]  /*1fc60*/  LDL.LU.64 R26, [R1+0xf38] ;  /* 0x000f3800011a7983 */ /* 0x000f280000300a00 */
[----:B------:R-:W-:Y:S04]  /*1fc70*/  STL [R1+0x3a6c], R14 ;  /* 0x003a6c0e01007387 */ /* 0x000fe80000100800 */
[----:B------:R-:W-:Y:S04]  /*1fc80*/  STL [R1+0x3a68], R15 ;  /* 0x003a680f01007387 */ /* 0x000fe80000100800 */
[----:B--2---:R0:W-:Y:S02]  /*1fc90*/  STL.64 [R1+0x3f10], R12 ;  /* 0x003f100c01007387 */ /* 0x0041e40000100a00 */
[----:B0-----:R-:W-:-:S02]  /*1fca0*/  IMAD.MOV.U32 R12, RZ, RZ, R29 ;  /* 0x000000ffff0c7224 */ /* 0x001fc400078e001d */
[----:B------:R-:W-:-:S05]  /*1fcb0*/  IMAD.MOV.U32 R13, RZ, RZ, R28 ;  /* 0x000000ffff0d7224 */ /* 0x000fca00078e001c */
[----:B------:R0:W-:Y:S04]  /*1fcc0*/  STL.64 [R1+0x3f28], R12 ;  /* 0x003f280c01007387 */ /* 0x0001e80000100a00 */
[----:B0-----:R-:W2:Y:S04]  /*1fcd0*/  LDL.64 R12, [R1+0x50] ;  /* 0x00005000010c7983 */ /* 0x001ea80000100a00 */
        /* <DEDUP_REMOVED lines=15> */
[----:B0-----:R-:W4:Y:S01]  /*1fdd0*/  LDL.LU.64 R4, [R1+0x3f48] ;  /* 0x003f480001047983 */ /* 0x001f220000300a00 */
[----:B--2---:R-:W-:Y:S02]  /*1fde0*/  IMAD.MOV.U32 R11, RZ, RZ, R12 ;  /* 0x000000ffff0b7224 */ /* 0x004fe400078e000c */
[----:B------:R-:W-:Y:S01]  /*1fdf0*/  IMAD.MOV.U32 R10, RZ, RZ, R13 ;  /* 0x000000ffff0a7224 */ /* 0x000fe200078e000d */
[----:B---3--:R-:W-:-:S15]  /*1fe00*/  HMMA.16816.F32 R16, R20, R12, R16 ;  /* 0x0000000c1410723c */ /* 0x008fde0000001810 */
[----:B------:R-:W-:-:S08]  /*1fe10*/  NOP ;  /* 0x0000000000007918 */ /* 0x000fd00000000000 */
[----:B------:R0:W-:Y:S04]  /*1fe20*/  STL.64 [R1+0xf40], R16 ;  /* 0x000f401001007387 */ /* 0x0001e80000100a00 */
[----:B------:R-:W-:Y:S04]  /*1fe30*/  STL.64 [R1+0xf48], R18 ;  /* 0x000f481201007387 */ /* 0x000fe80000100a00 */
[----:B0-----:R-:W2:Y:S04]  /*1fe40*/  LDL.LU.64 R16, [R1+0x3f40] ;  /* 0x003f400001107983 */ /* 0x001ea80000300a00 */
[----:B------:R-:W2:Y:S04]  /*1fe50*/  LDL.LU.64 R12, [R1+0xf10] ;  /* 0x000f1000010c7983 */ /* 0x000ea80000300a00 */
[----:B------:R-:W2:Y:S04]  /*1fe60*/  LDL.LU.64 R14, [R1+0xf18] ;  /* 0x000f1800010e7983 */ /* 0x000ea80000300a00 */
[----:B------:R-:W-:Y:S04]  /*1fe70*/  STL.64 [R1+0x3ef8], R10 ;  /* 0x003ef80a01007387 */ /* 0x000fe80000100a00 */
[----:B------:R0:W-:Y:S01]  /*1fe80*/  STL.64 [R1+0x3ef0], R8 ;  /* 0x003ef00801007387 */ /* 0x0001e20000100a00 */
[----:B----4-:R-:W-:Y:S03]  /*1fe90*/  HMMA.16816.F32 R4, R20, R4, R24 ;  /* 0x000000041404723c */ /* 0x010fe60000001818 */
[----:B0-----:R-:W3:Y:S04]  /*1fea0*/  LDL.LU.64 R8, [R1+0xf20] ;  /* 0x000f200001087983 */ /* 0x001ee80000300a00 */
[----:B------:R-:W3:Y:S04]  /*1feb0*/  LDL.LU.64 R10, [R1+0xf28] ;  /* 0x000f2800010a7983 */ /* 0x000ee80000300a00 */
[----:B------:R-:W3:-:S12]  /*1fec0*/  LDL.LU.64 R24, [R1+0x3f38] ;  /* 0x003f380001187983 */ /* 0x000ed80000300a00 */
[----:B------:R0:W-:Y:S04]  /*1fed0*/  STL.64 [R1+0xf30], R4 ;  /* 0x000f300401007387 */ /* 0x0001e80000100a00 */
[----:B------:R1:W-:Y:S04]  /*1fee0*/  STL.64 [R1+0xf38], R6 ;  /* 0x000f380601007387 */ /* 0x0003e80000100a00 */
[----:B0-----:R-:W4:Y:S01]  /*1fef0*/  LDL.LU.64 R4, [R1+0x3f30] ;  /* 0x003f300001047983 */ /* 0x001f220000300a00 */
[----:B---3--:R-:W-:Y:S06]  /*1ff00*/  HMMA.16816.F32 R8, R20, R24, R8 ;  /* 0x000000181408723c */ /* 0x008fec0000001808 */
[----:B-1----:R-:W-:-:S02]  /*1ff10*/  IMAD.MOV.U32 R7, RZ, RZ, R24 ;  /* 0x000000ffff077224 */ /* 0x002fc400078e0018 */
[----:B------:R-:W-:-:S15]  /*1ff20*/  IMAD.MOV.U32 R6, RZ, RZ, R25 ;  /* 0x000000ffff067224 */ /* 0x000fde00078e0019 */
[----:B------:R-:W-:Y:S04]  /*1ff30*/  STL.64 [R1+0xf20], R8 ;  /* 0x000f200801007387 */ /* 0x000fe80000100a00 */
[----:B------:R-:W-:Y:S04]  /*1ff40*/  STL.64 [R1+0xf28], R10 ;  /* 0x000f280a01007387 */ /* 0x000fe80000100a00 */
[----:B------:R-:W-:Y:S04]  /*1ff50*/  STL.64 [R1+0x3f08], R6 ;  /* 0x003f080601007387 */ /* 0x000fe80000100a00 */
[----:B----4-:R0:W-:Y:S04]  /*1ff60*/  STL.64 [R1+0x3f00], R4 ;  /* 0x003f000401007387 */ /* 0x0101e80000100a00 */
[----:B0-----:R-:W3:Y:S04]  /*1ff70*/  LDL.LU.64 R4, [R1+0xef0] ;  /* 0x000ef00001047983 */ /* 0x001ee80000300a00 */
[----:B------:R-:W4:Y:S01]  /*1ff80*/  LDL.LU.64 R6, [R1+0xef8] ;  /* 0x000ef80001067983 */ /* 0x000f220000300a00 */
[C---:B--2---:R-:W-:Y:S03]  /*1ff90*/  HMMA.16816.F32 R12, R20.reuse, R16, R12 ;  /* 0x00000010140c723c */ /* 0x044fe6000000180c */
[----:B----4-:R-:W-:Y:S04]  /*1ffa0*/  STL.64 [R1+0x3f20], R6 ;  /* 0x003f200601007387 */ /* 0x010fe80000100a00 */
[----:B---3--:R0:W-:Y:S04]  /*1ffb0*/  STL.64 [R1+0x3f18], R4 ;  /* 0x003f180401007387 */ /* 0x0081e80000100a00 */
[----:B0-----:R-:W2:Y:S04]  /*1ffc0*/  LDL.LU.64 R4, [R1+0xf00] ;  /* 0x000f000001047983 */ /* 0x001ea80000300a00 */
[----:B------:R-:W2:Y:S04]  /*1ffd0*/  LDL.LU.64 R6, [R1+0xf08] ;  /* 0x000f080001067983 */ /* 0x000ea80000300a00 */
[----:B------:R-:W3:Y:S04]  /*1ffe0*/  LDL.LU.64 R8, [R1+0xee0] ;  /* 0x000ee00001087983 */ /* 0x000ee80000300a00 */
[----:B------:R-:W3:Y:S04]  /*1fff0*/  LDL.LU.64 R10, [R1+0xee8] ;  /* 0x000ee800010a7983 */ /* 0x000ee80000300a00 */
[----:B------:R-:W4:Y:S04]  /*20000*/  LDL.LU.64 R24, [R1+0x280] ;  /* 0x0002800001187983 */ /* 0x000f280000300a00 */
[----:B------:R-:W4:Y:S04]  /*20010*/  LDL.LU.64 R26, [R1+0x288] ;  /* 0x00028800011a7983 */ /* 0x000f280000300a00 */
[----:B------:R0:W-:Y:S04]  /*20020*/  STL.64 [R1+0xf10], R12 ;  /* 0x000f100c01007387 */ /* 0x0001e80000100a00 */
[----:B------:R-:W-:Y:S04]  /*20030*/  STL.64 [R1+0xf18], R14 ;  /* 0x000f180e01007387 */ /* 0x000fe80000100a00 */
[----:B0-----:R-:W2:Y:S04]  /*20040*/  LDL.LU.64 R12, [R1+0x3f28] ;  /* 0x003f2800010c7983 */ /* 0x001ea80000300a00 */
[----:B------:R0:W-:Y:S04]  /*20050*/  STL.64 [R1+0x3e58], R16 ;  /* 0x003e581001007387 */ /* 0x0001e80000100a00 */
[----:B0-----:R-:W4:Y:S01]  /*20060*/  LDL.64 R16, [R1+0xc0] ;  /* 0x0000c00001107983 */ /* 0x001f220000100a00 */
[----:B--2---:R-:W-:Y:S03]  /*20070*/  HMMA.16816.F32 R12, R20, R12, R4 ;  /* 0x0000000c140c723c */ /* 0x004fe60000001804 */
[----:B------:R-:W2:Y:S04]  /*20080*/  LDL.LU.64 R6, [R1+0x3f20] ;  /* 0x003f200001067983 */ /* 0x000ea80000300a00 */
[----:B------:R-:W2:-:S15]  /*20090*/  LDL.LU.64 R4, [R1+0x3f18] ;  /* 0x003f180001047983 */ /* 0x000e9e0000300a00 */
[----:B------:R-:W-:-:S01]  /*200a0*/  NOP ;  /* 0x0000000000007918 */ /* 0x000fc20000000000 */
[----:B------:R0:W-:Y:S04]  /*200b0*/  STL.64 [R1+0xf00], R12 ;  /* 0x000f000c01007387 */ /* 0x0001e80000100a00 */
[----:B------:R-:W-:Y:S04]  /*200c0*/  STL.64 [R1+0xf08], R14 ;  /* 0x000f080e01007387 */ /* 0x000fe80000100a00 */
[----:B0-----:R-:W2:Y:S02]  /*200d0*/  LDL.LU.64 R12, [R1+0x3f10] ;  /* 0x003f1000010c7983 */ /* 0x001ea40000300a00 */
[----:B--2---:R-:W-:-:S15]  /*200e0*/  HMMA.16816.F32 R4, R20, R12, R4 ;  /* 0x0000000c1404723c */ /* 0x004fde0000001804 */
[----:B------:R-:W-:-:S08]  /*200f0*/  NOP ;  /* 0x0000000000007918 */ /* 0x000fd00000000000 */
[----:B------:R-:W-:Y:S04]  /*20100*/  STL.64 [R1+0xef0], R4 ;  /* 0x000ef00401007387 */ /* 0x000fe80000100a00 */
[----:B------:R0:W-:Y:S04]  /*20110*/  STL.64 [R1+0xef8], R6 ;  /* 0x000ef80601007387 */ /* 0x0001e80000100a00 */
[----:B0-----:R-:W2:Y:S04]  /*20120*/  LDL.LU.64 R6, [R1+0x3f08] ;  /* 0x003f080001067983 */ /* 0x001ea80000300a00 */
[----:B------:R-:W3:Y:S04]  /*20130*/  LDL.LU.64 R4, [R1+0x3f00] ;  /* 0x003f000001047983 */ /* 0x000ee80000300a00 */
[----:B------:R0:W-:Y:S04]  /*20140*/  STL.64 [R1+0x3ea8], R12 ;  /* 0x003ea80c01007387 */ /* 0x0001e80000100a00 */
[----:B0-----:R-:W4:Y:S04]  /*20150*/  LDL.64 R12, [R1+0x90] ;  /* 0x00009000010c7983 */ /* 0x001f280000100a00 */
[----:B----4-:R0:W-:Y:S04]  /*20160*/  STL.64 [R1+0x3eb8], R12 ;  /* 0x003eb80c01007387 */ /* 0x0101e80000100a00 */
[----:B0-----:R-:W4:Y:S01]  /*20170*/  LDL.64 R12, [R1+0xa0] ;  /* 0x0000a000010c7983 */ /* 0x001f220000100a00 */
[----:B---3--:R-:W-:Y:S03]  /*20180*/  HMMA.16816.F32 R8, R20, R4, R8 ;  /* 0x000000041408723c */ /* 0x008fe60000001808 */
[----:B----4-:R0:W-:Y:S04]  /*20190*/  STL.64 [R1+0x3ed0], R12 ;  /* 0x003ed00c01007387 */ /* 0x0101e80000100a00 */
[----:B0-----:R-:W3:Y:S04]  /*201a0*/  LDL.LU.64 R12, [R1+0xfb0] ;  /* 0x000fb000010c7983 */ /* 0x001ee80000300a00 */
[----:B------:R-:W3:-:S12]  /*201b0*/  LDL.LU.64 R14, [R1+0xfb8] ;  /* 0x000fb800010e7983 */ /* 0x000ed80000300a00 */
[----:B------:R-:W-:Y:S04]  /*201c0*/  STL.64 [R1+0xee0], R8 ;  /* 0x000ee00801007387 */ /* 0x000fe80000100a00 */
[----:B------:R0:W-:Y:S04]  /*201d0*/  STL.64 [R1+0xee8], R10 ;  /* 0x000ee80a01007387 */ /* 0x0001e80000100a00 */
[----:B0-----:R-:W4:Y:S04]  /*201e0*/  LDL.LU.64 R10, [R1+0x3ef8] ;  /* 0x003ef800010a7983 */ /* 0x001f280000300a00 */
[----:B------:R-:W2:Y:S04]  /*201f0*/  LDL.LU.64 R8, [R1+0x3ef0] ;  /* 0x003ef00001087983 */ /* 0x000ea80000300a00 */
[----:B------:R0:W-:Y:S04]  /*20200*/  STL.64 [R1+0x3ed8], R4 ;  /* 0x003ed80401007387 */ /* 0x0001e80000100a00 */
[----:B0-----:R-:W3:Y:S01]  /*20210*/  LDL.64 R4, [R1+0xb0] ;  /* 0x0000b00001047983 */ /* 0x001ee20000100a00 */
[----:B--2---:R-:W-:Y:S03]  /*20220*/  HMMA.16816.F32 R20, R20, R8, R24 ;  /* 0x000000081414723c */ /* 0x004fe60000001818 */
[----:B------:R-:W2:Y:S04]  /*20230*/  LDL.LU.64 R26, [R1+0x3ee8] ;  /* 0x003ee800011a7983 */ /* 0x000ea80000300a00 */
[----:B------:R-:W2:-:S15]  /*20240*/  LDL.LU.64 R24, [R1+0x3ee0] ;  /* 0x003ee00001187983 */ /* 0x000e9e0000300a00 */
[----:B------:R-:W-:-:S01]  /*20250*/  NOP ;  /* 0x0000000000007918 */ /* 0x000fc20000000000 */
[----:B------:R-:W-:Y:S04]  /*20260*/  STL.64 [R1+0x280], R20 ;  /* 0x0002801401007387 */ /* 0x000fe80000100a00 */
[----:B------:R-:W-:Y:S04]  /*20270*/  STL.64 [R1+0x288], R22 ;  /* 0x0002881601007387 */ /* 0x000fe80000100a00 */
[----:B------:R0:W-:Y:S04]  /*20280*/  STL.64 [R1+0x3e50], R8 ;  /* 0x003e500801007387 */ /* 0x0001e80000100a00 */
[----:B----4-:R1:W-:Y:S04]  /*20290*/  STL.64 [R1+0x3eb0], R10 ;  /* 0x003eb00a01007387 */ /* 0x0103e80000100a00 */
[----:B0-----:R-:W2:Y:S04]  /*202a0*/  LDL.LU.64 R8, [R1+0x10b0] ;  /* 0x0010b00001087983 */ /* 0x001ea80000300a00 */
[----:B-1----:R-:W2:Y:S01]  /*202b0*/  LDL.LU.64 R10, [R1+0x10b8] ;  /* 0x0010b800010a7983 */ /* 0x002ea20000300a00 */
[----:B------:R-:W-:-:S02]  /*202c0*/  IMAD.MOV.U32 R20, RZ, RZ, R3 ;  /* 0x000000ffff147224 */ /* 0x000fc400078e0003 */
[----:B------:R-:W-:-:S07]  /*202d0*/  IMAD.MOV.U32 R21, RZ, RZ, R0 ;  /* 0x000000ffff157224 */ /* 0x000fce00078e0000 */
[C---:B--2---:R-:W-:Y:S06]  /*202e0*/  HMMA.16816.F32 R20, R24.reuse, R20, R8 ;  /* 0x000000141814723c */ /* 0x044fec0000001808 */
[----:B---3--:R-:W-:-:S15]  /*202f0*/  HMMA.16816.F32 R8, R24, R16, R12 ;  /* 0x000000101808723c */ /* 0x008fde000000180c */
[----:B------:R-:W-:-:S02]  /*20300*/  NOP ;  /* 0x0000000000007918 */ /* 0x000fc40000000000 */
[----:B------:R-:W-:Y:S04]  /*20310*/  STL.64 [R1+0x10b0], R20 ;  /* 0x0010b01401007387 */ /* 0x000fe80000100a00 */
[----:B------:R-:W-:Y:S04]  /*20320*/  STL.64 [R1+0x10b8], R22 ;  /* 0x0010b81601007387 */ /* 0x000fe80000100a00 */
[----:B------:R0:W-:Y:S04]  /*20330*/  STL.64 [R1+0xfb0], R8 ;  /* 0x000fb00801007387 */ /* 0x0001e80000100a00 */
[----:B------:R1:W-:Y:S04]  /*20340*/  STL.64 [R1+0xfb8], R10 ;  /* 0x000fb80a01007387 */ /* 0x0003e80000100a00 */
[----:B------:R-:W2:Y:S04]  /*20350*/  LDL.LU.64 R12, [R1+0xdf0] ;  /* 0x000df000010c7983 */ /* 0x000ea80000300a00 */
[----:B------:R-:W2:Y:S04]  /*20360*/  LDL.LU.64 R14, [R1+0xdf8] ;  /* 0x000df800010e7983 */ /* 0x000ea80000300a00 */
[----:B------:R-:W3:Y:S04]  /*20370*/  LDSM.16.MT88.4 R20, [R2+UR5+0x180] ;  /* 0x000180050214783b */ /* 0x000ee80008004200 */
[----:B0-----:R-:W4:Y:S04]  /*20380*/  LDL.LU.64 R8, [R1+0xdd0] ;  /* 0x000dd00001087983 */ /* 0x001f280000300a00 */
[----:B-1----:R-:W3:Y:S01]  /*20390*/  LDL.LU.64 R10, [R1+0xdd8] ;  /* 0x000dd800010a7983 */ /* 0x002ee20000300a00 */
[----:B------:R-:W-:-:S02]  /*203a0*/  IMAD.MOV.U32 R3, RZ, RZ, R16 ;  /* 0x000000ffff037224 */ /* 0x000fc400078e0010 */
[----:B------:R-:W-:Y:S02]  /*203b0*/  IMAD.MOV.U32 R0, RZ, RZ, R17 ;  /* 0x000000ffff007224 */ /* 0x000fe400078e0011 */
[----:B------:R-:W-:Y:S02]  /*203c0*/  IMAD.MOV.U32 R16, RZ, RZ, R7 ;  /* 0x000000ffff107224 */ /* 0x000fe400078e0007 */
[----:B------:R-:W-:Y:S01]  /*203d0*/  IMAD.MOV.U32 R17, RZ, RZ, R6 ;  /* 0x000000ffff117224 */ /* 0x000fe200078e0006 */
[----:B--2---:R-:W-:Y:S01]  /*203e0*/  HMMA.16816.F32 R12, R24, R4, R12 ;  /* 0x00000004180c723c */ /* 0x004fe2000000180c */
[----:B---3--:R-:W-:Y:S04]  /*203f0*/  STL.64 [R1+0x3ec8], R10 ;  /* 0x003ec80a01007387 */ /* 0x008fe80000100a00 */
[----:B----4-:R0:W-:Y:S04]  /*20400*/  STL.64 [R1+0x3ec0], R8 ;  /* 0x003ec00801007387 */ /* 0x0101e80000100a00 */
[----:B0-----:R-:W2:Y:S04]  /*20410*/  LDL.LU.64 R8, [R1+0xde0] ;  /* 0x000de00001087983 */ /* 0x001ea80000300a00 */
[----:B------:R-:W2:Y:S04]  /*20420*/  LDL.LU.64 R10, [R1+0xde8] ;  /* 0x000de800010a7983 */ /* 0x000ea80000300a00 */
[----:B------:R0:W-:Y:S04]  /*20430*/  STL.64 [R1+0x3e70], R16 ;  /* 0x003e701001007387 */ /* 0x0001e80000100a00 */
[----:B0-----:R-:W3:Y:S04]  /*20440*/  LDL.64 R16, [R1+0x80] ;  /* 0x0000800001107983 */ /* 0x001ee80000100a00 */
[----:B------:R-:W-:Y:S04]  /*20450*/  STL [R1+0x3de8], R2 ;  /* 0x003de80201007387 */ /* 0x000fe80000100800 */
[----:B------:R0:W-:Y:S04]  /*20460*/  STL.64 [R1+0x3d00], R22 ;  /* 0x003d001601007387 */ /* 0x0001e80000100a00 */
[----:B------:R1:W-:Y:S01]  /*20470*/  STL.64 [R1+0x3cf8], R20 ;  /* 0x003cf81401007387 */ /* 0x0003e20000100a00 */
[----:B0-----:R-:W-:-:S03]  /*20480*/  IMAD.MOV.U32 R23, RZ, RZ, R4 ;  /* 0x000000ffff177224 */ /* 0x001fc600078e0004 */
[----:B-1----:R-:W4:Y:S01]  /*20490*/  LDL.64 R20, [R1+0x70] ;  /* 0x0000700001147983 */ /* 0x002f220000100a00 */
[----:B------:R-:W-:-:S03]  /*204a0*/  IMAD.MOV.U32 R22, RZ, RZ, R5 ;  /* 0x000000ffff167224 */ /* 0x000fc600078e0005 */
[----:B------:R-:W3:Y:S04]  /*204b0*/  LDL.LU.64 R4, [R1+0x3ed8] ;  /* 0x003ed80001047983 */ /* 0x000ee80000300a00 */
[----:B------:R0:W-:Y:S04]  /*204c0*/  STL.64 [R1+0xdf0], R12 ;  /* 0x000df00c01007387 */ /* 0x0001e80000100a00 */
[----:B0-----:R-:W2:Y:S01]  /*204d0*/  LDL.LU.64 R12, [R1+0x3ed0] ;  /* 0x003ed000010c7983 */ /* 0x001ea20000300a00 */
[----:B------:R-:W-:Y:S02]  /*204e0*/  IMAD.MOV.U32 R7, RZ, RZ, R15 ;  /* 0x000000ffff077224 */ /* 0x000fe400078e000f */
[----:B------:R-:W-:-:S03]  /*204f0*/  IMAD.MOV.U32 R6, RZ, RZ, R14 ;  /* 0x000000ffff067224 */ /* 0x000fc600078e000e */
[----:B------:R-:W-:Y:S04]  /*20500*/  STL [R1+0x3a4c], R7 ;  /* 0x003a4c0701007387 */ /* 0x000fe80000100800 */
[----:B------:R-:W-:Y:S01]  /*20510*/  STL [R1+0x3a48], R6 ;  /* 0x003a480601007387 */ /* 0x000fe20000100800 */
[----:B--2---:R-:W-:Y:S03]  /*20520*/  HMMA.16816.F32 R8, R24, R12, R8 ;  /* 0x0000000c1808723c */ /* 0x004fe60000001808 */
[----:B---3--:R0:W-:Y:S03]  /*20530*/  STL.64 [R1+0x3e98], R4 ;  /* 0x003e980401007387 */ /* 0x0081e60000100a00 */
[----:B------:R-:W-:Y:S01]  /*20540*/  IMAD.MOV.U32 R2, RZ, RZ, R13 ;  /* 0x000000ffff027224 */ /* 0x000fe200078e000d */
[----:B0-----:R-:W2:Y:S04]  /*20550*/  LDL.LU.64 R4, [R1+0xdc0] ;  /* 0x000dc00001047983 */ /* 0x001ea80000300a00 */
[----:B------:R-:W2:-:S12]  /*20560*/  LDL.LU.64 R6, [R1+0xdc8] ;  /* 0x000dc80001067983 */ /* 0x000e980000300a00 */
[----:B------:R-:W-:Y:S04]  /*20570*/  STL.64 [R1+0xde0], R8 ;  /* 0x000de00801007387 */ /* 0x000fe80000100a00 */
[----:B------:R0:W-:Y:S04]  /*20580*/  STL.64 [R1+0xde8], R10 ;  /* 0x000de80a01007387 */ /* 0x0001e80000100a00 */
[----:B0-----:R-:W3:Y:S04]  /*20590*/  LDL.LU.64 R10, [R1+0x3ec8] ;  /* 0x003ec800010a7983 */ /* 0x001ee80000300a00 */
[----:B------:R-:W3:Y:S04]  /*205a0*/  LDL.LU.64 R8, [R1+0x3ec0] ;  /* 0x003ec00001087983 */ /* 0x000ee80000300a00 */
[----:B------:R-:W3:Y:S01]  /*205b0*/  LDL.LU.64 R12, [R1+0x3eb8] ;  /* 0x003eb800010c7983 */ /* 0x000ee20000300a00 */
[----:B------:R-:W-:-:S02]  /*205c0*/  IMAD.MOV.U32 R15, RZ, RZ, R16 ;  /* 0x000000ffff0f7224 */ /* 0x000fc400078e0010 */
[----:B------:R-:W-:Y:S01]  /*205d0*/  IMAD.MOV.U32 R14, RZ, RZ, R17 ;  /* 0x000000ffff0e7224 */ /* 0x000fe200078e0011 */
[C---:B--2---:R-:W-:Y:S06]  /*205e0*/  HMMA.16816.F32 R4, R24.reuse, R16, R4 ;  /* 0x000000101804723c */ /* 0x044fec0000001804 */
[----:B---3--:R-:W-:Y:S06]  /*205f0*/  HMMA.16816.F32 R8, R24, R12, R8 ;  /* 0x0000000c1808723c */ /* 0x008fec0000001808 */
[----:B------:R-:W-:-:S02]  /*20600*/  IMAD.MOV.U32 R29, RZ, RZ, R12 ;  /* 0x000000ffff1d7224 */ /* 0x000fc400078e000c */
[----:B------:R-:W-:-:S15]  /*20610*/  IMAD.MOV.U32 R28, RZ, RZ, R13 ;  /* 0x000000ffff1c7224 */ /* 0x000fde00078e000d */
[----:B------:R-:W-:Y:S04]  /*20620*/  STL.64 [R1+0xdd0], R8 ;  /* 0x000dd00801007387 */ /* 0x000fe80000100a00 */
[----:B------:R0:W-:Y:S04]  /*20630*/  STL.64 [R1+0xdd8], R10 ;  /* 0x000dd80a01007387 */ /* 0x0001e80000100a00 */
[----:B0-----:R-:W2:Y:S04]  /*20640*/  LDL.LU.64 R10, [R1+0x3eb0] ;  /* 0x003eb000010a7983 */ /* 0x001ea80000300a00 */
[----:B------:R-:W3:Y:S04]  /*20650*/  LDL.LU.64 R12, [R1+0x3ea8] ;  /* 0x003ea800010c7983 */ /* 0x000ee80000300a00 */
[----:B------:R-:W-:Y:S04]  /*20660*/  STL.64 [R1+0xdc0], R4 ;  /* 0x000dc00401007387 */ /* 0x000fe80000100a00 */
[----:B------:R-:W-:Y:S04]  /*20670*/  STL.64 [R1+0xdc8], R6 ;  /* 0x000dc80601007387 */ /* 0x000fe80000100a00 */
[----:B------:R-:W4:Y:S04]  /*20680*/  LDL.LU.64 R16, [R1+0xd80] ;  /* 0x000d800001107983 */ /* 0x000f280000300a00 */
[----:B------:R-:W2:Y:S04]  /*20690*/  LDL.LU.64 R18, [R1+0xd88] ;  /* 0x000d880001127983 */ /* 0x000ea80000300a00 */
[----:B--2---:R-:W-:Y:S04]  /*206a0*/  STL.64 [R1+0x3e80], R18 ;  /* 0x003e801201007387 */ /* 0x004fe80000100a00 */
[----:B----4-:R0:W-:Y:S02]  /*206b0*/  STL.64 [R1+0x3e78], R16 ;  /* 0x003e781001007387 */ /* 0x0101e40000100a00 */
[----:B0-----:R-:W-:-:S02]  /*206c0*/  IMAD.MOV.U32 R16, RZ, RZ, R11 ;  /* 0x000000ffff107224 */ /* 0x001fc400078e000b */
[----:B------:R-:W-:-:S05]  /*206d0*/  IMAD.MOV.U32 R17, RZ, RZ, R10 ;  /* 0x000000ffff117224 */ /* 0x000fca00078e000a */
[----:B------:R0:W-:Y:S04]  /*206e0*/  STL.64 [R1+0x3ea0], R16 ;  /* 0x003ea01001007387 */ /* 0x0001e80000100a00 */
[----:B0-----:R-:W2:Y:S04]  /*206f0*/  LDL.LU.64 R16, [R1+0xdb0] ;  /* 0x000db00001107983 */ /* 0x001ea80000300a00 */
[----:B------:R-:W2:Y:S04]  /*20700*/  LDL.LU.64 R18, [R1+0xdb8] ;  /* 0x000db80001127983 */ /* 0x000ea80000300a00 */
[----:B------:R-:W4:Y:S04]  /*20710*/  LDL.LU.64 R4, [R1+0xda0] ;  /* 0x000da00001047983 */ /* 0x000f280000300a00 */
[----:B------:R-:W4:Y:S04]  /*20720*/  LDL.LU.64 R6, [R1+0xda8] ;  /* 0x000da80001067983 */ /* 0x000f280000300a00 */
[----:B------:R-:W3:Y:S04]  /*20730*/  LDL.LU.64 R8, [R1+0xd60] ;  /* 0x000d600001087983 */ /* 0x000ee80000300a00 */
[----:B------:R-:W2:Y:S04]  /*20740*/  LDL.LU.64 R10, [R1+0xd68] ;  /* 0x000d6800010a7983 */ /* 0x000ea80000300a00 */
[----:B--2---:R-:W-:Y:S04]  /*20750*/  STL.64 [R1+0x3e68], R10 ;  /* 0x003e680a01007387 */ /* 0x004fe80000100a00 */
[----:B---3--:R0:W-:Y:S04]  /*20760*/  STL.64 [R1+0x3e60], R8 ;  /* 0x003e600801007387 */ /* 0x0081e80000100a00 */
[----:B0-----:R-:W2:Y:S04]  /*20770*/  LDL.LU.64 R8, [R1+0xd70] ;  /* 0x000d700001087983 */ /* 0x001ea80000300a00 */
[----:B------:R-:W3:Y:S01]  /*20780*/  LDL.LU.64 R10, [R1+0xd78] ;  /* 0x000d7800010a7983 */ /* 0x000ee20000300a00 */
[C---:B------:R-:W-:Y:S03]  /*20790*/  HMMA.16816.F32 R16, R24.reuse, R20, R16 ;  /* 0x000000141810723c */ /* 0x040fe60000001810 */
[----:B---3--:R-:W-:Y:S04]  /*207a0*/  STL.64 [R1+0x3e90], R10 ;  /* 0x003e900a01007387 */ /* 0x008fe80000100a00 */
[----:B--2---:R0:W-:Y:S04]  /*207b0*/  STL.64 [R1+0x3e88], R8 ;  /* 0x003e880801007387 */ /* 0x0041e80000100a00 */
[----:B0-----:R-:W2:Y:S04]  /*207c0*/  LDL.LU.64 R8, [R1+0xd90] ;  /* 0x000d900001087983 */ /* 0x001ea80000300a00 */
[----:B------:R-:W2:Y:S04]  /*207d0*/  LDL.LU.64 R10, [R1+0xd98] ;  /* 0x000d9800010a7983 */ /* 0x000ea80000300a00 */
[----:B------:R-:W-:Y:S04]  /*207e0*/  STL.64 [R1+0x3e40], R14 ;  /* 0x003e400e01007387 */ /* 0x000fe80000100a00 */
[----:B------:R0:W-:Y:S04]  /*207f0*/  STL.64 [R1+0x3e38], R12 ;  /* 0x003e380c01007387 */ /* 0x0001e80000100a00 */
[----:B0-----:R-:W3:Y:S04]  /*20800*/  LDL.64 R12, [R1+0x10] ;  /* 0x00001000010c7983 */ /* 0x001ee80000100a00 */
[----:B------:R0:W-:Y:S04]  /*20810*/  STL.64 [R1+0xdb0], R16 ;  /* 0x000db01001007387 */ /* 0x0001e80000100a00 */
[----:B------:R-:W-:Y:S04]  /*20820*/  STL.64 [R1+0xdb8], R18 ;  /* 0x000db81201007387 */ /* 0x000fe80000100a00 */
[----:B0-----:R-:W2:Y:S04]  /*20830*/  LDL.LU.64 R16, [R1+0x3ea0] ;  /* 0x003ea00001107983 */ /* 0x001ea80000300a00 */
[----:B------:R0:W-:Y:S04]  /*20840*/  STL.64 [R1+0x3da0], R20 ;  /* 0x003da01401007387 */ /* 0x0001e80000100a00 */
[----:B------:R-:W-:Y:S04]  /*20850*/  STL.64 [R1+0x3e48], R22 ;  /* 0x003e481601007387 */ /* 0x000fe80000100a00 */
[----:B0-----:R-:W4:Y:S02]  /*20860*/  LDL.64 R20, [R1+0x60] ;  /* 0x0000600001147983 */ /* 0x001f240000100a00 */
[----:B----4-:R-:W-:-:S15]  /*20870*/  HMMA.16816.F32 R4, R24, R20, R4 ;  /* 0x000000141804723c */ /* 0x010fde0000001804 */
[----:B------:R-:W-:-:S08]  /*20880*/  NOP ;  /* 0x0000000000007918 */ /* 0x000fd00000000000 */
[----:B------:R0:W-:Y:S04]  /*20890*/  STL.64 [R1+0xda0], R4 ;  /* 0x000da00401007387 */ /* 0x0001e80000100a00 */
[----:B------:R1:W-:Y:S04]  /*208a0*/  STL.64 [R1+0xda8], R6 ;  /* 0x000da80601007387 */ /* 0x0003e80000100a00 */
[----:B0-----:R-:W4:Y:S01]  /*208b0*/  LDL.LU.64 R4, [R1+0x3e98] ;  /* 0x003e980001047983 */ /* 0x001f220000300a00 */
[----:B--2---:R-:W-:Y:S01]  /*208c0*/  HMMA.16816.F32 R16, R24, R16, R8 ;  /* 0x000000101810723c */ /* 0x004fe20000001808 */
[----:B-1----:R-:W-:-:S02]  /*208d0*/  IMAD.MOV.U32 R7, RZ, RZ, R20 ;  /* 0x000000ffff077224 */ /* 0x002fc400078e0014 */
[----:B------:R-:W-:Y:S02]  /*208e0*/  IMAD.MOV.U32 R6, RZ, RZ, R21 ;  /* 0x000000ffff067224 */ /* 0x000fe400078e0015 */
[----:B------:R-:W3:Y:S04]  /*208f0*/  LDL.LU.64 R20, [R1+0xd50] ;  /* 0x000d500001147983 */ /* 0x000ee80000300a00 */
[----:B------:R-:W3:Y:S04]  /*20900*/  LDL.LU.64 R22, [R1+0xd58] ;  /* 0x000d580001167983 */ /* 0x000ee80000300a00 */
[----:B------:R-:W-:Y:S04]  /*20910*/  STL.64 [R1+0x3e30], R6 ;  /* 0x003e300601007387 */ /* 0x000fe80000100a00 */
[----:B----4-:R0:W-:Y:S04]  /*20920*/  STL.64 [R1+0x3e28], R4 ;  /* 0x003e280401007387 */ /* 0x0101e80000100a00 */
[----:B0-----:R-:W2:Y:S04]  /*20930*/  LDL R4, [R1+0x40] ;  /* 0x0000400001047983 */ /* 0x001ea80000100800 */
[----:B------:R-:W2:Y:S04]  /*20940*/  LDL R5, [R1+0x44] ;  /* 0x0000440001057983 */ /* 0x000ea80000100800 */
[----:B------:R-:W4:Y:S04]  /*20950*/  LDL.LU.64 R10, [R1+0x3e90] ;  /* 0x003e9000010a7983 */ /* 0x000f280000300a00 */
[----:B------:R-:W4:Y:S04]  /*20960*/  LDL.LU.64 R8, [R1+0x3e88] ;  /* 0x003e880001087983 */ /* 0x000f280000300a00 */
[----:B------:R-:W-:Y:S04]  /*20970*/  STL.64 [R1+0xd90], R16 ;  /* 0x000d901001007387 */ /* 0x000fe80000100a00 */
[----:B------:R0:W-:Y:S04]  /*20980*/  STL.64 [R1+0xd98], R18 ;  /* 0x000d981201007387 */ /* 0x0001e80000100a00 */
[----:B0-----:R-:W2:Y:S04]  /*20990*/  LDL.LU.64 R18, [R1+0x3e80] ;  /* 0x003e800001127983 */ /* 0x001ea80000300a00 */
[----:B------:R-:W2:Y:S02]  /*209a0*/  LDL.LU.64 R16, [R1+0x3e78] ;  /* 0x003e780001107983 */ /* 0x000ea40000300a00 */
[----:B--2---:R-:W-:Y:S02]  /*209b0*/  HMMA.16816.F32 R4, R24, R4, R16 ;  /* 0x000000041804723c */ /* 0x004fe40000001810 */
[----:B------:R-:W4:-:S15]  /*209c0*/  LDL.LU.64 R16, [R1+0x3e70] ;  /* 0x003e700001107983 */ /* 0x000f1e0000300a00 */
[----:B------:R-:W-:-:S06]  /*209d0*/  NOP ;  /* 0x0000000000007918 */ /* 0x000fcc0000000000 */
[----:B------:R0:W-:Y:S04]  /*209e0*/  STL.64 [R1+0xd80], R4 ;  /* 0x000d800401007387 */ /* 0x0001e80000100a00 */
[----:B------:R1:W-:Y:S04]  /*209f0*/  STL.64 [R1+0xd88], R6 ;  /* 0x000d880601007387 */ /* 0x0003e80000100a00 */
[----:B0-----:R-:W2:Y:S04]  /*20a00*/  LDL.LU.64 R4, [R1+0xd40] ;  /* 0x000d400001047983 */ /* 0x001ea80000300a00 */
[----:B-1----:R-:W2:Y:S01]  /*20a10*/  LDL.LU.64 R6, [R1+0xd48] ;  /* 0x000d480001067983 */ /* 0x002ea20000300a00 */
[----:B----4-:R-:W-:Y:S03]  /*20a20*/  HMMA.16816.F32 R16, R24, R16, R8 ;  /* 0x000000101810723c */ /* 0x010fe60000001808 */
[----:B------:R-:W4:Y:S04]  /*20a30*/  LDL.LU.64 R10, [R1+0x3e68] ;  /* 0x003e6800010a7983 */ /* 0x000f280000300a00 */
[----:B------:R-:W4:-:S15]  /*20a40*/  LDL.LU.64 R8, [R1+0x3e60] ;  /* 0x003e600001087983 */ /* 0x000f1e0000300a00 */
[----:B------:R-:W-:-:S01]  /*20a50*/  NOP ;  /* 0x0000000000007918 */ /* 0x000fc20000000000 */
[----:B------:R0:W-:Y:S04]  /*20a60*/  STL.64 [R1+0xd70], R16 ;  /* 0x000d701001007387 */ /* 0x0001e80000100a00 */
[----:B------:R-:W-:Y:S04]  /*20a70*/  STL.64 [R1+0xd78], R18 ;  /* 0x000d781201007387 */ /* 0x000fe80000100a00 */
[----:B0-----:R-:W4:Y:S02]  /*20a80*/  LDL.LU.64 R16, [R1+0x3e58] ;  /* 0x003e580001107983 */ /* 0x001f240000300a00 */
[----:B----4-:R-:W-:-:S15]  /*20a90*/  HMMA.16816.F32 R8, R24, R16, R8 ;  /* 0x000000101808723c */ /* 0x010fde0000001808 */
[----:B------:R-:W-:-:S08]  /*20aa0*/  NOP ;  /* 0x0000000000007918 */ /* 0x000fd00000000000 */
[----:B------:R0:W-:Y:S04]  /*20ab0*/  STL.64 [R1+0xd60], R8 ;  /* 0x000d600801007387 */ /* 0x0001e80000100a00 */
[----:B------:R1:W-:Y:S04]  /*20ac0*/  STL.64 [R1+0xd68], R10 ;  /* 0x000d680a01007387 */ /* 0x0003e80000100a00 */
[----:B0-----:R-:W4:Y:S01]  /*20ad0*/  LDL.LU.64 R8, [R1+0x3e50] ;  /* 0x003e500001087983 */ /* 0x001f220000300a00 */
[----:B---3--:R-:W-:Y:S01]  /*20ae0*/  HMMA.16816.F32 R20, R24, R12, R20 ;  /* 0x0000000c1814723c */ /* 0x008fe20000001814 */
[----:B-1----:R-:W-:-:S02]  /*20af0*/  IMAD.MOV.U32 R11, RZ, RZ, R16 ;  /* 0x000000ffff0b7224 */ /* 0x002fc400078e0010 */
[----:B------:R-:W-:-:S05]  /*20b00*/  IMAD.MOV.U32 R10, RZ, RZ, R17 ;  /* 0x000000ffff0a7224 */ /* 0x000fca00078e0011 */
[----:B------:R-:W-:Y:S04]  /*20b10*/  STL.64 [R1+0x3e20], R10 ;  /* 0x003e200a01007387 */ /* 0x000fe80000100a00 */
[----:B----4-:R0:W-:Y:S04]  /*20b20*/  STL.64 [R1+0x3e18], R8 ;  /* 0x003e180801007387 */ /* 0x0101e80000100a00 */
[----:B0-----:R-:W3:Y:S04]  /*20b30*/  LDL.LU.64 R8, [R1+0xd30] ;  /* 0x000d300001087983 */ /* 0x001ee80000300a00 */
[----:B------:R-:W3:Y:S04]  /*20b40*/  LDL.LU.64 R10, [R1+0xd38] ;  /* 0x000d3800010a7983 */ /* 0x000ee80000300a00 */
[----:B------:R-:W4:Y:S04]  /*20b50*/  LDL.LU.64 R16, [R1+0x260] ;  /* 0x0002600001107983 */ /* 0x000f280000300a00 */
[----:B------:R-:W4:Y:S04]  /*20b60*/  LDL.LU.64 R18, [R1+0x268] ;  /* 0x0002680001127983 */ /* 0x000f280000300a00 */
[----:B------:R0:W-:Y:S04]  /*20b70*/  STL.64 [R1+0xd50], R20 ;  /* 0x000d501401007387 */ /* 0x0001e80000100a00 */
[----:B------:R1:W-:Y:S01]  /*20b80*/  STL.64 [R1+0xd58], R22 ;  /* 0x000d581601007387 */ /* 0x0003e20000100a00 */
[----:B0-----:R-:W-:-:S03]  /*20b90*/  IMAD.MOV.U32 R21, RZ, RZ, R12 ;  /* 0x000000ffff157224 */ /* 0x001fc600078e000c */
[----:B-1----:R-:W3:Y:S01]  /*20ba0*/  LDL.LU.64 R22, [R1+0x3e48] ;  /* 0x003e480001167983 */ /* 0x002ee20000300a00 */
[----:B------:R-:W-:-:S03]  /*20bb0*/  IMAD.MOV.U32 R20, RZ, RZ, R13 ;  /* 0x000000ffff147224 */ /* 0x000fc600078e000d */
[----:B------:R-:W4:Y:S04]  /*20bc0*/  LDL.LU.64 R14, [R1+0x3e40] ;  /* 0x003e4000010e7983 */ /* 0x000f280000300a00 */
[----:B------:R-:W2:Y:S02]  /*20bd0*/  LDL.LU.64 R12, [R1+0x3e38] ;  /* 0x003e3800010c7983 */ /* 0x000ea40000300a00 */
[----:B--2---:R-:W-:Y:S02]  /*20be0*/  HMMA.16816.F32 R4, R24, R12, R4 ;  /* 0x0000000c1804723c */ /* 0x004fe40000001804 */
[----:B---3--:R-:W-:Y:S04]  /*20bf0*/  STL.64 [R1+0x3df8], R22 ;  /* 0x003df81601007387 */ /* 0x008fe80000100a00 */
[----:B------:R0:W-:Y:S04]  /*20c00*/  STL.64 [R1+0x3df0], R20 ;  /* 0x003df01401007387 */ /* 0x0001e80000100a00 */
[----:B0-----:R-:W2:-:S13]  /*20c10*/  LDL.64 R20, [R1+0xd0] ;  /* 0x0000d00001147983 */ /* 0x001e9a0000100a00 */
[----:B------:R-:W-:Y:S04]  /*20c20*/  STL.64 [R1+0xd40], R4 ;  /* 0x000d400401007387 */ /* 0x000fe80000100a00 */
[----:B------:R0:W-:Y:S04]  /*20c30*/  STL.64 [R1+0xd48], R6 ;  /* 0x000d480601007387 */ /* 0x0001e80000100a00 */
[----:B0-----:R-:W3:Y:S04]  /*20c40*/  LDL.LU.64 R6, [R1+0x3e30] ;  /* 0x003e300001067983 */ /* 0x001ee80000300a00 */
[----:B------:R-:W2:Y:S04]  /*20c50*/  LDL.LU.64 R4, [R1+0x3e28] ;  /* 0x003e280001047983 */ /* 0x000ea80000300a00 */
[----:B------:R0:W-:Y:S04]  /*20c60*/  STL.64 [R1+0x3d20], R12 ;  /* 0x003d200c01007387 */ /* 0x0001e80000100a00 */
[----:B----4-:R1:W-:Y:S04]  /*20c70*/  STL.64 [R1+0x3e00], R14 ;  /* 0x003e000e01007387 */ /* 0x0103e80000100a00 */
[----:B0-----:R-:W4:Y:S04]  /*20c80*/  LDL.LU.64 R12, [R1+0x1080] ;  /* 0x00108000010c7983 */ /* 0x001f280000300a00 */
[----:B-1----:R-:W4:Y:S01]  /*20c90*/  LDL.LU.64 R14, [R1+0x1088] ;  /* 0x00108800010e7983 */ /* 0x002f220000300a00 */
[----:B--2---:R-:W-:-:S15]  /*20ca0*/  HMMA.16816.F32 R8, R24, R4, R8 ;  /* 0x000000041808723c */ /* 0x004fde0000001808 */
[----:B------:R-:W-:-:S08]  /*20cb0*/  NOP ;  /* 0x0000000000007918 */ /* 0x000fd00000000000 */
[----:B------:R-:W-:Y:S04]  /*20cc0*/  STL.64 [R1+0xd30], R8 ;  /* 0x000d300801007387 */ /* 0x000fe80000100a00 */
[----:B------:R0:W-:Y:S04]  /*20cd0*/  STL.64 [R1+0xd38], R10 ;  /* 0x000d380a01007387 */ /* 0x0001e80000100a00 */
[----:B0-----:R-:W2:Y:S04]  /*20ce0*/  LDL.LU.64 R10, [R1+0x3e20] ;  /* 0x003e2000010a7983 */ /* 0x001ea80000300a00 */
[----:B------:R-:W4:Y:S04]  /*20cf0*/  LDL.LU.64 R8, [R1+0x3e18] ;  /* 0x003e180001087983 */ /* 0x000f280000300a00 */
[----:B---3--:R-:W-:Y:S04]  /*20d00*/  STL.64 [R1+0x3db0], R6 ;  /* 0x003db00601007387 */ /* 0x008fe80000100a00 */
[----:B------:R0:W-:Y:S01]  /*20d10*/  STL.64 [R1+0x3da8], R4 ;  /* 0x003da80401007387 */ /* 0x0001e20000100a00 */
[----:B----4-:R-:W-:Y:S03]  /*20d20*/  HMMA.16816.F32 R24, R24, R8, R16 ;  /* 0x000000081818723c */ /* 0x010fe60000001810 */
[----:B------:R-:W3:Y:S04]  /*20d30*/  LDL.LU.64 R18, [R1+0x3e10] ;  /* 0x003e100001127983 */ /* 0x000ee80000300a00 */
[----:B------:R-:W3:Y:S01]  /*20d40*/  LDL.LU.64 R16, [R1+0x3e08] ;  /* 0x003e080001107983 */ /* 0x000ee20000300a00 */
[----:B0-----:R-:W-:-:S02]  /*20d50*/  IMAD.MOV.U32 R4, RZ, RZ, R3 ;  /* 0x000000ffff047224 */ /* 0x001fc400078e0003 */
[----:B------:R-:W-:-:S13]  /*20d60*/  IMAD.MOV.U32 R5, RZ, RZ, R0 ;  /* 0x000000ffff057224 */ /* 0x000fda00078e0000 */
[----:B------:R0:W-:Y:S04]  /*20d70*/  STL.64 [R1+0x260], R24 ;  /* 0x0002601801007387 */ /* 0x0001e80000100a00 */
[----:B------:R1:W-:Y:S04]  /*20d80*/  STL.64 [R1+0x268], R26 ;  /* 0x0002681a01007387 */ /* 0x0003e80000100a00 */
[----:B0-----:R-:W4:Y:S04]  /*20d90*/  LDL.LU.64 R24, [R1+0xc40] ;  /* 0x000c400001187983 */ /* 0x001f280000300a00 */
[----:B-1----:R-:W4:Y:S04]  /*20da0*/  LDL.LU.64 R26, [R1+0xc48] ;  /* 0x000c4800011a7983 */ /* 0x002f280000300a00 */
[----:B------:R-:W-:Y:S01]  /*20db0*/  STL.64 [R1+0x3d08], R8 ;  /* 0x003d080801007387 */ /* 0x000fe20000100a00 */
[----:B------:R-:W-:-:S02]  /*20dc0*/  IMAD.MOV.U32 R3, RZ, RZ, R20 ;  /* 0x000000ffff037224 */ /* 0x000fc400078e0014 */
[----:B------:R-:W-:Y:S01]  /*20dd0*/  IMAD.MOV.U32 R0, RZ, RZ, R21 ;  /* 0x000000ffff007224 */ /* 0x000fe200078e0015 */
[----:B---3--:R-:W-:-:S15]  /*20de0*/  HMMA.16816.F32 R12, R16, R20, R12 ;  /* 0x00000014100c723c */ /* 0x008fde000000180c */
[----:B------:R-:W-:-:S08]  /*20df0*/  NOP ;  /* 0x0000000000007918 */ /* 0x000fd00000000000 */
[----:B------:R-:W-:Y:S04]  /*20e00*/  STL.64 [R1+0x1080], R12 ;  /* 0x0010800c01007387 */ /* 0x000fe80000100a00 */
[----:B------:R0:W-:Y:S04]  /*20e10*/  STL.64 [R1+0x1088], R14 ;  /* 0x0010880e01007387 */ /* 0x0001e80000100a00 */
[----:B0-----:R-:W3:Y:S04]  /*20e20*/  LDL.LU.64 R14, [R1+0x3e00] ;  /* 0x003e0000010e7983 */ /* 0x001ee80000300a00 */
[----:B------:R-:W3:Y:S04]  /*20e30*/  LDL.LU.64 R22, [R1+0x3df8] ;  /* 0x003df80001167983 */ /* 0x000ee80000300a00 */
[----:B------:R-:W2:Y:S01]  /*20e40*/  LDL.LU.64 R20, [R1+0x3df0] ;  /* 0x003df00001147983 */ /* 0x000ea20000300a00 */
[----:B----4-:R-:W-:Y:S01]  /*20e50*/  HMMA.16816.F32 R4, R16, R4, R24 ;  /* 0x000000041004723c */ /* 0x010fe20000001818 */
[----:B--2---:R-:W-:-:S02]  /*20e60*/  IMAD.MOV.U32 R12, RZ, RZ, R21 ;  /* 0x000000ffff0c7224 */ /* 0x004fc400078e0015 */
[----:B------:R-:W-:-:S05]  /*20e70*/  IMAD.MOV.U32 R13, RZ, RZ, R20 ;  /* 0x000000ffff0d7224 */ /* 0x000fca00078e0014 */
[----:B------:R0:W-:-:S15]  /*20e80*/  STL.64 [R1+0x3d38], R12 ;  /* 0x003d380c01007387 */ /* 0x0001de0000100a00 */
[----:B------:R-:W-:Y:S04]  /*20e90*/  STL.64 [R1+0xc40], R4 ;  /* 0x000c400401007387 */ /* 0x000fe80000100a00 */
[----:B------:R-:W-:Y:S04]  /*20ea0*/  STL.64 [R1+0xc48], R6 ;  /* 0x000c480601007387 */ /* 0x000fe80000100a00 */
[----:B------:R-:W2:Y:S01]  /*20eb0*/  LDL.LU.64 R8, [R1+0xbf0] ;  /* 0x000bf00001087983 */ /* 0x000ea20000300a00 */
[----:B0-----:R-:W-:Y:S02]  /*20ec0*/  IMAD.MOV.U32 R12, RZ, RZ, R11 ;  /* 0x000000ffff0c7224 */ /* 0x001fe400078e000b */
[----:B------:R-:W-:-:S02]  /*20ed0*/  IMAD.MOV.U32 R13, RZ, RZ, R10 ;  /* 0x000000ffff0d7224 */ /* 0x000fc400078e000a */
[----:B------:R-:W4:Y:S04]  /*20ee0*/  LDL.LU.64 R10, [R1+0xbf8] ;  /* 0x000bf800010a7983 */ /* 0x000f280000300a00 */
[----:B----4-:R-:W-:Y:S04]  /*20ef0*/  STL.64 [R1+0x3dc0], R10 ;  /* 0x003dc00a01007387 */ /* 0x010fe80000100a00 */
[----:B--2---:R0:W-:Y:S04]  /*20f00*/  STL.64 [R1+0x3db8], R8 ;  /* 0x003db80801007387 */ /* 0x0041e80000100a00 */
[----:B0-----:R-:W2:Y:S01]  /*20f10*/  LDL R8, [R1+0xa0] ;  /* 0x0000a00001087983 */ /* 0x001ea20000100800 */
[----:B------:R-:W-:-:S03]  /*20f20*/  IMAD.MOV.U32 R9, RZ, RZ, R2 ;  /* 0x000000ffff097224 */ /* 0x000fc600078e0002 */
[----:B------:R-:W4:Y:S04]  /*20f30*/  LDL.LU R2, [R1+0x3de8] ;  /* 0x003de80001027983 */ /* 0x000f280000300800 */
[----:B--2---:R-:W-:Y:S04]  /*20f40*/  STL.64 [R1+0x3dd0], R8 ;  /* 0x003dd00801007387 */ /* 0x004fe80000100a00 */
[----:B------:R3:W-:Y:S04]  /*20f50*/  STL.64 [R1+0x3d50], R12 ;  /* 0x003d500c01007387 */ /* 0x0007e80000100a00 */
[----:B----4-:R-:W0:Y:S01]  /*20f60*/  LDSM.16.MT88.4 R24, [R2+UR5+0x200] ;  /* 0x000200050218783b */ /* 0x010e220008004200 */
[----:B---3--:R-:W-:-:S02]  /*20f70*/  IMAD.MOV.U32 R12, RZ, RZ, R15 ;  /* 0x000000ffff0c7224 */ /* 0x008fc400078e000f */
[----:B------:R-:W-:-:S05]  /*20f80*/  IMAD.MOV.U32 R13, RZ, RZ, R14 ;  /* 0x000000ffff0d7224 */ /* 0x000fca00078e000e */
[----:B------:R1:W-:Y:S04]  /*20f90*/  STL.64 [R1+0x3dc8], R12 ;  /* 0x003dc80c01007387 */ /* 0x0003e80000100a00 */
[----:B-1----:R-:W2:Y:S04]  /*20fa0*/  LDL.LU.64 R12, [R1+0xc20] ;  /* 0x000c2000010c7983 */ /* 0x002ea80000300a00 */
[----:B------:R-:W3:Y:S01]  /*20fb0*/  LDL.LU.64 R14, [R1+0xc28] ;  /* 0x000c2800010e7983 */ /* 0x000ee20000300a00 */
[----:B------:R-:W-:Y:S02]  /*20fc0*/  IMAD.MOV.U32 R8, RZ, RZ, R23 ;  /* 0x000000ffff087224 */ /* 0x000fe400078e0017 */
[----:B------:R-:W-:Y:S01]  /*20fd0*/  IMAD.MOV.U32 R9, RZ, RZ, R22 ;  /* 0x000000ffff097224 */ /* 0x000fe200078e0016 */
[----:B---3--:R-:W-:Y:S04]  /*20fe0*/  STL.64 [R1+0x3de0], R14 ;  /* 0x003de00e01007387 */ /* 0x008fe80000100a00 */
[----:B--2---:R1:W-:Y:S04]  /*20ff0*/  STL.64 [R1+0x3dd8], R12 ;  /* 0x003dd80c01007387 */ /* 0x0043e80000100a00 */
[----:B-1----:R-:W2:Y:S04]  /*21000*/  LDL.LU.64 R12, [R1+0xc30] ;  /* 0x000c3000010c7983 */ /* 0x002ea80000300a00 */
[----:B------:R-:W2:Y:S04]  /*21010*/  LDL.LU.64 R14, [R1+0xc38] ;  /* 0x000c3800010e7983 */ /* 0x000ea80000300a00 */
[----:B------:R-:W3:Y:S04]  /*21020*/  LDL.LU.64 R4, [R1+0xc10] ;  /* 0x000c100001047983 */ /* 0x000ee80000300a00 */
[----:B------:R-:W3:Y:S04]  /*21030*/  LDL.LU.64 R6, [R1+0xc18] ;  /* 0x000c180001067983 */ /* 0x000ee80000300a00 */
[----:B------:R-:W4:Y:S04]  /*21040*/  LDL.LU.64 R20, [R1+0xc00] ;  /* 0x000c000001147983 */ /* 0x000f280000300a00 */
[----:B------:R-:W4:Y:S04]  /*21050*/  LDL.LU.64 R22, [R1+0xc08] ;  /* 0x000c080001167983 */ /* 0x000f280000300a00 */
[----:B0-----:R-:W-:Y:S04]  /*21060*/  STL.64 [R1+0x3c28], R26 ;  /* 0x003c281a01007387 */ /* 0x001fe80000100a00 */
[----:B------:R0:W-:Y:S04]  /*21070*/  STL.64 [R1+0x3c20], R24 ;  /* 0x003c201801007387 */ /* 0x0001e80000100a00 */
[----:B0-----:R-:W2:Y:S04]  /*21080*/  LDL.64 R24, [R1+0x30] ;  /* 0x0000300001187983 */ /* 0x001ea80000100a00 */
[----:B--2---:R0:W-:Y:S04]  /*21090*/  STL.64 [R1+0x3d58], R24 ;  /* 0x003d581801007387 */ /* 0x0041e80000100a00 */
[----:B0-----:R-:W2:Y:S04]  /*210a0*/  LDL R24, [R1+0x40] ;  /* 0x0000400001187983 */ /* 0x001ea80000100800 */
[----:B------:R-:W2:Y:S01]  /*210b0*/  LDL R25, [R1+0x44] ;  /* 0x0000440001197983 */ /* 0x000ea20000100800 */
[----:B------:R-:W-:Y:S03]  /*210c0*/  HMMA.16816.F32 R8, R16, R8, R12 ;  /* 0x000000081008723c */ /* 0x000fe6000000180c */
[----:B--2---:R0:W-:Y:S04]  /*210d0*/  STL.64 [R1+0x3d70], R24 ;  /* 0x003d701801007387 */ /* 0x0041e80000100a00 */
[----:B0-----:R-:W2:Y:S04]  /*210e0*/  LDL R24, [R1+0x50] ;  /* 0x0000500001187983 */ /* 0x001ea80000100800 */
[----:B------:R-:W2:Y:S04]  /*210f0*/  LDL R25, [R1+0x54] ;  /* 0x0000540001197983 */ /* 0x000ea80000100800 */
[----:B--2---:R-:W-:Y:S04]  /*21100*/  STL.64 [R1+0x3d88], R24 ;  /* 0x003d881801007387 */ /* 0x004fe80000100a00 */
[----:B------:R-:W2:Y:S04]  /*21110*/  LDL.LU.64 R14, [R1+0x3de0] ;  /* 0x003de000010e7983 */ /* 0x000ea80000300a00 */
[----:B------:R-:W2:Y:S04]  /*21120*/  LDL.LU.64 R12, [R1+0x3dd8] ;  /* 0x003dd800010c7983 */ /* 0x000ea80000300a00 */
[----:B------:R0:W-:Y:S04]  /*21130*/  STL.64 [R1+0xc30], R8 ;  /* 0x000c300801007387 */ /* 0x0001e80000100a00 */
[----:B------:R2:W-:Y:S04]  /*21140*/  STL.64 [R1+0xc38], R10 ;  /* 0x000c380a01007387 */ /* 0x0005e80000100a00 */
[----:B0-----:R-:W2:Y:S01]  /*21150*/  LDL.LU.64 R8, [R1+0x3dd0] ;  /* 0x003dd00001087983 */ /* 0x001ea20000300a00 */
[----:B------:R-:W-:-:S02]  /*21160*/  IMAD.MOV.U32 R24, RZ, RZ, R29 ;  /* 0x000000ffff187224 */ /* 0x000fc400078e001d */
[----:B------:R-:W-:-:S07]  /*21170*/  IMAD.MOV.U32 R25, RZ, RZ, R28 ;  /* 0x000000ffff197224 */ /* 0x000fce00078e001c */
[C---:B---3--:R-:W-:Y:S06]  /*21180*/  HMMA.16816.F32 R24, R16.reuse, R24, R4 ;  /* 0x000000181018723c */ /* 0x048fec0000001804 */
[----:B--2---:R-:W-:Y:S01]  /*21190*/  HMMA.16816.F32 R8, R16, R8, R12 ;  /* 0x000000081008723c */ /* 0x004fe2000000180c */
[----:B------:R-:W4:-:S15]  /*211a0*/  LDL.LU.64 R12, [R1+0x3dc8] ;  /* 0x003dc800010c7983 */ /* 0x000f1e0000300a00 */
[----:B------:R-:W-:-:S07]  /*211b0*/  NOP ;  /* 0x0000000000007918 */ /* 0x000fce0000000000 */
[----:B------:R-:W-:Y:S04]  /*211c0*/  STL.64 [R1+0xc20], R8 ;  /* 0x000c200801007387 */ /* 0x000fe80000100a00 */
[----:B------:R0:W-:Y:S04]  /*211d0*/  STL.64 [R1+0xc28], R10 ;  /* 0x000c280a01007387 */ /* 0x0001e80000100a00 */
[----:B0-----:R-:W2:Y:S04]  /*211e0*/  LDL.LU.64 R10, [R1+0x3dc0] ;  /* 0x003dc000010a7983 */ /* 0x001ea80000300a00 */
[----:B------:R-:W2:Y:S04]  /*211f0*/  LDL.LU.64 R8, [R1+0x3db8] ;  /* 0x003db80001087983 */ /* 0x000ea80000300a00 */
[----:B------:R-:W3:Y:S04]  /*21200*/  LDL.LU.64 R6, [R1+0x3db0] ;  /* 0x003db00001067983 */ /* 0x000ee80000300a00 */
[----:B------:R-:W3:Y:S04]  /*21210*/  LDL.LU.64 R4, [R1+0x3da8] ;  /* 0x003da80001047983 */ /* 0x000ee80000300a00 */
[----:B------:R-:W-:Y:S04]  /*21220*/  STL.64 [R1+0xc10], R24 ;  /* 0x000c101801007387 */ /* 0x000fe80000100a00 */
[----:B------:R-:W-:Y:S01]  /*21230*/  STL.64 [R1+0xc18], R26 ;  /* 0x000c181a01007387 */ /* 0x000fe20000100a00 */
[----:B----4-:R-:W-:Y:S03]  /*21240*/  HMMA.16816.F32 R12, R16, R12, R20 ;  /* 0x0000000c100c723c */ /* 0x010fe60000001814 */
[----:B------:R-:W2:-:S15]  /*21250*/  LDL.LU.64 R20, [R1+0x3da0] ;  /* 0x003da00001147983 */ /* 0x000e9e0000300a00 */
[----:B------:R-:W-:-:S05]  /*21260*/  NOP ;  /* 0x0000000000007918 */ /* 0x000fca0000000000 */
[----:B------:R0:W-:Y:S04]  /*21270*/  STL.64 [R1+0xc00], R12 ;  /* 0x000c000c01007387 */ /* 0x0001e80000100a00 */
[----:B------:R1:W-:Y:S01]  /*21280*/  STL.64 [R1+0xc08], R14 ;  /* 0x000c080e01007387 */ /* 0x0003e20000100a00 */
[----:B--2---:R-:W-:-:S15]  /*21290*/  HMMA.16816.F32 R8, R16, R20, R8 ;  /* 0x000000141008723c */ /* 0x004fde0000001808 */
[----:B------:R-:W-:-:S08]  /*212a0*/  NOP ;  /* 0x0000000000007918 */ /* 0x000fd00000000000 */
[----:B------:R-:W-:Y:S04]  /*212b0*/  STL.64 [R1+0xbf0], R8 ;  /* 0x000bf00801007387 */ /* 0x000fe80000100a00 */
[----:B------:R-:W-:Y:S04]  /*212c0*/  STL.64 [R1+0xbf8], R10 ;  /* 0x000bf80a01007387 */ /* 0x000fe80000100a00 */
[----:B0-----:R-:W2:Y:S04]  /*212d0*/  LDL.LU.64 R12, [R1+0xbb0] ;  /* 0x000bb000010c7983 */ /* 0x001ea80000300a00 */
[----:B-1----:R-:W4:Y:S04]  /*212e0*/  LDL.LU.64 R14, [R1+0xbb8] ;  /* 0x000bb800010e7983 */ /* 0x002f280000300a00 */
[----:B----4-:R-:W-:Y:S04]  /*212f0*/  STL.64 [R1+0x3d68], R14 ;  /* 0x003d680e01007387 */ /* 0x010fe80000100a00 */
[----:B--2---:R0:W-:Y:S04]  /*21300*/  STL.64 [R1+0x3d60], R12 ;  /* 0x003d600c01007387 */ /* 0x0041e80000100a00 */
[----:B0-----:R-:W2:Y:S04]  /*21310*/  LDL.LU.64 R12, [R1+0xbc0] ;  /* 0x000bc000010c7983 */ /* 0x001ea80000300a00 */
[----:B------:R-:W4:Y:S04]  /*21320*/  LDL.LU.64 R14, [R1+0xbc8] ;  /* 0x000bc800010e7983 */ /* 0x000f280000300a00 */
[----:B----4-:R-:W-:Y:S04]  /*21330*/  STL.64 [R1+0x3d80], R14 ;  /* 0x003d800e01007387 */ /* 0x010fe80000100a00 */
[----:B--2---:R0:W-:Y:S04]  /*21340*/  STL.64 [R1+0x3d78], R12 ;  /* 0x003d780c01007387 */ /* 0x0041e80000100a00 */
[----:B0-----:R-:W2:Y:S04]  /*21350*/  LDL.LU.64 R12, [R1+0xbd0] ;  /* 0x000bd000010c7983 */ /* 0x001ea80000300a00 */
[----:B------:R-:W4:Y:S01]  /*21360*/  LDL.LU.64 R14, [R1+0xbd8] ;  /* 0x000bd800010e7983 */ /* 0x000f220000300a00 */
[----:B---3--:R-:W-:-:S02]  /*21370*/  IMAD.MOV.U32 R24, RZ, RZ, R7 ;  /* 0x000000ffff187224 */ /* 0x008fc400078e0007 */
[----:B------:R-:W-:Y:S02]  /*21380*/  IMAD.MOV.U32 R25, RZ, RZ, R6 ;  /* 0x000000ffff197224 */ /* 0x000fe400078e0006 */
[----:B------:R-:W-:Y:S02]  /*21390*/  IMAD.MOV.U32 R7, RZ, RZ, R20 ;  /* 0x000000ffff077224 */ /* 0x000fe400078e0014 */
[----:B------:R-:W-:Y:S01]  /*213a0*/  IMAD.MOV.U32 R6, RZ, RZ, R21 ;  /* 0x000000ffff067224 */ /* 0x000fe200078e0015 */
[----:B----4-:R-:W-:Y:S04]  /*213b0*/  STL.64 [R1+0x3d98], R14 ;  /* 0x003d980e01007387 */ /* 0x010fe80000100a00 */
[----:B--2---:R0:W-:Y:S04]  /*213c0*/  STL.64 [R1+0x3d90], R12 ;  /* 0x003d900c01007387 */ /* 0x0041e80000100a00 */
[----:B0-----:R-:W2:Y:S04]  /*213d0*/  LDL.LU.64 R12, [R1+0xbe0] ;  /* 0x000be000010c7983 */ /* 0x001ea80000300a00 */
[----:B------:R-:W2:Y:S04]  /*213e0*/  LDL.LU.64 R14, [R1+0xbe8] ;  /* 0x000be800010e7983 */ /* 0x000ea80000300a00 */
[----:B------:R-:W-:Y:S04]  /*213f0*/  STL.64 [R1+0x3d18], R6 ;  /* 0x003d180601007387 */ /* 0x000fe80000100a00 */
[----:B------:R0:W-:Y:S04]  /*21400*/  STL.64 [R1+0x3d10], R4 ;  /* 0x003d100401007387 */ /* 0x0001e80000100a00 */
[----:B0-----:R-:W3:Y:S04]  /*21410*/  LDL.LU.64 R4, [R1+0xb80] ;  /* 0x000b800001047983 */ /* 0x001ee80000300a00 */
[----:B------:R-:W4:Y:S04]  /*21420*/  LDL.LU.64 R6, [R1+0xb88] ;  /* 0x000b880001067983 */ /* 0x000f280000300a00 */
[----:B----4-:R-:W-:Y:S04]  /*21430*/  STL.64 [R1+0x3d30], R6 ;  /* 0x003d300601007387 */ /* 0x010fe80000100a00 */
[----:B---3--:R0:W-:Y:S04]  /*21440*/  STL.64 [R1+0x3d28], R4 ;  /* 0x003d280401007387 */ /* 0x0081e80000100a00 */
        /* <DEDUP_REMOVED lines=11> */
[----:B------:R-:W2:Y:S04]  /*21500*/  LDL.LU.64 R14, [R1+0x3d98] ;  /* 0x003d9800010e7983 */ /* 0x000ea80000300a00 */
[----:B------:R-:W2:Y:S04]  /*21510*/  LDL.LU.64 R12, [R1+0x3d90] ;  /* 0x003d9000010c7983 */ /* 0x000ea80000300a00 */
[----:B------:R0:W-:Y:S04]  /*21520*/  STL.64 [R1+0xbe0], R24 ;  /* 0x000be01801007387 */ /* 0x0001e80000100a00 */
[----:B------:R2:W-:Y:S04]  /*21530*/  STL.64 [R1+0xbe8], R26 ;  /* 0x000be81a01007387 */ /* 0x0005e80000100a00 */
[----:B0-----:R-:W2:Y:S02]  /*21540*/  LDL.LU.64 R24, [R1+0x3d88] ;  /* 0x003d880001187983 */ /* 0x001ea40000300a00 */
[----:B--2---:R-:W-:Y:S02]  /*21550*/  HMMA.16816.F32 R24, R16, R24, R12 ;  /* 0x000000181018723c */ /* 0x004fe4000000180c */
[----:B------:R-:W2:Y:S04]  /*21560*/  LDL.LU.64 R14, [R1+0x3d80] ;  /* 0x003d8000010e7983 */ /* 0x000ea80000300a00 */
[----:B------:R-:W2:-:S15]  /*21570*/  LDL.LU.64 R12, [R1+0x3d78] ;  /* 0x003d7800010c7983 */ /* 0x000e9e0000300a00 */
[----:B------:R-:W-:-:S02]  /*21580*/  NOP ;  /* 0x0000000000007918 */ /* 0x000fc40000000000 */
        /* <DEDUP_REMOVED lines=8> */
[----:B------:R-:W-:Y:S04]  /*21610*/  STL.64 [R1+0xbc8], R26 ;  /* 0x000bc81a01007387 */ /* 0x000fe80000100a00 */
[----:B0-----:R-:W2:Y:S02]  /*21620*/  LDL.LU.64 R24, [R1+0x3d58] ;  /* 0x003d580001187983 */ /* 0x001ea40000300a00 */
[----:B--2---:R-:W-:-:S15]  /*21630*/  HMMA.16816.F32 R12, R16, R24, R12 ;  /* 0x00000018100c723c */ /* 0x004fde000000180c */
[----:B------:R-:W-:-:S08]  /*21640*/  NOP ;  /* 0x0000000000007918 */ /* 0x000fd00000000000 */
[----:B------:R0:W-:Y:S04]  /*21650*/  STL.64 [R1+0xbb0], R12 ;  /* 0x000bb00c01007387 */ /* 0x0001e80000100a00 */
[----:B------:R-:W-:Y:S04]  /*21660*/  STL.64 [R1+0xbb8], R14 ;  /* 0x000bb80e01007387 */ /* 0x000fe80000100a00 */
[----:B0-----:R-:W2:Y:S04]  /*21670*/  LDL.LU.64 R12, [R1+0x3d50] ;  /* 0x003d5000010c7983 */ /* 0x001ea80000300a00 */
[----:B------:R0:W-:Y:S04]  /*21680*/  STL.64 [R1+0x3c90], R24 ;  /* 0x003c901801007387 */ /* 0x0001e80000100a00 */
[----:B0-----:R-:W3:Y:S01]  /*21690*/  LDL.64 R24, [R1+0xc0] ;  /* 0x0000c00001187983 */ /* 0x001ee20000100a00 */
[C---:B--2---:R-:W-:Y:S03]  /*216a0*/  HMMA.16816.F32 R12, R16.reuse, R12, R4 ;  /* 0x0000000c100c723c */ /* 0x044fe60000001804 */
[----:B---3--:R0:W-:Y:S04]  /*216b0*/  STL.64 [R1+0x3cf0], R24 ;  /* 0x003cf01801007387 */ /* 0x0081e80000100a00 */
[----:B0-----:R-:W2:Y:S04]  /*216c0*/  LDL.LU.64 R24, [R1+0x1070] ;  /* 0x0010700001187983 */ /* 0x001ea80000300a00 */
[----:B------:R-:W2:Y:S04]  /*216d0*/  LDL.LU.64 R26, [R1+0x1078] ;  /* 0x00107800011a7983 */ /* 0x000ea80000300a00 */
[----:B------:R-:W3:Y:S04]  /*216e0*/  LDL.LU.64 R6, [R1+0x3d48] ;  /* 0x003d480001067983 */ /* 0x000ee80000300a00 */
[----:B------:R-:W3:Y:S04]  /*216f0*/  LDL.LU.64 R4, [R1+0x3d40] ;  /* 0x003d400001047983 */ /* 0x000ee80000300a00 */
        /* <DEDUP_REMOVED lines=11> */
[----:B------:R-:W-:-:S08]  /*217b0*/  NOP ;  /* 0x0000000000007918 */ /* 0x000fd00000000000 */
[----:B------:R-:W-:Y:S04]  /*217c0*/  STL.64 [R1+0xb80], R4 ;  /* 0x000b800401007387 */ /* 0x000fe80000100a00 */
[----:B------:R0:W-:Y:S04]  /*217d0*/  STL.64 [R1+0xb88], R6 ;  /* 0x000b880601007387 */ /* 0x0001e80000100a00 */
[----:B0-----:R-:W3:Y:S04]  /*217e0*/  LDL.LU.64 R6, [R1+0x3d18] ;  /* 0x003d180001067983 */ /* 0x001ee80000300a00 */
[----:B------:R-:W4:Y:S04]  /*217f0*/  LDL.LU.64 R4, [R1+0x3d10] ;  /* 0x003d100001047983 */ /* 0x000f280000300a00 */
[----:B------:R0:W-:Y:S04]  /*21800*/  STL.64 [R1+0x3cb8], R12 ;  /* 0x003cb80c01007387 */ /* 0x0001e80000100a00 */
[----:B0-----:R-:W3:Y:S01]  /*21810*/  LDL.64 R12, [R1+0xb0] ;  /* 0x0000b000010c7983 */ /* 0x001ee20000100a00 */
[----:B----4-:R-:W-:-:S15]  /*21820*/  HMMA.16816.F32 R8, R16, R4, R8 ;  /* 0x000000041008723c */ /* 0x010fde0000001808 */
[----:B------:R-:W-:-:S08]  /*21830*/  NOP ;  /* 0x0000000000007918 */ /* 0x000fd00000000000 */
[----:B------:R0:W-:Y:S04]  /*21840*/  STL.64 [R1+0xb70], R8 ;  /* 0x000b700801007387 */ /* 0x0001e80000100a00 */
[----:B------:R-:W-:Y:S04]  /*21850*/  STL.64 [R1+0xb78], R10 ;  /* 0x000b780a01007387 */ /* 0x000fe80000100a00 */
[----:B0-----:R-:W4:Y:S04]  /*21860*/  LDL.LU.64 R8, [R1+0x3d08] ;  /* 0x003d080001087983 */ /* 0x001f280000300a00 */
[----:B------:R-:W-:Y:S01]  /*21870*/  STL.64 [R1+0x3cd8], R4 ;  /* 0x003cd80401007387 */ /* 0x000fe20000100a00 */
[----:B----4-:R-:W-:Y:S03]  /*21880*/  HMMA.16816.F32 R16, R16, R8, R20 ;  /* 0x000000081010723c */ /* 0x010fe60000001814 */
[----:B------:R-:W2:Y:S04]  /*21890*/  LDL.LU.64 R22, [R1+0x3d00] ;  /* 0x003d000001167983 */ /* 0x000ea80000300a00 */
[----:B------:R-:W2:-:S15]  /*218a0*/  LDL.LU.64 R20, [R1+0x3cf8] ;  /* 0x003cf80001147983 */ /* 0x000e9e0000300a00 */
[----:B------:R-:W-:-:S01]  /*218b0*/  NOP ;  /* 0x0000000000007918 */ /* 0x000fc20000000000 */
[----:B------:R0:W-:Y:S04]  /*218c0*/  STL.64 [R1+0x240], R16 ;  /* 0x0002401001007387 */ /* 0x0001e80000100a00 */
[----:B------:R1:W-:Y:S04]  /*218d0*/  STL.64 [R1+0x248], R18 ;  /* 0x0002481201007387 */ /* 0x0003e80000100a00 */
[----:B0-----:R-:W4:Y:S04]  /*218e0*/  LDL.LU.64 R16, [R1+0xa90] ;  /* 0x000a900001107983 */ /* 0x001f280000300a00 */
[----:B-1----:R-:W4:Y:S04]  /*218f0*/  LDL.LU.64 R18, [R1+0xa98] ;  /* 0x000a980001127983 */ /* 0x002f280000300a00 */
[----:B------:R0:W-:Y:S02]  /*21900*/  STL.64 [R1+0x3cc0], R8 ;  /* 0x003cc00801007387 */ /* 0x0001e40000100a00 */
[----:B0-----:R-:W-:-:S02]  /*21910*/  IMAD.MOV.U32 R8, RZ, RZ, R3 ;  /* 0x000000ffff087224 */ /* 0x001fc400078e0003 */
[----:B------:R-:W-:-:S07]  /*21920*/  IMAD.MOV.U32 R9, RZ, RZ, R0 ;  /* 0x000000ffff097224 */ /* 0x000fce00078e0000 */
[----:B--2---:R-:W-:Y:S01]  /*21930*/  HMMA.16816.F32 R8, R20, R8, R24 ;  /* 0x000000081408723c */ /* 0x004fe20000001818 */
[----:B------:R-:W4:-:S15]  /*21940*/  LDL.LU.64 R24, [R1+0x3cf0] ;  /* 0x003cf00001187983 */ /* 0x000f1e0000300a00 */
[----:B------:R-:W-:-:S07]  /*21950*/  NOP ;  /* 0x0000000000007918 */ /* 0x000fce0000000000 */
[----:B------:R-:W-:Y:S04]  /*21960*/  STL.64 [R1+0x1070], R8 ;  /* 0x0010700801007387 */ /* 0x000fe80000100a00 */
[----:B------:R4:W-:Y:S02]  /*21970*/  STL.64 [R1+0x1078], R10 ;  /* 0x0010780a01007387 */ /* 0x0009e40000100a00 */
[----:B----4-:R-:W-:Y:S06]  /*21980*/  HMMA.16816.F32 R8, R20, R24, R16 ;  /* 0x000000181408723c */ /* 0x010fec0000001810 */
[----:B------:R-:W-:-:S02]  /*21990*/  IMAD.MOV.U32 R3, RZ, RZ, R24 ;  /* 0x000000ffff037224 */ /* 0x000fc400078e0018 */
[----:B------:R-:W-:Y:S01]  /*219a0*/  IMAD.MOV.U32 R0, RZ, RZ, R25 ;  /* 0x000000ffff007224 */ /* 0x000fe200078e0019 */
[----:B------:R-:W0:Y:S01]  /*219b0*/  LDSM.16.MT88.4 R16, [R2+UR5+0x280] ;  /* 0x000280050210783b */ /* 0x000e220008004200 */
[----:B---3--:R-:W-:Y:S02]  /*219c0*/  IMAD.MOV.U32 R24, RZ, RZ, R7 ;  /* 0x000000ffff187224 */ /* 0x008fe400078e0007 */
[----:B------:R-:W-:-:S11]  /*219d0*/  IMAD.MOV.U32 R25, RZ, RZ, R6 ;  /* 0x000000ffff197224 */ /* 0x000fd600078e0006 */
[----:B------:R-:W-:Y:S04]  /*219e0*/  STL.64 [R1+0xa90], R8 ;  /* 0x000a900801007387 */ /* 0x000fe80000100a00 */
[----:B------:R-:W-:Y:S04]  /*219f0*/  STL.64 [R1+0xa98], R10 ;  /* 0x000a980a01007387 */ /* 0x000fe80000100a00 */
[----:B------:R-:W2:Y:S04]  /*21a00*/  LDL.LU.64 R4, [R1+0xa70] ;  /* 0x000a700001047983 */ /* 0x000ea80000300a00 */
[----:B------:R-:W3:Y:S04]  /*21a10*/  LDL.LU.64 R6, [R1+0xa78] ;  /* 0x000a780001067983 */ /* 0x000ee80000300a00 */
[----:B---3--:R-:W-:Y:S04]  /*21a20*/  STL.64 [R1+0x3ce8], R6 ;  /* 0x003ce80601007387 */ /* 0x008fe80000100a00 */
[----:B--2---:R1:W-:Y:S04]  /*21a30*/  STL.64 [R1+0x3ce0], R4 ;  /* 0x003ce00401007387 */ /* 0x0043e80000100a00 */
[----:B-1----:R-:W2:Y:S04]  /*21a40*/  LDL.LU.64 R4, [R1+0xa80] ;  /* 0x000a800001047983 */ /* 0x002ea80000300a00 */
[----:B------:R-:W2:Y:S04]  /*21a50*/  LDL.LU.64 R6, [R1+0xa88] ;  /* 0x000a880001067983 */ /* 0x000ea80000300a00 */
[----:B------:R-:W3:Y:S04]  /*21a60*/  LDL.LU.64 R8, [R1+0xa60] ;  /* 0x000a600001087983 */ /* 0x000ee80000300a00 */
[----:B------:R-:W4:Y:S01]  /*21a70*/  LDL.LU.64 R10, [R1+0xa68] ;  /* 0x000a6800010a7983 */ /* 0x000f220000300a00 */
[----:B--2---:R-:W-:Y:S03]  /*21a80*/  HMMA.16816.F32 R4, R20, R12, R4 ;  /* 0x0000000c1404723c */ /* 0x004fe60000001804 */
[----:B----4-:R-:W-:Y:S04]  /*21a90*/  STL.64 [R1+0x3cd0], R10 ;  /* 0x003cd00a01007387 */ /* 0x010fe80000100a00 */
[----:B---3--:R1:W-:Y:S04]  /*21aa0*/  STL.64 [R1+0x3cc8], R8 ;  /* 0x003cc80801007387 */ /* 0x0083e80000100a00 */
[----:B-1----:R-:W2:Y:S04]  /*21ab0*/  LDL.64 R8, [R1+0xa0] ;  /* 0x0000a00001087983 */ /* 0x002ea80000100a00 */
[----:B------:R1:W-:Y:S04]  /*21ac0*/  STL.64 [R1+0x3cb0], R24 ;  /* 0x003cb01801007387 */ /* 0x0003e80000100a00 */
[----:B-1----:R-:W3:Y:S04]  /*21ad0*/  LDL.64 R24, [R1+0x80] ;  /* 0x0000800001187983 */ /* 0x002ee80000100a00 */
[----:B------:R-:W-:Y:S04]  /*21ae0*/  STL [R1+0x3c08], R2 ;  /* 0x003c080201007387 */ /* 0x000fe80000100800 */
[----:B0-----:R-:W-:Y:S04]  /*21af0*/  STL.64 [R1+0x3b18], R18 ;  /* 0x003b181201007387 */ /* 0x001fe80000100a00 */
[----:B------:R0:W-:Y:S04]  /*21b00*/  STL.64 [R1+0x3b10], R16 ;  /* 0x003b101001007387 */ /* 0x0001e80000100a00 */
[----:B0-----:R-:W4:Y:S04]  /*21b10*/  LDL.64 R16, [R1+0x90] ;  /* 0x0000900001107983 */ /* 0x001f280000100a00 */
[----:B------:R-:W-:Y:S04]  /*21b20*/  STL.64 [R1+0xa80], R4 ;  /* 0x000a800401007387 */ /* 0x000fe80000100a00 */
[----:B------:R0:W-:Y:S04]  /*21b30*/  STL.64 [R1+0xa88], R6 ;  /* 0x000a880601007387 */ /* 0x0001e80000100a00 */
[----:B0-----:R-:W2:Y:S04]  /*21b40*/  LDL.LU.64 R6, [R1+0x3ce8] ;  /* 0x003ce80001067983 */ /* 0x001ea80000300a00 */
[----:B------:R-:W2:Y:S01]  /*21b50*/  LDL.LU.64 R4, [R1+0x3ce0] ;  /* 0x003ce00001047983 */ /* 0x000ea20000300a00 */
[----:B------:R-:W-:-:S02]  /*21b60*/  IMAD.MOV.U32 R28, RZ, RZ, R13 ;  /* 0x000000ffff1c7224 */ /* 0x000fc400078e000d */
[----:B------:R-:W-:Y:S02]  /*21b70*/  IMAD.MOV.U32 R29, RZ, RZ, R12 ;  /* 0x000000ffff1d7224 */ /* 0x000fe400078e000c */
[----:B------:R-:W3:Y:S04]  /*21b80*/  LDL.LU.64 R12, [R1+0xa50] ;  /* 0x000a5000010c7983 */ /* 0x000ee80000300a00 */
[----:B------:R-:W3:Y:S04]  /*21b90*/  LDL.LU.64 R14, [R1+0xa58] ;  /* 0x000a5800010e7983 */ /* 0x000ee80000300a00 */
[----:B------:R-:W-:Y:S04]  /*21ba0*/  STL [R1+0x3c00], R28 ;  /* 0x003c001c01007387 */ /* 0x000fe80000100800 */
[----:B------:R-:W-:Y:S01]  /*21bb0*/  STL [R1+0x3bfc], R29 ;  /* 0x003bfc1d01007387 */ /* 0x000fe20000100800 */
[----:B--2---:R-:W-:-:S15]  /*21bc0*/  HMMA.16816.F32 R4, R20, R8, R4 ;  /* 0x000000081404723c */ /* 0x004fde0000001804 */
[----:B------:R-:W-:-:S08]  /*21bd0*/  NOP ;  /* 0x0000000000007918 */ /* 0x000fd00000000000 */
[----:B------:R0:W-:Y:S04]  /*21be0*/  STL.64 [R1+0xa70], R4 ;  /* 0x000a700401007387 */ /* 0x0001e80000100a00 */
[----:B------:R1:W-:Y:S04]  /*21bf0*/  STL.64 [R1+0xa78], R6 ;  /* 0x000a780601007387 */ /* 0x0003e80000100a00 */
[----:B0-----:R-:W2:Y:S01]  /*21c00*/  LDL.LU.64 R4, [R1+0x3cd8] ;  /* 0x003cd80001047983 */ /* 0x001ea20000300a00 */
[----:B-1----:R-:W-:Y:S02]  /*21c10*/  IMAD.MOV.U32 R7, RZ, RZ, R8 ;  /* 0x000000ffff077224 */ /* 0x002fe400078e0008 */
[----:B------:R-:W-:Y:S01]  /*21c20*/  IMAD.MOV.U32 R6, RZ, RZ, R9 ;  /* 0x000000ffff067224 */ /* 0x000fe200078e0009 */
[----:B------:R-:W4:Y:S04]  /*21c30*/  LDL.LU.64 R10, [R1+0x3cd0] ;  /* 0x003cd000010a7983 */ /* 0x000f280000300a00 */
[----:B------:R-:W4:Y:S04]  /*21c40*/  LDL.LU.64 R8, [R1+0x3cc8] ;  /* 0x003cc80001087983 */ /* 0x000f280000300a00 */
[----:B------:R-:W-:Y:S04]  /*21c50*/  STL [R1+0x3c04], R6 ;  /* 0x003c040601007387 */ /* 0x000fe80000100800 */
[----:B------:R-:W-:Y:S01]  /*21c60*/  STL [R1+0x3bf8], R7 ;  /* 0x003bf80701007387 */ /* 0x000fe20000100800 */
[----:B----4-:R-:W-:Y:S03]  /*21c70*/  HMMA.16816.F32 R8, R20, R16, R8 ;  /* 0x000000101408723c */ /* 0x010fe60000001808 */
[----:B--2---:R0:W-:Y:S04]  /*21c80*/  STL.64 [R1+0x3c98], R4 ;  /* 0x003c980401007387 */ /* 0x0041e80000100a00 */
[----:B0-----:R-:W2:-:S15]  /*21c90*/  LDL.64 R4, [R1+0x50] ;  /* 0x0000500001047983 */ /* 0x001e9e0000100a00 */
[----:B------:R-:W-:-:S01]  /*21ca0*/  NOP ;  /* 0x0000000000007918 */ /* 0x000fc20000000000 */
[----:B------:R0:W-:Y:S04]  /*21cb0*/  STL.64 [R1+0xa60], R8 ;  /* 0x000a600801007387 */ /* 0x0001e80000100a00 */
[----:B------:R1:W-:Y:S04]  /*21cc0*/  STL.64 [R1+0xa68], R10 ;  /* 0x000a680a01007387 */ /* 0x0003e80000100a00 */
[----:B0-----:R-:W4:Y:S01]  /*21cd0*/  LDL.LU.64 R8, [R1+0x3cc0] ;  /* 0x003cc00001087983 */ /* 0x001f220000300a00 */
[----:B---3--:R-:W-:Y:S01]  /*21ce0*/  HMMA.16816.F32 R12, R20, R24, R12 ;  /* 0x00000018140c723c */ /* 0x008fe2000000180c */
[----:B-1----:R-:W-:-:S02]  /*21cf0*/  IMAD.MOV.U32 R11, RZ, RZ, R16 ;  /* 0x000000ffff0b7224 */ /* 0x002fc400078e0010 */
[----:B------:R-:W-:Y:S02]  /*21d00*/  IMAD.MOV.U32 R10, RZ, RZ, R17 ;  /* 0x000000ffff0a7224 */ /* 0x000fe400078e0011 */
[----:B------:R-:W3:Y:S04]  /*21d10*/  LDL.LU.64 R16, [R1+0xa30] ;  /* 0x000a300001107983 */ /* 0x000ee80000300a00 */
[----:B------:R-:W3:Y:S04]  /*21d20*/  LDL.LU.64 R18, [R1+0xa38] ;  /* 0x000a380001127983 */ /* 0x000ee80000300a00 */
[----:B------:R-:W-:Y:S04]  /*21d30*/  STL [R1+0x3c0c], R11 ;  /* 0x003c0c0b01007387 */ /* 0x000fe80000100800 */
[----:B------:R-:W-:Y:S04]  /*21d40*/  STL [R1+0x3c88], R10 ;  /* 0x003c880a01007387 */ /* 0x000fe80000100800 */
[----:B----4-:R0:W-:Y:S04]  /*21d50*/  STL.64 [R1+0x3c80], R8 ;  /* 0x003c800801007387 */ /* 0x0101e80000100a00 */
[----:B0-----:R-:W3:Y:S04]  /*21d60*/  LDL.64 R8, [R1+0x60] ;  /* 0x0000600001087983 */ /* 0x001ee80000100a00 */
[----:B------:R0:W-:Y:S04]  /*21d70*/  STL.64 [R1+0xa50], R12 ;  /* 0x000a500c01007387 */ /* 0x0001e80000100a00 */
[----:B------:R1:W-:Y:S04]  /*21d80*/  STL.64 [R1+0xa58], R14 ;  /* 0x000a580e01007387 */ /* 0x0003e80000100a00 */
[----:B0-----:R-:W4:Y:S01]  /*21d90*/  LDL.LU.64 R12, [R1+0x3cb8] ;  /* 0x003cb800010c7983 */ /* 0x001f220000300a00 */
[----:B-1----:R-:W-:-:S02]  /*21da0*/  IMAD.MOV.U32 R15, RZ, RZ, R24 ;  /* 0x000000ffff0f7224 */ /* 0x002fc400078e0018 */
[----:B------:R-:W-:Y:S02]  /*21db0*/  IMAD.MOV.U32 R14, RZ, RZ, R25 ;  /* 0x000000ffff0e7224 */ /* 0x000fe400078e0019 */
[----:B------:R-:W2:Y:S04]  /*21dc0*/  LDL.LU.64 R24, [R1+0x3cb0] ;  /* 0x003cb00001187983 */ /* 0x000ea80000300a00 */
[----:B------:R-:W-:Y:S04]  /*21dd0*/  STL.64 [R1+0x3c58], R14 ;  /* 0x003c580e01007387 */ /* 0x000fe80000100a00 */
[----:B----4-:R0:W-:Y:S04]  /*21de0*/  STL.64 [R1+0x3c50], R12 ;  /* 0x003c500c01007387 */ /* 0x0101e80000100a00 */
[----:B0-----:R-:W2:Y:S04]  /*21df0*/  LDL.LU.64 R12, [R1+0xa40] ;  /* 0x000a4000010c7983 */ /* 0x001ea80000300a00 */
[----:B------:R-:W2:Y:S02]  /*21e00*/  LDL.LU.64 R14, [R1+0xa48] ;  /* 0x000a4800010e7983 */ /* 0x000ea40000300a00 */
[----:B--2---:R-:W-:Y:S02]  /*21e10*/  HMMA.16816.F32 R12, R20, R24, R12 ;  /* 0x00000018140c723c */ /* 0x004fe4000000180c */
[----:B------:R-:W2:Y:S04]  /*21e20*/  LDL.LU.64 R24, [R1+0xa10] ;  /* 0x000a100001187983 */ /* 0x000ea80000300a00 */
[----:B------:R-:W4:-:S15]  /*21e30*/  LDL.LU.64 R26, [R1+0xa18] ;  /* 0x000a1800011a7983 */ /* 0x000f1e0000300a00 */
[----:B------:R-:W-:-:S02]  /*21e40*/  NOP ;  /* 0x0000000000007918 */ /* 0x000fc40000000000 */
[----:B------:R-:W-:Y:S04]  /*21e50*/  STL.64 [R1+0xa40], R12 ;  /* 0x000a400c01007387 */ /* 0x000fe80000100a00 */
[----:B------:R-:W-:Y:S04]  /*21e60*/  STL.64 [R1+0xa48], R14 ;  /* 0x000a480e01007387 */ /* 0x000fe80000100a00 */
[----:B----4-:R-:W-:Y:S04]  /*21e70*/  STL.64 [R1+0x3ca8], R26 ;  /* 0x003ca81a01007387 */ /* 0x010fe80000100a00 */
[----:B--2---:R0:W-:Y:S04]  /*21e80*/  STL.64 [R1+0x3ca0], R24 ;  /* 0x003ca01801007387 */ /* 0x0041e80000100a00 */
[----:B0-----:R-:W2:Y:S04]  /*21e90*/  LDL.LU.64 R24, [R1+0xa20] ;  /* 0x000a200001187983 */ /* 0x001ea80000300a00 */
[----:B------:R-:W2:Y:S04]  /*21ea0*/  LDL.LU.64 R26, [R1+0xa28] ;  /* 0x000a2800011a7983 */ /* 0x000ea80000300a00 */
[----:B------:R-:W4:Y:S01]  /*21eb0*/  LDL.64 R12, [R1+0x10] ;  /* 0x00001000010c7983 */ /* 0x000f220000100a00 */
[----:B---3--:R-:W-:Y:S03]  /*21ec0*/  HMMA.16816.F32 R16, R20, R8, R16 ;  /* 0x000000081410723c */ /* 0x008fe60000001810 */
[----:B----4-:R0:W-:Y:S04]  /*21ed0*/  STL.64 [R1+0x3c68], R12 ;  /* 0x003c680c01007387 */ /* 0x0101e80000100a00 */
[----:B0-----:R-:W3:-:S15]  /*21ee0*/  LDL.64 R12, [R1+0x20] ;  /* 0x00002000010c7983 */ /* 0x001ede0000100a00 */
[----:B------:R-:W-:-:S01]  /*21ef0*/  NOP ;  /* 0x0000000000007918 */ /* 0x000fc20000000000 */
[----:B------:R0:W-:Y:S04]  /*21f00*/  STL.64 [R1+0xa30], R16 ;  /* 0x000a301001007387 */ /* 0x0001e80000100a00 */
[----:B------:R-:W-:Y:S01]  /*21f10*/  STL.64 [R1+0xa38], R18 ;  /* 0x000a381201007387 */ /* 0x000fe20000100a00 */
[----:B0-----:R-:W-:Y:S02]  /*21f20*/  IMAD.MOV.U32 R17, RZ, RZ, R8 ;  /* 0x000000ffff117224 */ /* 0x001fe400078e0008 */
[----:B------:R-:W-:-:S05]  /*21f30*/  IMAD.MOV.U32 R16, RZ, RZ, R9 ;  /* 0x000000ffff107224 */ /* 0x000fca00078e0009 */
[----:B------:R0:W-:Y:S04]  /*21f40*/  STL.64 [R1+0x3bf0], R16 ;  /* 0x003bf01001007387 */ /* 0x0001e80000100a00 */
[----:B------:R-:W4:Y:S04]  /*21f50*/  LDL.LU.64 R8, [R1+0xa00] ;  /* 0x000a000001087983 */ /* 0x000f280000300a00 */
[----:B------:R-:W4:Y:S01]  /*21f60*/  LDL.LU.64 R10, [R1+0xa08] ;  /* 0x000a0800010a7983 */ /* 0x000f220000300a00 */
[----:B0-----:R-:W-:Y:S02]  /*21f70*/  IMAD.MOV.U32 R16, RZ, RZ, R3 ;  /* 0x000000ffff107224 */ /* 0x001fe400078e0003 */
[----:B------:R-:W-:-:S05]  /*21f80*/  IMAD.MOV.U32 R17, RZ, RZ, R0 ;  /* 0x000000ffff117224 */ /* 0x000fca00078e0000 */
[----:B------:R0:W-:Y:S04]  /*21f90*/  STL.64 [R1+0x3c10], R16 ;  /* 0x003c101001007387 */ /* 0x0001e80000100a00 */
[----:B0-----:R-:W3:Y:S01]  /*21fa0*/  LDL.64 R16, [R1+0xd0] ;  /* 0x0000d00001107983 */ /* 0x001ee20000100a00 */
[----:B--2---:R-:W-:Y:S03]  /*21fb0*/  HMMA.16816.F32 R24, R20, R4, R24 ;  /* 0x000000041418723c */ /* 0x004fe60000001818 */
[----:B---3--:R0:W-:Y:S04]  /*21fc0*/  STL.64 [R1+0x3c60], R16 ;  /* 0x003c601001007387 */ /* 0x0081e80000100a00 */
[----:B0-----:R-:W2:-:S15]  /*21fd0*/  LDL.64 R16, [R1+0x40] ;  /* 0x0000400001107983 */ /* 0x001e9e0000100a00 */
[----:B------:R-:W-:-:S01]  /*21fe0*/  NOP ;  /* 0x0000000000007918 */ /* 0x000fc20000000000 */
[----:B------:R-:W-:Y:S04]  /*21ff0*/  STL.64 [R1+0xa20], R24 ;  /* 0x000a201801007387 */ /* 0x000fe80000100a00 */
[----:B------:R0:W-:Y:S04]  /*22000*/  STL.64 [R1+0xa28], R26 ;  /* 0x000a281a01007387 */ /* 0x0001e80000100a00 */
[----:B0-----:R-:W2:Y:S04]  /*22010*/  LDL.LU.64 R26, [R1+0x3ca8] ;  /* 0x003ca800011a7983 */ /* 0x001ea80000300a00 */
[----:B------:R-:W2:Y:S01]  /*22020*/  LDL.LU.64 R24, [R1+0x3ca0] ;  /* 0x003ca00001187983 */ /* 0x000ea20000300a00 */
[----:B------:R-:W-:-:S02]  /*22030*/  IMAD.MOV.U32 R29, RZ, RZ, R4 ;  /* 0x000000ffff1d7224 */ /* 0x000fc400078e0004 */
[----:B------:R-:W-:Y:S02]  /*22040*/  IMAD.MOV.U32 R7, RZ, RZ, R5 ;  /* 0x000000ffff077224 */ /* 0x000fe400078e0005 */
[----:B------:R-:W3:Y:S01]  /*22050*/  LDL.LU.64 R4, [R1+0x3c98] ;  /* 0x003c980001047983 */ /* 0x000ee20000300a00 */
[----:B--2---:R-:W-:Y:S06]  /*22060*/  HMMA.16816.F32 R24, R20, R16, R24 ;  /* 0x000000101418723c */ /* 0x004fec0000001818 */
[----:B------:R-:W-:Y:S02]  /*22070*/  IMAD.MOV.U32 R6, RZ, RZ, R16 ;  /* 0x000000ffff067224 */ /* 0x000fe400078e0010 */
[----:B------:R-:W-:-:S15]  /*22080*/  IMAD.MOV.U32 R28, RZ, RZ, R17 ;  /* 0x000000ffff1c7224 */ /* 0x000fde00078e0011 */
[----:B------:R0:W-:Y:S04]  /*22090*/  STL.64 [R1+0xa10], R24 ;  /* 0x000a101801007387 */ /* 0x0001e80000100a00 */
[----:B------:R-:W-:Y:S04]  /*220a0*/  STL.64 [R1+0xa18], R26 ;  /* 0x000a181a01007387 */ /* 0x000fe80000100a00 */
[----:B0-----:R-:W4:Y:S04]  /*220b0*/  LDL.LU.64 R24, [R1+0x3c90] ;  /* 0x003c900001187983 */ /* 0x001f280000300a00 */
[----:B------:R-:W2:Y:S04]  /*220c0*/  LDL.LU.64 R16, [R1+0x9e0] ;  /* 0x0009e00001107983 */ /* 0x000ea80000300a00 */
[----:B------:R-:W3:Y:S01]  /*220d0*/  LDL.LU.64 R18, [R1+0x9e8] ;  /* 0x0009e80001127983 */ /* 0x000ee20000300a00 */
[----:B----4-:R-:W-:Y:S03]  /*220e0*/  HMMA.16816.F32 R8, R20, R24, R8 ;  /* 0x000000181408723c */ /* 0x010fe60000001808 */
[----:B---3--:R-:W-:Y:S04]  /*220f0*/  STL.64 [R1+0x3c78], R18 ;  /* 0x003c781201007387 */ /* 0x008fe80000100a00 */
[----:B--2---:R0:W-:Y:S04]  /*22100*/  STL.64 [R1+0x3c70], R16 ;  /* 0x003c701001007387 */ /* 0x0041e80000100a00 */
[----:B0-----:R-:W2:Y:S04]  /*22110*/  LDL.LU.64 R16, [R1+0x9f0] ;  /* 0x0009f00001107983 */ /* 0x001ea80000300a00 */
[----:B------:R-:W2:Y:S04]  /*22120*/  LDL.LU.64 R18, [R1+0x9f8] ;  /* 0x0009f80001127983 */ /* 0x000ea80000300a00 */
[----:B------:R-:W-:Y:S04]  /*22130*/  STL.64 [R1+0x3c48], R6 ;  /* 0x003c480601007387 */ /* 0x000fe80000100a00 */
[----:B------:R0:W-:Y:S04]  /*22140*/  STL.64 [R1+0x3c40], R4 ;  /* 0x003c400401007387 */ /* 0x0001e80000100a00 */
[----:B0-----:R-:W3:Y:S04]  /*22150*/  LDL.LU.64 R4, [R1+0x9d0] ;  /* 0x0009d00001047983 */ /* 0x001ee80000300a00 */
[----:B------:R-:W3:Y:S04]  /*22160*/  LDL.LU.64 R6, [R1+0x9d8] ;  /* 0x0009d80001067983 */ /* 0x000ee80000300a00 */
[----:B------:R-:W-:Y:S04]  /*22170*/  STL.64 [R1+0xa00], R8 ;  /* 0x000a000801007387 */ /* 0x000fe80000100a00 */
[----:B------:R0:W-:Y:S04]  /*22180*/  STL.64 [R1+0xa08], R10 ;  /* 0x000a080a01007387 */ /* 0x0001e80000100a00 */
[----:B0-----:R-:W4:Y:S04]  /*22190*/  LDL.LU R10, [R1+0x3c88] ;  /* 0x003c8800010a7983 */ /* 0x001f280000300800 */
[----:B------:R-:W3:Y:S01]  /*221a0*/  LDL.LU.64 R8, [R1+0x3c80] ;  /* 0x003c800001087983 */ /* 0x000ee20000300a00 */
[----:B------:R-:W-:-:S02]  /*221b0*/  IMAD.MOV.U32 R11, RZ, RZ, R24 ;  /* 0x000000ffff0b7224 */ /* 0x000fc400078e0018 */
[----:B------:R-:W-:Y:S02]  /*221c0*/  IMAD.MOV.U32 R2, RZ, RZ, R25 ;  /* 0x000000ffff027224 */ /* 0x000fe400078e0019 */
[----:B------:R-:W-:Y:S02]  /*221d0*/  IMAD.MOV.U32 R3, RZ, RZ, R12 ;  /* 0x000000ffff037224 */ /* 0x000fe400078e000c */
[----:B------:R-:W-:Y:S01]  /*221e0*/  IMAD.MOV.U32 R0, RZ, RZ, R13 ;  /* 0x000000ffff007224 */ /* 0x000fe200078e000d */
[C---:B--2---:R-:W-:Y:S01]  /*221f0*/  HMMA.16816.F32 R16, R20.reuse, R12, R16 ;  /* 0x0000000c1410723c */ /* 0x044fe20000001810 */
[----:B----4-:R-:W-:Y:S04]  /*22200*/  STL.64 [R1+0x3c38], R10 ;  /* 0x003c380a01007387 */ /* 0x010fe80000100a00 */
[----:B---3--:R0:W-:Y:S04]  /*22210*/  STL.64 [R1+0x3c30], R8 ;  /* 0x003c300801007387 */ /* 0x0081e80000100a00 */
[----:B0-----:R-:W2:Y:S04]  /*22220*/  LDL.LU.64 R8, [R1+0x9c0] ;  /* 0x0009c00001087983 */ /* 0x001ea80000300a00 */
[----:B------:R-:W2:Y:S04]  /*22230*/  LDL.LU.64 R10, [R1+0x9c8] ;  /* 0x0009c800010a7983 */ /* 0x000ea80000300a00 */
[----:B------:R-:W3:Y:S04]  /*22240*/  LDL.LU.64 R24, [R1+0x210] ;  /* 0x0002100001187983 */ /* 0x000ee80000300a00 */
[----:B------:R-:W3:Y:S04]  /*22250*/  LDL.LU.64 R26, [R1+0x218] ;  /* 0x00021800011a7983 */ /* 0x000ee80000300a00 */
[----:B------:R-:W-:Y:S04]  /*22260*/  STL.64 [R1+0x9f0], R16 ;  /* 0x0009f01001007387 */ /* 0x000fe80000100a00 */
[----:B------:R0:W-:Y:S04]  /*22270*/  STL.64 [R1+0x9f8], R18 ;  /* 0x0009f81201007387 */ /* 0x0001e80000100a00 */
[----:B0-----:R-:W4:Y:S04]  /*22280*/  LDL.LU.64 R18, [R1+0x3c78] ;  /* 0x003c780001127983 */ /* 0x001f280000300a00 */
[----:B------:R-:W4:Y:S04]  /*22290*/  LDL.LU.64 R16, [R1+0x3c70] ;  /* 0x003c700001107983 */ /* 0x000f280000300a00 */
[----:B------:R-:W4:Y:S02]  /*222a0*/  LDL.LU.64 R12, [R1+0x3c68] ;  /* 0x003c6800010c7983 */ /* 0x000f240000300a00 */
[----:B----4-:R-:W-:-:S15]  /*222b0*/  HMMA.16816.F32 R16, R20, R12, R16 ;  /* 0x0000000c1410723c */ /* 0x010fde0000001810 */
[----:B------:R-:W-:-:S08]  /*222c0*/  NOP ;  /* 0x0000000000007918 */ /* 0x000fd00000000000 */
[----:B------:R0:W-:Y:S04]  /*222d0*/  STL.64 [R1+0x9e0], R16 ;  /* 0x0009e01001007387 */ /* 0x0001e80000100a00 */
[----:B------:R1:W-:Y:S04]  /*222e0*/  STL.64 [R1+0x9e8], R18 ;  /* 0x0009e81201007387 */ /* 0x0003e80000100a00 */
[----:B0-----:R-:W4:Y:S01]  /*222f0*/  LDL.LU.64 R16, [R1+0x3c60] ;  /* 0x003c600001107983 */ /* 0x001f220000300a00 */
[----:B-1----:R-:W-:Y:S02]  /*22300*/  IMAD.MOV.U32 R19, RZ, RZ, R12 ;  /* 0x000000ffff137224 */ /* 0x002fe400078e000c */
[----:B------:R-:W-:Y:S01]  /*22310*/  IMAD.MOV.U32 R18, RZ, RZ, R13 ;  /* 0x000000ffff127224 */ /* 0x000fe200078e000d */
[----:B------:R-:W4:Y:S04]  /*22320*/  LDL.LU.64 R14, [R1+0x3c58] ;  /* 0x003c5800010e7983 */ /* 0x000f280000300a00 */
[----:B------:R-:W2:Y:S02]  /*22330*/  LDL.LU.64 R12, [R1+0x3c50] ;  /* 0x003c5000010c7983 */ /* 0x000ea40000300a00 */
[----:B--2---:R-:W-:-:S15]  /*22340*/  HMMA.16816.F32 R4, R20, R12, R4 ;  /* 0x0000000c1404723c */ /* 0x004fde0000001804 */
[----:B------:R-:W-:-:S08]  /*22350*/  NOP ;  /* 0x0000000000007918 */ /* 0x000fd00000000000 */
[----:B------:R-:W-:Y:S04]  /*22360*/  STL.64 [R1+0x9d0], R4 ;  /* 0x0009d00401007387 */ /* 0x000fe80000100a00 */
[----:B------:R0:W-:Y:S04]  /*22370*/  STL.64 [R1+0x9d8], R6 ;  /* 0x0009d80601007387 */ /* 0x0001e80000100a00 */
[----:B0-----:R-:W2:Y:S04]  /*22380*/  LDL.LU.64 R6, [R1+0x3c48] ;  /* 0x003c480001067983 */ /* 0x001ea80000300a00 */
[----:B------:R-:W3:Y:S04]  /*22390*/  LDL.LU.64 R4, [R1+0x3c40] ;  /* 0x003c400001047983 */ /* 0x000ee80000300a00 */
[----:B------:R-:W-:Y:S01]  /*223a0*/  STL.64 [R1+0x3b30], R12 ;  /* 0x003b300c01007387 */ /* 0x000fe20000100a00 */
[----:B---3--:R-:W-:-:S15]  /*223b0*/  HMMA.16816.F32 R8, R20, R4, R8 ;  /* 0x000000041408723c */ /* 0x008fde0000001808 */
[----:B------:R-:W-:-:S08]  /*223c0*/  NOP ;  /* 0x0000000000007918 */ /* 0x000fd00000000000 */
[----:B------:R-:W-:Y:S04]  /*223d0*/  STL.64 [R1+0x9c0], R8 ;  /* 0x0009c00801007387 */ /* 0x000fe80000100a00 */
[----:B------:R0:W-:Y:S04]  /*223e0*/  STL.64 [R1+0x9c8], R10 ;  /* 0x0009c80a01007387 */ /* 0x0001e80000100a00 */
[----:B0-----:R-:W3:Y:S04]  /*223f0*/  LDL.LU.64 R10, [R1+0x3c38] ;  /* 0x003c3800010a7983 */ /* 0x001ee80000300a00 */
[----:B------:R-:W4:Y:S01]  /*22400*/  LDL.LU.64 R8, [R1+0x3c30] ;  /* 0x003c300001087983 */ /* 0x000f220000300a00 */
[----:B------:R-:W-:-:S02]  /*22410*/  IMAD.MOV.U32 R12, RZ, RZ, R19 ;  /* 0x000000ffff0c7224 */ /* 0x000fc400078e0013 */
[----:B------:R-:W-:-:S05]  /*22420*/  IMAD.MOV.U32 R13, RZ, RZ, R18 ;  /* 0x000000ffff0d7224 */ /* 0x000fca00078e0012 */
[----:B------:R-:W-:Y:S04]  /*22430*/  STL.64 [R1+0x3b48], R12 ;  /* 0x003b480c01007387 */ /* 0x000fe80000100a00 */
[----:B------:R0:W-:Y:S04]  /*22440*/  STL.64 [R1+0x3b28], R4 ;  /* 0x003b280401007387 */ /* 0x0001e80000100a00 */
[----:B--2---:R1:W-:Y:S04]  /*22450*/  STL.64 [R1+0x3c18], R6 ;  /* 0x003c180601007387 */ /* 0x0043e80000100a00 */
[----:B0-----:R-:W2:Y:S04]  /*22460*/  LDL.LU.64 R4, [R1+0x1040] ;  /* 0x0010400001047983 */ /* 0x001ea80000300a00 */
[----:B-1----:R-:W2:Y:S01]  /*22470*/  LDL.LU.64 R6, [R1+0x1048] ;  /* 0x0010480001067983 */ /* 0x002ea20000300a00 */
[----:B----4-:R-:W-:Y:S03]  /*22480*/  HMMA.16816.F32 R20, R20, R8, R24 ;  /* 0x000000081414723c */ /* 0x010fe60000001818 */
[----:B------:R-:W2:Y:S04]  /*22490*/  LDL.LU.64 R26, [R1+0x3c28] ;  /* 0x003c2800011a7983 */ /* 0x000ea80000300a00 */
[----:B------:R-:W2:Y:S01]  /*224a0*/  LDL.LU.64 R24, [R1+0x3c20] ;  /* 0x003c200001187983 */ /* 0x000ea20000300a00 */
[----:B------:R-:W-:-:S02]  /*224b0*/  IMAD.MOV.U32 R12, RZ, RZ, R3 ;  /* 0x000000ffff0c7224 */ /* 0x000fc400078e0003 */
[----:B------:R-:W-:Y:S02]  /*224c0*/  IMAD.MOV.U32 R13, RZ, RZ, R0 ;  /* 0x000000ffff0d7224 */ /* 0x000fe400078e0000 */
[----:B------:R-:W-:Y:S02]  /*224d0*/  IMAD.MOV.U32 R3, RZ, RZ, R16 ;  /* 0x000000ffff037224 */ /* 0x000fe400078e0010 */
[----:B------:R-:W-:-:S09]  /*224e0*/  IMAD.MOV.U32 R0, RZ, RZ, R17 ;  /* 0x000000ffff007224 */ /* 0x000fd200078e0011 */
[----:B------:R0:W-:Y:S04]  /*224f0*/  STL.64 [R1+0x210], R20 ;  /* 0x0002101401007387 */ /* 0x0001e80000100a00 */
[----:B------:R1:W-:Y:S04]  /*22500*/  STL.64 [R1+0x218], R22 ;  /* 0x0002181601007387 */ /* 0x0003e80000100a00 */
[----:B0-----:R-:W4:Y:S04]  /*22510*/  LDL.LU.64 R20, [R1+0x1e0] ;  /* 0x0001e00001147983 */ /* 0x001f280000300a00 */
[----:B-1----:R-:W4:Y:S04]  /*22520*/  LDL.LU.64 R22, [R1+0x1e8] ;  /* 0x0001e80001167983 */ /* 0x002f280000300a00 */
[----:B------:R-:W-:Y:S04]  /*22530*/  STL.64 [R1+0x3b60], R12 ;  /* 0x003b600c01007387 */ /* 0x000fe80000100a00 */
[----:B------:R-:W-:Y:S01]  /*22540*/  STL.64 [R1+0x3b20], R8 ;  /* 0x003b200801007387 */ /* 0x000fe20000100a00 */
[----:B--2---:R-:W-:-:S15]  /*22550*/  HMMA.16816.F32 R4, R24, R16, R4 ;  /* 0x000000101804723c */ /* 0x004fde0000001804 */
[----:B------:R-:W-:-:S08]  /*22560*/  NOP ;  /* 0x0000000000007918 */ /* 0x000fd00000000000 */
[----:B------:R-:W-:Y:S04]  /*22570*/  STL.64 [R1+0x1040], R4 ;  /* 0x0010400401007387 */ /* 0x000fe80000100a00 */
[----:B------:R0:W-:Y:S04]  /*22580*/  STL.64 [R1+0x1048], R6 ;  /* 0x0010480601007387 */ /* 0x0001e80000100a00 */
[----:B0-----:R-:W2:Y:S04]  /*22590*/  LDL.LU.64 R6, [R1+0x3c18] ;  /* 0x003c180001067983 */ /* 0x001ea80000300a00 */
[----:B------:R-:W4:Y:S01]  /*225a0*/  LDL.LU.64 R16, [R1+0x3c10] ;  /* 0x003c100001107983 */ /* 0x000f220000300a00 */
[----:B---3--:R-:W-:-:S02]  /*225b0*/  IMAD.MOV.U32 R12, RZ, RZ, R11 ;  /* 0x000000ffff0c7224 */ /* 0x008fc400078e000b */
[----:B------:R-:W-:Y:S01]  /*225c0*/  IMAD.MOV.U32 R13, RZ, RZ, R2 ;  /* 0x000000ffff0d7224 */ /* 0x000fe200078e0002 */
[----:B----4-:R-:W-:Y:S01]  /*225d0*/  HMMA.16816.F32 R20, R24, R16, R20 ;  /* 0x000000101814723c */ /* 0x010fe20000001814 */
[----:B------:R-:W3:Y:S04]  /*225e0*/  LDL.LU.64 R16, [R1+0x8e0] ;  /* 0x0008e00001107983 */ /* 0x000ee80000300a00 */
[----:B------:R-:W3:-:S15]  /*225f0*/  LDL.LU.64 R18, [R1+0x8e8] ;  /* 0x0008e80001127983 */ /* 0x000ede0000300a00 */
[----:B------:R-:W-:-:S03]  /*22600*/  NOP ;  /* 0x0000000000007918 */ /* 0x000fc60000000000 */
[----:B------:R-:W-:Y:S04]  /*22610*/  STL.64 [R1+0x1e0], R20 ;  /* 0x0001e01401007387 */ /* 0x000fe80000100a00 */
[----:B------:R-:W-:Y:S04]  /*22620*/  STL.64 [R1+0x1e8], R22 ;  /* 0x0001e81601007387 */ /* 0x000fe80000100a00 */
[----:B------:R-:W4:Y:S04]  /*22630*/  LDL.LU R11, [R1+0x3c0c] ;  /* 0x003c0c00010b7983 */ /* 0x000f280000300800 */
[----:B------:R-:W3:Y:S04]  /*22640*/  LDL.LU R2, [R1+0x3c08] ;  /* 0x003c080001027983 */ /* 0x000ee80000300800 */
[----:B------:R2:W-:Y:S02]  /*22650*/  STL.64 [R1+0x3b78], R12 ;  /* 0x003b780c01007387 */ /* 0x0005e40000100a00 */
[----:B--2---:R-:W-:-:S02]  /*22660*/  IMAD.MOV.U32 R12, RZ, RZ, R6 ;  /* 0x000000ffff0c7224 */ /* 0x004fc400078e0006 */
[----:B------:R-:W-:Y:S01]  /*22670*/  IMAD.MOV.U32 R13, RZ, RZ, R28 ;  /* 0x000000ffff0d7224 */ /* 0x000fe200078e001c */
[----:B------:R-:W2:Y:S04]  /*22680*/  LDL.LU R6, [R1+0x3c04] ;  /* 0x003c040001067983 */ /* 0x000ea80000300800 */
[----:B------:R-:W4:Y:S04]  /*22690*/  LDL.LU R28, [R1+0x3c00] ;  /* 0x003c0000011c7983 */ /* 0x000f280000300800 */
[----:B------:R0:W-:Y:S02]  /*226a0*/  STL.64 [R1+0x3b90], R12 ;  /* 0x003b900c01007387 */ /* 0x0001e40000100a00 */
[----:B0-----:R-:W-:-:S02]  /*226b0*/  IMAD.MOV.U32 R12, RZ, RZ, R29 ;  /* 0x000000ffff0c7224 */ /* 0x001fc400078e001d */
[----:B------:R-:W-:Y:S01]  /*226c0*/  IMAD.MOV.U32 R13, RZ, RZ, R7 ;  /* 0x000000ffff0d7224 */ /* 0x000fe200078e0007 */
[----:B------:R-:W2:Y:S04]  /*226d0*/  LDL.LU R29, [R1+0x3bfc] ;  /* 0x003bfc00011d7983 */ /* 0x000ea80000300800 */
[----:B------:R-:W4:Y:S04]  /*226e0*/  LDL.LU R7, [R1+0x3bf8] ;  /* 0x003bf80001077983 */ /* 0x000f280000300800 */
[----:B------:R-:W-:Y:S04]  /*226f0*/  STL.64 [R1+0x3ba8], R12 ;  /* 0x003ba80c01007387 */ /* 0x000fe80000100a00 */
[----:B---3--:R-:W0:Y:S04]  /*22700*/  LDSM.16.MT88.4 R20, [R2+UR5+0x300] ;  /* 0x000300050214783b */ /* 0x008e280008004200 */
[----:B0-----:R-:W-:Y:S04]  /*22710*/  STL [R1+0x3a44], R20 ;  /* 0x003a441401007387 */ /* 0x001fe80000100800 */
[----:B------:R0:W-:Y:S04]  /*22720*/  STL [R1+0x3a40], R21 ;  /* 0x003a401501007387 */ /* 0x0001e80000100800 */
[----:B------:R-:W-:Y:S04]  /*22730*/  STL [R1+0x3a3c], R22 ;  /* 0x003a3c1601007387 */ /* 0x000fe80000100800 */
[----:B------:R-:W-:Y:S04]  /*22740*/  STL [R1+0x3a38], R23 ;  /* 0x003a381701007387 */ /* 0x000fe80000100800 */
[----:B0-----:R-:W3:Y:S04]  /*22750*/  LDL.64 R20, [R1+0x70] ;  /* 0x0000700001147983 */ /* 0x001ee80000100a00 */
[----:B---3--:R2:W-:Y:S02]  /*22760*/  STL.64 [R1+0x3bc0], R20 ;  /* 0x003bc01401007387 */ /* 0x0085e40000100a00 */
[----:B--2---:R-:W-:-:S02]  /*22770*/  IMAD.MOV.U32 R20, RZ, RZ, R29 ;  /* 0x000000ffff147224 */ /* 0x004fc400078e001d */
[----:B----4-:R-:W-:-:S07]  /*22780*/  IMAD.MOV.U32 R21, RZ, RZ, R28 ;  /* 0x000000ffff157224 */ /* 0x010fce00078e001c */
[----:B------:R-:W-:Y:S01]  /*22790*/  HMMA.16816.F32 R20, R24, R20, R16 ;  /* 0x000000141814723c */ /* 0x000fe20000001810 */
[----:B------:R-:W2:Y:S01]  /*227a0*/  LDL.LU.64 R16, [R1+0x3bf0] ;  /* 0x003bf00001107983 */ /* 0x000ea20000300a00 */
[----:B------:R-:W-:Y:S02]  /*227b0*/  IMAD.MOV.U32 R8, RZ, RZ, R11 ;  /* 0x000000ffff087224 */ /* 0x000fe400078e000b */
[----:B------:R-:W-:-:S15]  /*227c0*/  IMAD.MOV.U32 R9, RZ, RZ, R10 ;  /* 0x000000ffff097224 */ /* 0x000fde00078e000a */
[----:B------:R-:W-:-:S04]  /*227d0*/  NOP ;  /* 0x0000000000007918 */ /* 0x000fc80000000000 */
[----:B------:R0:W-:Y:S04]  /*227e0*/  STL.64 [R1+0x8e0], R20 ;  /* 0x0008e01401007387 */ /* 0x0001e80000100a00 */
[----:B------:R-:W-:Y:S01]  /*227f0*/  STL.64 [R1+0x8e8], R22 ;  /* 0x0008e81601007387 */ /* 0x000fe20000100a00 */
[----:B0-----:R-:W-:Y:S02]  /*22800*/  IMAD.MOV.U32 R20, RZ, RZ, R15 ;  /* 0x000000ffff147224 */ /* 0x001fe400078e000f */
[----:B------:R-:W-:Y:S02]  /*22810*/  IMAD.MOV.U32 R21, RZ, RZ, R14 ;  /* 0x000000ffff157224 */ /* 0x000fe400078e000e */
[----:B--2---:R-:W-:Y:S02]  /*22820*/  IMAD.MOV.U32 R12, RZ, RZ, R17 ;  /* 0x000000ffff0c7224 */ /* 0x004fe400078e0011 */
[----:B------:R-:W-:-:S05]  /*22830*/  IMAD.MOV.U32 R13, RZ, RZ, R16 ;  /* 0x000000ffff0d7224 */ /* 0x000fca00078e0010 */
[----:B------:R-:W-:Y:S04]  /*22840*/  STL.64 [R1+0x3bc8], R12 ;  /* 0x003bc80c01007387 */ /* 0x000fe80000100a00 */
[----:B------:R0:W-:Y:S04]  /*22850*/  STL.64 [R1+0x3bd0], R20 ;  /* 0x003bd01401007387 */ /* 0x0001e80000100a00 */
[----:B------:R1:W-:Y:S04]  /*22860*/  STL.64 [R1+0x3bd8], R8 ;  /* 0x003bd80801007387 */ /* 0x0003e80000100a00 */
[----:B0-----:R-:W2:Y:S04]  /*22870*/  LDL.LU.64 R20, [R1+0x8c0] ;  /* 0x0008c00001147983 */ /* 0x001ea80000300a00 */
[----:B------:R-:W3:Y:S01]  /*22880*/  LDL.LU.64 R22, [R1+0x8c8] ;  /* 0x0008c80001167983 */ /* 0x000ee20000300a00 */
[----:B-1----:R-:W-:-:S02]  /*22890*/  IMAD.MOV.U32 R8, RZ, RZ, R7 ;  /* 0x000000ffff087224 */ /* 0x002fc400078e0007 */
[----:B------:R-:W-:Y:S01]  /*228a0*/  IMAD.MOV.U32 R9, RZ, RZ, R6 ;  /* 0x000000ffff097224 */ /* 0x000fe200078e0006 */
[----:B---3--:R-:W-:Y:S04]  /*228b0*/  STL.64 [R1+0x3be8], R22 ;  /* 0x003be81601007387 */ /* 0x008fe80000100a00 */
[----:B--2---:R0:W-:Y:S04]  /*228c0*/  STL.64 [R1+0x3be0], R20 ;  /* 0x003be01401007387 */ /* 0x0041e80000100a00 */
[----:B0-----:R-:W2:Y:S04]  /*228d0*/  LDL.LU.64 R20, [R1+0x8d0] ;  /* 0x0008d00001147983 */ /* 0x001ea80000300a00 */
[----:B------:R-:W2:Y:S04]  /*228e0*/  LDL.LU.64 R22, [R1+0x8d8] ;  /* 0x0008d80001167983 */ /* 0x000ea80000300a00 */
[----:B------:R-:W3:Y:S04]  /*228f0*/  LDL.LU.64 R12, [R1+0x8b0] ;  /* 0x0008b000010c7983 */ /* 0x000ee80000300a00 */
[----:B------:R-:W3:Y:S04]  /*22900*/  LDL.LU.64 R14, [R1+0x8b8] ;  /* 0x0008b800010e7983 */ /* 0x000ee80000300a00 */
[----:B------:R-:W4:Y:S04]  /*22910*/  LDL.LU.64 R16, [R1+0x8a0] ;  /* 0x0008a00001107983 */ /* 0x000f280000300a00 */
[----:B------:R-:W4:Y:S04]  /*22920*/  LDL.LU.64 R18, [R1+0x8a8] ;  /* 0x0008a80001127983 */ /* 0x000f280000300a00 */
[----:B------:R-:W2:Y:S04]  /*22930*/  LDL.LU.64 R4, [R1+0x830] ;  /* 0x0008300001047983 */ /* 0x000ea80000300a00 */
[----:B------:R-:W3:Y:S04]  /*22940*/  LDL.LU.64 R6, [R1+0x838] ;  /* 0x0008380001067983 */ /* 0x000ee80000300a00 */
[----:B---3--:R-:W-:Y:S04]  /*22950*/  STL.64 [R1+0x3b40], R6 ;  /* 0x003b400601007387 */ /* 0x008fe80000100a00 */
[----:B--2---:R0:W-:Y:S04]  /*22960*/  STL.64 [R1+0x3b38], R4 ;  /* 0x003b380401007387 */ /* 0x0041e80000100a00 */
[----:B0-----:R-:W2:Y:S04]  /*22970*/  LDL.LU.64 R4, [R1+0x840] ;  /* 0x0008400001047983 */ /* 0x001ea80000300a00 */
        /* <DEDUP_REMOVED lines=12> */
[----:B------:R-:W3:Y:S01]  /*22a40*/  LDL.LU.64 R6, [R1+0x878] ;  /* 0x0008780001067983 */ /* 0x000ee20000300a00 */
[C---:B------:R-:W-:Y:S03]  /*22a50*/  HMMA.16816.F32 R8, R24.reuse, R8, R20 ;  /* 0x000000081808723c */ /* 0x040fe60000001814 */
[----:B---3--:R-:W-:Y:S04]  /*22a60*/  STL.64 [R1+0x3ba0], R6 ;  /* 0x003ba00601007387 */ /* 0x008fe80000100a00 */
[----:B--2---:R0:W-:Y:S04]  /*22a70*/  STL.64 [R1+0x3b98], R4 ;  /* 0x003b980401007387 */ /* 0x0041e80000100a00 */
[----:B0-----:R-:W2:Y:S04]  /*22a80*/  LDL.LU.64 R4, [R1+0x880] ;  /* 0x0008800001047983 */ /* 0x001ea80000300a00 */
[----:B------:R-:W3:Y:S04]  /*22a90*/  LDL.LU.64 R6, [R1+0x888] ;  /* 0x0008880001067983 */ /* 0x000ee80000300a00 */
[----:B---3--:R-:W-:Y:S04]  /*22aa0*/  STL.64 [R1+0x3bb8], R6 ;  /* 0x003bb80601007387 */ /* 0x008fe80000100a00 */
[----:B--2---:R0:W-:Y:S04]  /*22ab0*/  STL.64 [R1+0x3bb0], R4 ;  /* 0x003bb00401007387 */ /* 0x0041e80000100a00 */
        /* <DEDUP_REMOVED lines=8> */
[----:B------:R-:W3:-:S15]  /*22b40*/  LDL.LU.64 R20, [R1+0x3bd0] ;  /* 0x003bd00001147983 */ /* 0x000ede0000300a00 */
[----:B------:R-:W-:-:S06]  /*22b50*/  NOP ;  /* 0x0000000000007918 */ /* 0x000fcc0000000000 */
[----:B------:R0:W-:Y:S04]  /*22b60*/  STL.64 [R1+0x8c0], R8 ;  /* 0x0008c00801007387 */ /* 0x0001e80000100a00 */
[----:B------:R1:W-:Y:S04]  /*22b70*/  STL.64 [R1+0x8c8], R10 ;  /* 0x0008c80a01007387 */ /* 0x0003e80000100a00 */
[----:B0-----:R-:W4:Y:S04]  /*22b80*/  LDL.LU.64 R8, [R1+0x820] ;  /* 0x0008200001087983 */ /* 0x001f280000300a00 */
[----:B-1----:R-:W4:Y:S01]  /*22b90*/  LDL.LU.64 R10, [R1+0x828] ;  /* 0x00082800010a7983 */ /* 0x002f220000300a00 */
[----:B---3--:R-:W-:Y:S03]  /*22ba0*/  HMMA.16816.F32 R20, R24, R20, R12 ;  /* 0x000000141814723c */ /* 0x008fe6000000180c */
[----:B------:R-:W2:-:S15]  /*22bb0*/  LDL.LU.64 R12, [R1+0x3bc8] ;  /* 0x003bc800010c7983 */ /* 0x000e9e0000300a00 */
[----:B------:R-:W-:-:S05]  /*22bc0*/  NOP ;  /* 0x0000000000007918 */ /* 0x000fca0000000000 */
[----:B------:R0:W-:Y:S04]  /*22bd0*/  STL.64 [R1+0x8b0], R20 ;  /* 0x0008b01401007387 */ /* 0x0001e80000100a00 */
[----:B------:R-:W-:Y:S04]  /*22be0*/  STL.64 [R1+0x8b8], R22 ;  /* 0x0008b81601007387 */ /* 0x000fe80000100a00 */
[----:B0-----:R-:W4:Y:S01]  /*22bf0*/  LDL.LU.64 R20, [R1+0x3bc0] ;  /* 0x003bc00001147983 */ /* 0x001f220000300a00 */
[C---:B--2---:R-:W-:Y:S06]  /*22c00*/  HMMA.16816.F32 R12, R24.reuse, R12, R4 ;  /* 0x0000000c180c723c */ /* 0x044fec0000001804 */
[----:B----4-:R-:W-:-:S15]  /*22c10*/  HMMA.16816.F32 R16, R24, R20, R16 ;  /* 0x000000141810723c */ /* 0x010fde0000001810 */
[----:B------:R-:W-:-:S08]  /*22c20*/  NOP ;  /* 0x0000000000007918 */ /* 0x000fd00000000000 */
[----:B------:R0:W-:Y:S04]  /*22c30*/  STL.64 [R1+0x8a0], R16 ;  /* 0x0008a01001007387 */ /* 0x0001e80000100a00 */
[----:B------:R1:W-:Y:S04]  /*22c40*/  STL.64 [R1+0x8a8], R18 ;  /* 0x0008a81201007387 */ /* 0x0003e80000100a00 */
[----:B0-----:R-:W2:Y:S04]  /*22c50*/  LDL.LU.64 R16, [R1+0x1d0] ;  /* 0x0001d00001107983 */ /* 0x001ea80000300a00 */
[----:B-1----:R-:W2:Y:S04]  /*22c60*/  LDL.LU.64 R18, [R1+0x1d8] ;  /* 0x0001d80001127983 */ /* 0x002ea80000300a00 */
[----:B------:R0:W-:Y:S04]  /*22c70*/  STL.64 [R1+0x3ad8], R20 ;  /* 0x003ad81401007387 */ /* 0x0001e80000100a00 */
[----:B0-----:R-:W3:Y:S04]  /*22c80*/  LDL.64 R20, [R1+0xc0] ;  /* 0x0000c00001147983 */ /* 0x001ee80000100a00 */
[----:B------:R-:W4:Y:S04]  /*22c90*/  LDL.LU.64 R6, [R1+0x3bb8] ;  /* 0x003bb80001067983 */ /* 0x000f280000300a00 */
[----:B------:R-:W4:Y:S04]  /*22ca0*/  LDL.LU.64 R4, [R1+0x3bb0] ;  /* 0x003bb00001047983 */ /* 0x000f280000300a00 */
[----:B------:R0:W-:Y:S04]  /*22cb0*/  STL.64 [R1+0x890], R12 ;  /* 0x0008900c01007387 */ /* 0x0001e80000100a00 */
[----:B------:R4:W-:Y:S04]  /*22cc0*/  STL.64 [R1+0x898], R14 ;  /* 0x0008980e01007387 */ /* 0x0009e80000100a00 */
[----:B0-----:R-:W4:Y:S02]  /*22cd0*/  LDL.LU.64 R12, [R1+0x3ba8] ;  /* 0x003ba800010c7983 */ /* 0x001f240000300a00 */
[----:B----4-:R-:W-:Y:S02]  /*22ce0*/  HMMA.16816.F32 R12, R24, R12, R4 ;  /* 0x0000000c180c723c */ /* 0x010fe40000001804 */
[----:B------:R-:W4:Y:S04]  /*22cf0*/  LDL.LU.64 R6, [R1+0x3ba0] ;  /* 0x003ba00001067983 */ /* 0x000f280000300a00 */
[----:B------:R-:W4:-:S15]  /*22d00*/  LDL.LU.64 R4, [R1+0x3b98] ;  /* 0x003b980001047983 */ /* 0x000f1e0000300a00 */
[----:B------:R-:W-:-:S02]  /*22d10*/  NOP ;  /* 0x0000000000007918 */ /* 0x000fc40000000000 */
        /* <DEDUP_REMOVED lines=29> */
[----:B------:R-:W-:Y:S04]  /*22ef0*/  STL.64 [R1+0x848], R14 ;  /* 0x0008480e01007387 */ /* 0x000fe80000100a00 */
[----:B0-----:R-:W4:Y:S02]  /*22f00*/  LDL.LU.64 R12, [R1+0x3b30] ;  /* 0x003b3000010c7983 */ /* 0x001f240000300a00 */
[----:B----4-:R-:W-:-:S15]  /*22f10*/  HMMA.16816.F32 R4, R24, R12, R4 ;  /* 0x0000000c1804723c */ /* 0x010fde0000001804 */
[----:B------:R-:W-:-:S08]  /*22f20*/  NOP ;  /* 0x0000000000007918 */ /* 0x000fd00000000000 */
[----:B------:R0:W-:Y:S04]  /*22f30*/  STL.64 [R1+0x830], R4 ;  /* 0x0008300401007387 */ /* 0x0001e80000100a00 */
[----:B------:R-:W-:Y:S04]  /*22f40*/  STL.64 [R1+0x838], R6 ;  /* 0x0008380601007387 */ /* 0x000fe80000100a00 */
[----:B0-----:R-:W4:Y:S04]  /*22f50*/  LDL.LU.64 R4, [R1+0x3b28] ;  /* 0x003b280001047983 */ /* 0x001f280000300a00 */
[----:B------:R0:W-:Y:S04]  /*22f60*/  STL.64 [R1+0x3ab0], R12 ;  /* 0x003ab00c01007387 */ /* 0x0001e80000100a00 */
[----:B0-----:R-:W3:Y:S04]  /*22f70*/  LDL.LU.64 R12, [R1+0x1a0] ;  /* 0x0001a000010c7983 */ /* 0x001ee80000300a00 */
[----:B------:R-:W3:Y:S01]  /*22f80*/  LDL.LU.64 R14, [R1+0x1a8] ;  /* 0x0001a800010e7983 */ /* 0x000ee20000300a00 */
[----:B----4-:R-:W-:-:S15]  /*22f90*/  HMMA.16816.F32 R8, R24, R4, R8 ;  /* 0x000000041808723c */ /* 0x010fde0000001808 */
[----:B------:R-:W-:-:S08]  /*22fa0*/  NOP ;  /* 0x0000000000007918 */ /* 0x000fd00000000000 */
[----:B------:R0:W-:Y:S04]  /*22fb0*/  STL.64 [R1+0x820], R8 ;  /* 0x0008200801007387 */ /* 0x0001e80000100a00 */
[----:B------:R-:W-:Y:S04]  /*22fc0*/  STL.64 [R1+0x828], R10 ;  /* 0x0008280a01007387 */ /* 0x000fe80000100a00 */
[----:B0-----:R-:W2:Y:S04]  /*22fd0*/  LDL.LU.64 R8, [R1+0x3b20] ;  /* 0x003b200001087983 */ /* 0x001ea80000300a00 */
[----:B------:R-:W-:Y:S04]  /*22fe0*/  STL [R1+0x3a54], R4 ;  /* 0x003a540401007387 */ /* 0x000fe80000100800 */
[----:B------:R-:W-:Y:S01]  /*22ff0*/  STL [R1+0x3a50], R5 ;  /* 0x003a500501007387 */ /* 0x000fe20000100800 */
[----:B--2---:R-:W-:Y:S03]  /*23000*/  HMMA.16816.F32 R24, R24, R8, R16 ;  /* 0x000000081818723c */ /* 0x004fe60000001810 */
[----:B------:R-:W2:Y:S04]  /*23010*/  LDL.LU.64 R18, [R1+0x3b18] ;  /* 0x003b180001127983 */ /* 0x000ea80000300a00 */
[----:B------:R-:W2:-:S15]  /*23020*/  LDL.LU.64 R16, [R1+0x3b10] ;  /* 0x003b100001107983 */ /* 0x000e9e0000300a00 */
[----:B------:R-:W-:-:S01]  /*23030*/  NOP ;  /* 0x0000000000007918 */ /* 0x000fc20000000000 */
[----:B------:R0:W-:Y:S04]  /*23040*/  STL.64 [R1+0x1d0], R24 ;  /* 0x0001d01801007387 */ /* 0x0001e80000100a00 */
[----:B------:R1:W-:Y:S04]  /*23050*/  STL.64 [R1+0x1d8], R26 ;  /* 0x0001d81a01007387 */ /* 0x0003e80000100a00 */
[----:B0-----:R-:W4:Y:S04]  /*23060*/  LDL.LU.64 R24, [R1+0x1030] ;  /* 0x0010300001187983 */ /* 0x001f280000300a00 */
[----:B-1----:R-:W4:Y:S01]  /*23070*/  LDL.LU.64 R26, [R1+0x1038] ;  /* 0x00103800011a7983 */ /* 0x002f220000300a00 */
[----:B------:R-:W-:-:S02]  /*23080*/  IMAD.MOV.U32 R4, RZ, RZ, R3 ;  /* 0x000000ffff047224 */ /* 0x000fc400078e0003 */
[----:B------:R-:W-:Y:S01]  /*23090*/  IMAD.MOV.U32 R5, RZ, RZ, R0 ;  /* 0x000000ffff057224 */ /* 0x000fe200078e0000 */
[----:B------:R2:W-:Y:S01]  /*230a0*/  STL.64 [R1+0x3b08], R8 ;  /* 0x003b080801007387 */ /* 0x0005e20000100a00 */
[----:B---3--:R-:W-:Y:S02]  /*230b0*/  IMAD.MOV.U32 R7, RZ, RZ, R20 ;  /* 0x000000ffff077224 */ /* 0x008fe400078e0014 */
[----:B------:R-:W-:Y:S01]  /*230c0*/  IMAD.MOV.U32 R6, RZ, RZ, R21 ;  /* 0x000000ffff067224 */ /* 0x000fe200078e0015 */
[C---:B--2---:R-:W-:Y:S06]  /*230d0*/  HMMA.16816.F32 R8, R16.reuse, R20, R12 ;  /* 0x000000141008723c */ /* 0x044fec000000180c */
[----:B----4-:R-:W-:-:S15]  /*230e0*/  HMMA.16816.F32 R24, R16, R4, R24 ;  /* 0x000000041018723c */ /* 0x010fde0000001818 */
[----:B------:R-:W-:-:S08]  /*230f0*/  NOP ;  /* 0x0000000000007918 */ /* 0x000fd00000000000 */
[----:B------:R-:W-:Y:S04]  /*23100*/  STL.64 [R1+0x1030], R24 ;  /* 0x0010301801007387 */ /* 0x000fe80000100a00 */
[----:B------:R-:W-:Y:S04]  /*23110*/  STL.64 [R1+0x1038], R26 ;  /* 0x0010381a01007387 */ /* 0x000fe80000100a00 */
[----:B------:R0:W-:Y:S04]  /*23120*/  STL.64 [R1+0x1a0], R8 ;  /* 0x0001a00801007387 */ /* 0x0001e80000100a00 */
[----:B------:R1:W-:Y:S04]  /*23130*/  STL.64 [R1+0x1a8], R10 ;  /* 0x0001a80a01007387 */ /* 0x0003e80000100a00 */
[----:B------:R-:W2:Y:S04]  /*23140*/  LDSM.16.MT88.4 R24, [R2+UR5+0x380] ;  /* 0x000380050218783b */ /* 0x000ea80008004200 */
[----:B0-----:R-:W3:Y:S04]  /*23150*/  LDL.LU.64 R8, [R1+0x740] ;  /* 0x0007400001087983 */ /* 0x001ee80000300a00 */
[----:B-1----:R-:W3:Y:S04]  /*23160*/  LDL.LU.64 R10, [R1+0x748] ;  /* 0x00074800010a7983 */ /* 0x002ee80000300a00 */
[----:B------:R-:W4:Y:S04]  /*23170*/  LDL.64 R20, [R1+0x80] ;  /* 0x0000800001147983 */ /* 0x000f280000100a00 */
[----:B----4-:R0:W-:Y:S04]  /*23180*/  STL.64 [R1+0x3af0], R20 ;  /* 0x003af01401007387 */ /* 0x0101e80000100a00 */
[----:B0-----:R-:W4:Y:S04]  /*23190*/  LDL.64 R20, [R1+0xa0] ;  /* 0x0000a00001147983 */ /* 0x001f280000100a00 */
[----:B----4-:R0:W-:Y:S04]  /*231a0*/  STL.64 [R1+0x3b00], R20 ;  /* 0x003b001401007387 */ /* 0x0101e80000100a00 */
[----:B------:R-:W4:Y:S04]  /*231b0*/  LDL.64 R12, [R1+0x60] ;  /* 0x00006000010c7983 */ /* 0x000f280000100a00 */
[----:B0-----:R-:W3:Y:S04]  /*231c0*/  LDL.64 R20, [R1+0xb0] ;  /* 0x0000b00001147983 */ /* 0x001ee80000100a00 */
[----:B----4-:R0:W-:Y:S04]  /*231d0*/  STL.64 [R1+0x3ad0], R12 ;  /* 0x003ad00c01007387 */ /* 0x0101e80000100a00 */
[----:B0-----:R-:W4:Y:S01]  /*231e0*/  LDL.64 R12, [R1+0x90] ;  /* 0x00009000010c7983 */ /* 0x001f220000100a00 */
[----:B---3--:R-:W-:Y:S06]  /*231f0*/  HMMA.16816.F32 R8, R16, R20, R8 ;  /* 0x000000141008723c */ /* 0x008fec0000001808 */
[----:B------:R-:W-:Y:S01]  /*23200*/  IMAD.MOV.U32 R3, RZ, RZ, R21 ;  /* 0x000000ffff037224 */ /* 0x000fe200078e0015 */
[----:B----4-:R0:W-:Y:S04]  /*23210*/  STL.64 [R1+0x3af8], R12 ;  /* 0x003af80c01007387 */ /* 0x0101e80000100a00 */
[----:B0-----:R-:W3:Y:S04]  /*23220*/  LDL.LU.64 R12, [R1+0x730] ;  /* 0x00073000010c7983 */ /* 0x001ee80000300a00 */
[----:B------:R-:W3:Y:S04]  /*23230*/  LDL.LU.64 R14, [R1+0x738] ;  /* 0x00073800010e7983 */ /* 0x000ee80000300a00 */
[----:B------:R-:W-:Y:S04]  /*23240*/  STL [R1+0x3a74], R6 ;  /* 0x003a740601007387 */ /* 0x000fe80000100800 */
[----:B------:R0:W-:Y:S04]  /*23250*/  STL [R1+0x3a70], R7 ;  /* 0x003a700701007387 */ /* 0x0001e80000100800 */
[----:B------:R-:W4:Y:S04]  /*23260*/  LDL.LU.64 R4, [R1+0x720] ;  /* 0x0007200001047983 */ /* 0x000f280000300a00 */
[----:B0-----:R-:W4:Y:S04]  /*23270*/  LDL.LU.64 R6, [R1+0x728] ;  /* 0x0007280001067983 */ /* 0x001f280000300a00 */
[----:B--2---:R-:W-:Y:S04]  /*23280*/  STL.64 [R1+0x3938], R26 ;  /* 0x0039381a01007387 */ /* 0x004fe80000100a00 */
[----:B------:R0:W-:Y:S04]  /*23290*/  STL.64 [R1+0x3930], R24 ;  /* 0x0039301801007387 */ /* 0x0001e80000100a00 */
[----:B0-----:R-:W2:Y:S04]  /*232a0*/  LDL.64 R24, [R1+0x10] ;  /* 0x0000100001187983 */ /* 0x001ea80000100a00 */
[----:B------:R-:W-:Y:S04]  /*232b0*/  STL [R1+0x3298], R2 ;  /* 0x0032980201007387 */ /* 0x000fe80000100800 */
[----:B------:R0:W-:Y:S04]  /*232c0*/  STL.64 [R1+0x740], R8 ;  /* 0x0007400801007387 */ /* 0x0001e80000100a00 */
[----:B------:R1:W-:Y:S04]  /*232d0*/  STL.64 [R1+0x748], R10 ;  /* 0x0007480a01007387 */ /* 0x0003e80000100a00 */
[----:B0-----:R-:W4:Y:S01]  /*232e0*/  LDL.LU.64 R8, [R1+0x3b08] ;  /* 0x003b080001087983 */ /* 0x001f220000300a00 */
[----:B-1----:R-:W-:-:S03]  /*232f0*/  IMAD.MOV.U32 R10, RZ, RZ, R20 ;  /* 0x000000ffff0a7224 */ /* 0x002fc600078e0014 */
[----:B------:R-:W3:Y:S04]  /*23300*/  LDL.LU.64 R20, [R1+0x3b00] ;  /* 0x003b000001147983 */ /* 0x000ee80000300a00 */
[----:B------:R-:W-:Y:S04]  /*23310*/  STL [R1+0x3a34], R3 ;  /* 0x003a340301007387 */ /* 0x000fe80000100800 */
[----:B------:R-:W-:Y:S04]  /*23320*/  STL [R1+0x3a30], R10 ;  /* 0x003a300a01007387 */ /* 0x000fe80000100800 */
[----:B------:R-:W2:Y:S01]  /*23330*/  LDL R29, [R1+0x1de8] ;  /* 0x001de800011d7983 */ /* 0x000ea20000100800 */
[----:B---3--:R-:W-:-:S15]  /*23340*/  HMMA.16816.F32 R12, R16, R20, R12 ;  /* 0x00000014100c723c */ /* 0x008fde000000180c */
[----:B------:R-:W-:-:S08]  /*23350*/  NOP ;  /* 0x0000000000007918 */ /* 0x000fd00000000000 */
[----:B------:R0:W-:Y:S04]  /*23360*/  STL.64 [R1+0x730], R12 ;  /* 0x0007300c01007387 */ /* 0x0001e80000100a00 */
[----:B------:R-:W-:Y:S04]  /*23370*/  STL.64 [R1+0x738], R14 ;  /* 0x0007380e01007387 */ /* 0x000fe80000100a00 */
[----:B0-----:R-:W3:Y:S01]  /*23380*/  LDL.LU.64 R12, [R1+0x3af8] ;  /* 0x003af800010c7983 */ /* 0x001ee20000300a00 */
[----:B------:R-:W-:Y:S02]  /*23390*/  IMAD.MOV.U32 R11, RZ, RZ, R21 ;  /* 0x000000ffff0b7224 */ /* 0x000fe400078e0015 */
[----:B------:R-:W-:-:S02]  /*233a0*/  IMAD.MOV.U32 R26, RZ, RZ, R20 ;  /* 0x000000ffff1a7224 */ /* 0x000fc400078e0014 */
[----:B------:R-:W2:Y:S04]  /*233b0*/  LDL.LU.64 R20, [R1+0x3af0] ;  /* 0x003af00001147983 */ /* 0x000ea80000300a00 */
[----:B------:R-:W-:Y:S04]  /*233c0*/  STL [R1+0x3ae8], R11 ;  /* 0x003ae80b01007387 */ /* 0x000fe80000100800 */
[----:B----4-:R0:W-:Y:S04]  /*233d0*/  STL.64 [R1+0x3ae0], R8 ;  /* 0x003ae00801007387 */ /* 0x0101e80000100a00 */
[----:B0-----:R-:W4:Y:S04]  /*233e0*/  LDL.LU.64 R8, [R1+0x710] ;  /* 0x0007100001087983 */ /* 0x001f280000300a00 */
[----:B------:R-:W4:Y:S01]  /*233f0*/  LDL.LU.64 R10, [R1+0x718] ;  /* 0x00071800010a7983 */ /* 0x000f220000300a00 */
[----:B---3--:R-:W-:Y:S06]  /*23400*/  HMMA.16816.F32 R4, R16, R12, R4 ;  /* 0x0000000c1004723c */ /* 0x008fec0000001804 */
[----:B------:R-:W-:-:S02]  /*23410*/  IMAD.MOV.U32 R28, RZ, RZ, R12 ;  /* 0x000000ffff1c7224 */ /* 0x000fc400078e000c */
[----:B------:R-:W-:-:S15]  /*23420*/  IMAD.MOV.U32 R27, RZ, RZ, R13 ;  /* 0x000000ffff1b7224 */ /* 0x000fde00078e000d */
[----:B------:R0:W-:Y:S04]  /*23430*/  STL.64 [R1+0x720], R4 ;  /* 0x0007200401007387 */ /* 0x0001e80000100a00 */
[----:B------:R1:W-:Y:S04]  /*23440*/  STL.64 [R1+0x728], R6 ;  /* 0x0007280601007387 */ /* 0x0003e80000100a00 */
[----:B------:R-:W3:Y:S04]  /*23450*/  LDL.LU.64 R12, [R1+0x700] ;  /* 0x00070000010c7983 */ /* 0x000ee80000300a00 */
[----:B------:R-:W3:Y:S04]  /*23460*/  LDL.LU.64 R14, [R1+0x708] ;  /* 0x00070800010e7983 */ /* 0x000ee80000300a00 */
[----:B0-----:R-:W3:Y:S04]  /*23470*/  LDL.LU.64 R4, [R1+0x6f0] ;  /* 0x0006f00001047983 */ /* 0x001ee80000300a00 */
[----:B-1----:R-:W3:Y:S04]  /*23480*/  LDL.LU.64 R6, [R1+0x6f8] ;  /* 0x0006f80001067983 */ /* 0x002ee80000300a00 */
[----:B------:R-:W-:Y:S04]  /*23490*/  STL.64 [R1+0x3a90], R26 ;  /* 0x003a901a01007387 */ /* 0x000fe80000100a00 */
[----:B--2---:R0:W-:Y:S04]  /*234a0*/  STL.64 [R1+0x3a88], R24 ;  /* 0x003a881801007387 */ /* 0x0041e80000100a00 */
[----:B0-----:R-:W2:Y:S04]  /*234b0*/  LDL.64 R24, [R1+0x20] ;  /* 0x0000200001187983 */ /* 0x001ea80000100a00 */
[----:B--2---:R0:W-:Y:S04]  /*234c0*/  STL.64 [R1+0x3aa8], R24 ;  /* 0x003aa81801007387 */ /* 0x0041e80000100a00 */
[----:B0-----:R-:W2:Y:S01]  /*234d0*/  LDL.64 R24, [R1+0x30] ;  /* 0x0000300001187983 */ /* 0x001ea20000100a00 */
[----:B----4-:R-:W-:Y:S03]  /*234e0*/  HMMA.16816.F32 R8, R16, R20, R8 ;  /* 0x000000141008723c */ /* 0x010fe60000001808 */
[----:B--2---:R0:W-:Y:S04]  /*234f0*/  STL.64 [R1+0x3ab8], R24 ;  /* 0x003ab81801007387 */ /* 0x0041e80000100a00 */
[----:B0-----:R-:W2:Y:S01]  /*23500*/  LDL.64 R24, [R1+0x40] ;  /* 0x0000400001187983 */ /* 0x001ea20000100a00 */
[----:B------:R-:W-:-:S02]  /*23510*/  IMAD.MOV.U32 R2, RZ, RZ, R20 ;  /* 0x000000ffff027224 */ /* 0x000fc400078e0014 */
[----:B------:R-:W-:Y:S01]  /*23520*/  IMAD.MOV.U32 R0, RZ, RZ, R21 ;  /* 0x000000ffff007224 */ /* 0x000fe200078e0015 */
[----:B--2---:R0:W-:Y:S04]  /*23530*/  STL.64 [R1+0x3ac0], R24 ;  /* 0x003ac01801007387 */ /* 0x0041e80000100a00 */
[----:B0-----:R-:W2:Y:S08]  /*23540*/  LDL.64 R24, [R1+0x50] ;  /* 0x0000500001187983 */ /* 0x001eb00000100a00 */
[----:B------:R-:W-:Y:S04]  /*23550*/  STL.64 [R1+0x710], R8 ;  /* 0x0007100801007387 */ /* 0x000fe80000100a00 */
[----:B------:R0:W-:Y:S04]  /*23560*/  STL.64 [R1+0x718], R10 ;  /* 0x0007180a01007387 */ /* 0x0001e80000100a00 */
[----:B0-----:R-:W4:Y:S04]  /*23570*/  LDL.LU R11, [R1+0x3ae8] ;  /* 0x003ae800010b7983 */ /* 0x001f280000300800 */
[----:B------:R-:W2:Y:S04]  /*23580*/  LDL.LU.64 R8, [R1+0x3ae0] ;  /* 0x003ae00001087983 */ /* 0x000ea80000300a00 */
[----:B------:R-:W3:Y:S02]  /*23590*/  LDL.LU.64 R20, [R1+0x3ad8] ;  /* 0x003ad80001147983 */ /* 0x000ee40000300a00 */
[----:B---3--:R-:W-:-:S15]  /*235a0*/  HMMA.16816.F32 R12, R16, R20, R12 ;  /* 0x00000014100c723c */ /* 0x008fde000000180c */
[----:B------:R-:W-:-:S08]  /*235b0*/  NOP ;  /* 0x0000000000007918 */ /* 0x000fd00000000000 */
[----:B------:R0:W-:Y:S04]  /*235c0*/  STL.64 [R1+0x700], R12 ;  /* 0x0007000c01007387 */ /* 0x0001e80000100a00 */
[----:B------:R-:W-:Y:S04]  /*235d0*/  STL.64 [R1+0x708], R14 ;  /* 0x0007080e01007387 */ /* 0x000fe80000100a00 */
[----:B0-----:R-:W3:Y:S01]  /*235e0*/  LDL.LU.64 R12, [R1+0x3ad0] ;  /* 0x003ad000010c7983 */ /* 0x001ee20000300a00 */
[----:B------:R-:W-:Y:S02]  /*235f0*/  IMAD.MOV.U32 R10, RZ, RZ, R21 ;  /* 0x000000ffff0a7224 */ /* 0x000fe400078e0015 */
[----:B------:R-:W-:-:S03]  /*23600*/  IMAD.MOV.U32 R3, RZ, RZ, R20 ;  /* 0x000000ffff037224 */ /* 0x000fc600078e0014 */
[----:B----4-:R-:W-:Y:S04]  /*23610*/  STL.64 [R1+0x3a60], R10 ;  /* 0x003a600a01007387 */ /* 0x010fe80000100a00 */
[----:B--2---:R-:W-:Y:S01]  /*23620*/  STL.64 [R1+0x3a58], R8 ;  /* 0x003a580801007387 */ /* 0x004fe20000100a00 */
[----:B---3--:R-:W-:Y:S06]  /*23630*/  HMMA.16816.F32 R4, R16, R12, R4 ;  /* 0x0000000c1004723c */ /* 0x008fec0000001804 */
[----:B------:R-:W-:-:S02]  /*23640*/  IMAD.MOV.U32 R22, RZ, RZ, R12 ;  /* 0x000000ffff167224 */ /* 0x000fc400078e000c */
[----:B------:R-:W-:-:S15]  /*23650*/  IMAD.MOV.U32 R23, RZ, RZ, R13 ;  /* 0x000000ffff177224 */ /* 0x000fde00078e000d */
[----:B------:R-:W-:Y:S04]  /*23660*/  STL.64 [R1+0x6f0], R4 ;  /* 0x0006f00401007387 */ /* 0x000fe80000100a00 */
[----:B------:R-:W-:Y:S04]  /*23670*/  STL.64 [R1+0x6f8], R6 ;  /* 0x0006f80601007387 */ /* 0x000fe80000100a00 */
[----:B------:R0:W-:Y:S04]  /*23680*/  STL.64 [R1+0x3ac8], R22 ;  /* 0x003ac81601007387 */ /* 0x0001e80000100a00 */
[----:B------:R-:W2:Y:S04]  /*23690*/  LDL.LU.64 R20, [R1+0x6e0] ;  /* 0x0006e00001147983 */ /* 0x000ea80000300a00 */
[----:B0-----:R-:W2:Y:S04]  /*236a0*/  LDL.LU.64 R22, [R1+0x6e8] ;  /* 0x0006e80001167983 */ /* 0x001ea80000300a00 */
        /* <DEDUP_REMOVED lines=9> */
[----:B------:R-:W3:Y:S01]  /*23740*/  LDL.LU.64 R10, [R1+0x6a8] ;  /* 0x0006a800010a7983 */ /* 0x000ee20000300a00 */
[----:B------:R-:W-:Y:S03]  /*23750*/  HMMA.16816.F32 R20, R16, R24, R20 ;  /* 0x000000181014723c */ /* 0x000fe60000001814 */
[----:B---3--:R-:W-:Y:S04]  /*23760*/  STL.64 [R1+0x3aa0], R10 ;  /* 0x003aa00a01007387 */ /* 0x008fe80000100a00 */
[----:B--2---:R0:W-:Y:S04]  /*23770*/  STL.64 [R1+0x3a98], R8 ;  /* 0x003a980801007387 */ /* 0x0041e80000100a00 */
[----:B0-----:R-:W2:Y:S04]  /*23780*/  LDL.LU.64 R8, [R1+0x6b0] ;  /* 0x0006b00001087983 */ /* 0x001ea80000300a00 */
[----:B------:R-:W2:Y:S08]  /*23790*/  LDL.LU.64 R10, [R1+0x6b8] ;  /* 0x0006b800010a7983 */ /* 0x000eb00000300a00 */
[----:B------:R0:W-:Y:S04]  /*237a0*/  STL.64 [R1+0x6e0], R20 ;  /* 0x0006e01401007387 */ /* 0x0001e80000100a00 */
[----:B------:R1:W-:Y:S01]  /*237b0*/  STL.64 [R1+0x6e8], R22 ;  /* 0x0006e81601007387 */ /* 0x0003e20000100a00 */
[----:B0-----:R-:W-:-:S03]  /*237c0*/  IMAD.MOV.U32 R20, RZ, RZ, R24 ;  /* 0x000000ffff147224 */ /* 0x001fc600078e0018 */
[----:B-1----:R-:W3:Y:S01]  /*237d0*/  LDL.LU.64 R22, [R1+0x3ac8] ;  /* 0x003ac80001167983 */ /* 0x002ee20000300a00 */
[----:B------:R-:W-:-:S03]  /*237e0*/  IMAD.MOV.U32 R21, RZ, RZ, R25 ;  /* 0x000000ffff157224 */ /* 0x000fc600078e0019 */
[----:B------:R-:W4:Y:S02]  /*237f0*/  LDL.LU.64 R24, [R1+0x3ac0] ;  /* 0x003ac00001187983 */ /* 0x000f240000300a00 */
[----:B----4-:R-:W-:-:S15]  /*23800*/  HMMA.16816.F32 R4, R16, R24, R4 ;  /* 0x000000181004723c */ /* 0x010fde0000001804 */
[----:B------:R-:W-:-:S08]  /*23810*/  NOP ;  /* 0x0000000000007918 */ /* 0x000fd00000000000 */
[----:B------:R0:W-:Y:S04]  /*23820*/  STL.64 [R1+0x6d0], R4 ;  /* 0x0006d00401007387 */ /* 0x0001e80000100a00 */
[----:B------:R-:W-:Y:S01]  /*23830*/  STL.64 [R1+0x6d8], R6 ;  /* 0x0006d80601007387 */ /* 0x000fe20000100a00 */
[----:B0-----:R-:W-:Y:S02]  /*23840*/  IMAD.MOV.U32 R4, RZ, RZ, R24 ;  /* 0x000000ffff047224 */ /* 0x001fe400078e0018 */
[----:B------:R-:W-:Y:S02]  /*23850*/  IMAD.MOV.U32 R5, RZ, RZ, R25 ;  /* 0x000000ffff057224 */ /* 0x000fe400078e0019 */
[----:B------:R-:W4:Y:S02]  /*23860*/  LDL.LU.64 R24, [R1+0x3ab8] ;  /* 0x003ab80001187983 */ /* 0x000f240000300a00 */
[----:B----4-:R-:W-:-:S15]  /*23870*/  HMMA.16816.F32 R12, R16, R24, R12 ;  /* 0x00000018100c723c */ /* 0x010fde000000180c */
[----:B------:R-:W-:-:S08]  /*23880*/  NOP ;  /* 0x0000000000007918 */ /* 0x000fd00000000000 */
[----:B------:R0:W-:Y:S04]  /*23890*/  STL.64 [R1+0x6c0], R12 ;  /* 0x0006c00c01007387 */ /* 0x0001e80000100a00 */
[----:B------:R1:W-:Y:S04]  /*238a0*/  STL.64 [R1+0x6c8], R14 ;  /* 0x0006c80e01007387 */ /* 0x0003e80000100a00 */
[----:B0-----:R-:W4:Y:S01]  /*238b0*/  LDL.LU.64 R12, [R1+0x3ab0] ;  /* 0x003ab000010c7983 */ /* 0x001f220000300a00 */
[----:B-1----:R-:W-:Y:S02]  /*238c0*/  IMAD.MOV.U32 R14, RZ, RZ, R24 ;  /* 0x000000ffff0e7224 */ /* 0x002fe400078e0018 */
[----:B------:R-:W-:-:S02]  /*238d0*/  IMAD.MOV.U32 R15, RZ, RZ, R25 ;  /* 0x000000ffff0f7224 */ /* 0x000fc400078e0019 */
[----:B------:R-:W2:Y:S02]  /*238e0*/  LDL.LU.64 R24, [R1+0x3aa8] ;  /* 0x003aa80001187983 */ /* 0x000ea40000300a00 */
[----:B--2---:R-:W-:Y:S06]  /*238f0*/  HMMA.16816.F32 R8, R16, R24, R8 ;  /* 0x000000181008723c */ /* 0x004fec0000001808 */
[----:B------:R-:W-:Y:S02]  /*23900*/  IMAD.MOV.U32 R6, RZ, RZ, R24 ;  /* 0x000000ffff067224 */ /* 0x000fe400078e0018 */
[----:B------:R-:W-:-:S15]  /*23910*/  IMAD.MOV.U32 R7, RZ, RZ, R25 ;  /* 0x000000ffff077224 */ /* 0x000fde00078e0019 */
[----:B------:R-:W-:Y:S04]  /*23920*/  STL.64 [R1+0x6b0], R8 ;  /* 0x0006b00801007387 */ /* 0x000fe80000100a00 */
[----:B------:R0:W-:Y:S04]  /*23930*/  STL.64 [R1+0x6b8], R10 ;  /* 0x0006b80a01007387 */ /* 0x0001e80000100a00 */
[----:B0-----:R-:W2:Y:S04]  /*23940*/  LDL.LU.64 R10, [R1+0x3aa0] ;  /* 0x003aa000010a7983 */ /* 0x001ea80000300a00 */
[----:B------:R-:W2:Y:S04]  /*23950*/  LDL.LU.64 R8, [R1+0x3a98] ;  /* 0x003a980001087983 */ /* 0x000ea80000300a00 */
[----:B------:R-:W3:Y:S04]  /*23960*/  LDL.LU.64 R26, [R1+0x3a90] ;  /* 0x003a9000011a7983 */ /* 0x000ee80000300a00 */
[----:B------:R-:W2:Y:S02]  /*23970*/  LDL.LU.64 R24, [R1+0x3a88] ;  /* 0x003a880001187983 */ /* 0x000ea40000300a00 */
[----:B--2---:R-:W-:-:S15]  /*23980*/  HMMA.16816.F32 R8, R16, R24, R8 ;  /* 0x000000181008723c */ /* 0x004fde0000001808 */
[----:B------:R-:W-:-:S08]  /*23990*/  NOP ;  /* 0x0000000000007918 */ /* 0x000fd00000000000 */
[----:B------:R-:W-:Y:S04]  /*239a0*/  STL.64 [R1+0x6a0], R8 ;  /* 0x0006a00801007387 */ /* 0x000fe80000100a00 */
[----:B------:R0:W-:Y:S04]  /*239b0*/  STL.64 [R1+0x6a8], R10 ;  /* 0x0006a80a01007387 */ /* 0x0001e80000100a00 */
[----:B0-----:R-:W4:Y:S04]  /*239c0*/  LDL.LU.64 R10, [R1+0x3a80] ;  /* 0x003a8000010a7983 */ /* 0x001f280000300a00 */
[----:B------:R-:W4:Y:S04]  /*239d0*/  LDL.LU.64 R8, [R1+0x3a78] ;  /* 0x003a780001087983 */ /* 0x000f280000300a00 */
[----:B------:R0:W-:Y:S02]  /*239e0*/  STL.64 [R1+0x3950], R24 ;  /* 0x0039501801007387 */ /* 0x0001e40000100a00 */
[----:B0-----:R-:W-:-:S02]  /*239f0*/  IMAD.MOV.U32 R24, RZ, RZ, R6 ;  /* 0x000000ffff187224 */ /* 0x001fc400078e0006 */
[----:B------:R-:W-:Y:S01]  /*23a00*/  IMAD.MOV.U32 R25, RZ, RZ, R7 ;  /* 0x000000ffff197224 */ /* 0x000fe200078e0007 */
[----:B------:R-:W2:Y:S04]  /*23a10*/  LDL.LU R6, [R1+0x3a74] ;  /* 0x003a740001067983 */ /* 0x000ea80000300800 */
[----:B------:R-:W3:Y:S04]  /*23a20*/  LDL.LU R7, [R1+0x3a70] ;  /* 0x003a700001077983 */ /* 0x000ee80000300800 */
[----:B------:R0:W-:Y:S02]  /*23a30*/  STL.64 [R1+0x3968], R24 ;  /* 0x0039681801007387 */ /* 0x0001e40000100a00 */
[----:B0-----:R-:W-:-:S02]  /*23a40*/  IMAD.MOV.U32 R24, RZ, RZ, R14 ;  /* 0x000000ffff187224 */ /* 0x001fc400078e000e */
[----:B------:R-:W-:Y:S01]  /*23a50*/  IMAD.MOV.U32 R25, RZ, RZ, R15 ;  /* 0x000000ffff197224 */ /* 0x000fe200078e000f */
[----:B------:R-:W2:Y:S04]  /*23a60*/  LDL.LU R14, [R1+0x3a6c] ;  /* 0x003a6c00010e7983 */ /* 0x000ea80000300800 */
[----:B------:R-:W2:Y:S04]  /*23a70*/  LDL.LU R15, [R1+0x3a68] ;  /* 0x003a6800010f7983 */ /* 0x000ea80000300800 */
[----:B------:R0:W-:Y:S02]  /*23a80*/  STL.64 [R1+0x3978], R24 ;  /* 0x0039781801007387 */ /* 0x0001e40000100a00 */
[----:B0-----:R-:W-:-:S02]  /*23a90*/  IMAD.MOV.U32 R24, RZ, RZ, R4 ;  /* 0x000000ffff187224 */ /* 0x001fc400078e0004 */
[----:B------:R-:W-:Y:S01]  /*23aa0*/  IMAD.MOV.U32 R25, RZ, RZ, R5 ;  /* 0x000000ffff197224 */ /* 0x000fe200078e0005 */
[----:B----4-:R-:W-:-:S15]  /*23ab0*/  HMMA.16816.F32 R8, R16, R12, R8 ;  /* 0x0000000c1008723c */ /* 0x010fde0000001808 */
[----:B------:R-:W-:-:S08]  /*23ac0*/  NOP ;  /* 0x0000000000007918 */ /* 0x000fd00000000000 */
[----:B------:R-:W-:Y:S04]  /*23ad0*/  STL.64 [R1+0x690], R8 ;  /* 0x0006900801007387 */ /* 0x000fe80000100a00 */
[----:B------:R0:W-:Y:S04]  /*23ae0*/  STL.64 [R1+0x698], R10 ;  /* 0x0006980a01007387 */ /* 0x0001e80000100a00 */
[----:B0-----:R-:W4:Y:S04]  /*23af0*/  LDL.LU.64 R10, [R1+0x3a60] ;  /* 0x003a6000010a7983 */ /* 0x001f280000300a00 */
[----:B------:R-:W4:Y:S04]  /*23b00*/  LDL.LU.64 R8, [R1+0x3a58] ;  /* 0x003a580001087983 */ /* 0x000f280000300a00 */
[----:B------:R-:W4:Y:S04]  /*23b10*/  LDL.LU R4, [R1+0x3a54] ;  /* 0x003a540001047983 */ /* 0x000f280000300800 */
[----:B------:R-:W4:Y:S04]  /*23b20*/  LDL.LU R5, [R1+0x3a50] ;  /* 0x003a500001057983 */ /* 0x000f280000300800 */
[----:B------:R-:W-:Y:S04]  /*23b30*/  STL.64 [R1+0x3990], R24 ;  /* 0x0039901801007387 */ /* 0x000fe80000100a00 */
[----:B--2---:R-:W-:Y:S04]  /*23b40*/  STL.64 [R1+0x3960], R14 ;  /* 0x0039600e01007387 */ /* 0x004fe80000100a00 */
[----:B------:R3:W-:Y:S02]  /*23b50*/  STL.64 [R1+0x3958], R12 ;  /* 0x0039580c01007387 */ /* 0x0007e40000100a00 */
[----:B---3--:R-:W-:-:S02]  /*23b60*/  IMAD.MOV.U32 R12, RZ, RZ, R7 ;  /* 0x000000ffff0c7224 */ /* 0x008fc400078e0007 */
[----:B------:R-:W-:Y:S01]  /*23b70*/  IMAD.MOV.U32 R13, RZ, RZ, R6 ;  /* 0x000000ffff0d7224 */ /* 0x000fe200078e0006 */
[----:B------:R-:W2:Y:S04]  /*23b80*/  LDL.LU R7, [R1+0x3a4c] ;  /* 0x003a4c0001077983 */ /* 0x000ea80000300800 */
[----:B------:R-:W2:Y:S04]  /*23b90*/  LDL.LU R6, [R1+0x3a48] ;  /* 0x003a480001067983 */ /* 0x000ea80000300800 */
[----:B------:R0:W-:Y:S04]  /*23ba0*/  STL.64 [R1+0x3a28], R12 ;  /* 0x003a280c01007387 */ /* 0x0001e80000100a00 */
[----:B0-----:R-:W4:Y:S04]  /*23bb0*/  LDL.LU.64 R12, [R1+0x680] ;  /* 0x00068000010c7983 */ /* 0x001f280000300a00 */
[----:B------:R-:W4:Y:S01]  /*23bc0*/  LDL.LU.64 R14, [R1+0x688] ;  /* 0x00068800010e7983 */ /* 0x000f220000300a00 */
[----:B------:R-:W-:-:S02]  /*23bd0*/  IMAD.MOV.U32 R24, RZ, RZ, R20 ;  /* 0x000000ffff187224 */ /* 0x000fc400078e0014 */
[----:B------:R-:W-:Y:S01]  /*23be0*/  IMAD.MOV.U32 R25, RZ, RZ, R21 ;  /* 0x000000ffff197224 */ /* 0x000fe200078e0015 */
[----:B------:R-:W3:Y:S01]  /*23bf0*/  LDL.LU R20, [R1+0x3a44] ;  /* 0x003a440001147983 */ /* 0x000ee20000300800 */
[----:B----4-:R-:W-:-:S15]  /*23c00*/  HMMA.16816.F32 R12, R16, R4, R12 ;  /* 0x00000004100c723c */ /* 0x010fde000000180c */
[----:B------:R-:W-:-:S08]  /*23c10*/  NOP ;  /* 0x0000000000007918 */ /* 0x000fd00000000000 */
[----:B------:R0:W-:Y:S04]  /*23c20*/  STL.64 [R1+0x680], R12 ;  /* 0x0006800c01007387 */ /* 0x0001e80000100a00 */
[----:B------:R1:W-:Y:S04]  /*23c30*/  STL.64 [R1+0x688], R14 ;  /* 0x0006880e01007387 */ /* 0x0003e80000100a00 */
[----:B------:R-:W3:Y:S04]  /*23c40*/  LDL.LU R21, [R1+0x3a40] ;  /* 0x003a400001157983 */ /* 0x000ee80000300800 */
[----:B0-----:R-:W3:Y:S04]  /*23c50*/  LDL.LU.64 R12, [R1+0x1000] ;  /* 0x00100000010c7983 */ /* 0x001ee80000300a00 */
[----:B-1----:R-:W3:Y:S04]  /*23c60*/  LDL.LU.64 R14, [R1+0x1008] ;  /* 0x00100800010e7983 */ /* 0x002ee80000300a00 */
[----:B------:R-:W-:Y:S04]  /*23c70*/  STL.64 [R1+0x39a8], R24 ;  /* 0x0039a81801007387 */ /* 0x000fe80000100a00 */
[----:B--2---:R-:W-:Y:S04]  /*23c80*/  STL.64 [R1+0x3948], R6 ;  /* 0x0039480601007387 */ /* 0x004fe80000100a00 */
[----:B------:R0:W-:Y:S04]  /*23c90*/  STL.64 [R1+0x3940], R4 ;  /* 0x0039400401007387 */ /* 0x0001e80000100a00 */
[----:B0-----:R-:W2:Y:S04]  /*23ca0*/  LDL.LU.64 R4, [R1+0x190] ;  /* 0x0001900001047983 */ /* 0x001ea80000300a00 */
[----:B------:R-:W2:Y:S01]  /*23cb0*/  LDL.LU.64 R6, [R1+0x198] ;  /* 0x0001980001067983 */ /* 0x000ea20000300a00 */
[----:B------:R-:W-:-:S02]  /*23cc0*/  IMAD.MOV.U32 R24, RZ, RZ, R22 ;  /* 0x000000ffff187224 */ /* 0x000fc400078e0016 */
[----:B------:R-:W-:Y:S01]  /*23cd0*/  IMAD.MOV.U32 R25, RZ, RZ, R23 ;  /* 0x000000ffff197224 */ /* 0x000fe200078e0017 */
[----:B--2---:R-:W-:Y:S01]  /*23ce0*/  HMMA.16816.F32 R4, R16, R8, R4 ;  /* 0x000000081004723c */ /* 0x004fe20000001804 */
[----:B------:R-:W2:Y:S04]  /*23cf0*/  LDL.LU.64 R16, [R1+0x160] ;  /* 0x0001600001107983 */ /* 0x000ea80000300a00 */
[----:B------:R-:W2:-:S15]  /*23d00*/  LDL.LU.64 R18, [R1+0x168] ;  /* 0x0001680001127983 */ /* 0x000e9e0000300a00 */
[----:B------:R-:W-:-:S03]  /*23d10*/  NOP ;  /* 0x0000000000007918 */ /* 0x000fc60000000000 */
[----:B------:R0:W-:Y:S04]  /*23d20*/  STL.64 [R1+0x190], R4 ;  /* 0x0001900401007387 */ /* 0x0001e80000100a00 */
[----:B------:R-:W-:Y:S04]  /*23d30*/  STL.64 [R1+0x198], R6 ;  /* 0x0001980601007387 */ /* 0x000fe80000100a00 */
[----:B------:R-:W3:Y:S04]  /*23d40*/  LDL.LU R22, [R1+0x3a3c] ;  /* 0x003a3c0001167983 */ /* 0x000ee80000300800 */
[----:B------:R-:W3:Y:S04]  /*23d50*/  LDL.LU R23, [R1+0x3a38] ;  /* 0x003a380001177983 */ /* 0x000ee80000300800 */
[----:B------:R-:W-:Y:S01]  /*23d60*/  STL.64 [R1+0x39c0], R24 ;  /* 0x0039c01801007387 */ /* 0x000fe20000100a00 */
[----:B0-----:R-:W-:-:S02]  /*23d70*/  IMAD.MOV.U32 R4, RZ, RZ, R3 ;  /* 0x000000ffff047224 */ /* 0x001fc400078e0003 */
[----:B------:R-:W-:Y:S01]  /*23d80*/  IMAD.MOV.U32 R5, RZ, RZ, R10 ;  /* 0x000000ffff057224 */ /* 0x000fe200078e000a */
[----:B------:R-:W4:Y:S04]  /*23d90*/  LDL.LU R3, [R1+0x3a34] ;  /* 0x003a340001037983 */ /* 0x000f280000300800 */
[----:B------:R-:W4:Y:S04]  /*23da0*/  LDL.LU R10, [R1+0x3a30] ;  /* 0x003a3000010a7983 */ /* 0x000f280000300800 */
[----:B------:R0:W-:Y:S02]  /*23db0*/  STL.64 [R1+0x39c8], R4 ;  /* 0x0039c80401007387 */ /* 0x0001e40000100a00 */
[----:B0-----:R-:W-:-:S02]  /*23dc0*/  IMAD.MOV.U32 R4, RZ, RZ, R2 ;  /* 0x000000ffff047224 */ /* 0x001fc400078e0002 */
[----:B------:R-:W-:-:S05]  /*23dd0*/  IMAD.MOV.U32 R5, RZ, RZ, R0 ;  /* 0x000000ffff057224 */ /* 0x000fca00078e0000 */
[----:B------:R0:W-:Y:S04]  /*23de0*/  STL.64 [R1+0x39e0], R4 ;  /* 0x0039e00401007387 */ /* 0x0001e80000100a00 */
[----:B0-----:R-:W3:Y:S04]  /*23df0*/  LDL.64 R4, [R1+0xd0] ;  /* 0x0000d00001047983 */ /* 0x001ee80000100a00 */
[----:B------:R-:W-:Y:S01]  /*23e00*/  STL.64 [R1+0x3970], R8 ;  /* 0x0039700801007387 */ /* 0x000fe20000100a00 */
[----:B---3--:R-:W-:-:S15]  /*23e10*/  HMMA.16816.F32 R12, R20, R4, R12 ;  /* 0x00000004140c723c */ /* 0x008fde000000180c */
[----:B------:R-:W-:-:S08]  /*23e20*/  NOP ;  /* 0x0000000000007918 */ /* 0x000fd00000000000 */
[----:B------:R0:W-:Y:S04]  /*23e30*/  STL.64 [R1+0x1000], R12 ;  /* 0x0010000c01007387 */ /* 0x0001e80000100a00 */
[----:B------:R2:W-:Y:S04]  /*23e40*/  STL.64 [R1+0x1008], R14 ;  /* 0x0010080e01007387 */ /* 0x0005e80000100a00 */
[----:B0-----:R-:W2:Y:S01]  /*23e50*/  LDL.LU.64 R12, [R1+0x3a28] ;  /* 0x003a2800010c7983 */ /* 0x001ea20000300a00 */
[----:B------:R-:W-:Y:S02]  /*23e60*/  IMAD.MOV.U32 R2, RZ, RZ, R4 ;  /* 0x000000ffff027224 */ /* 0x000fe400078e0004 */
[----:B------:R-:W-:-:S02]  /*23e70*/  IMAD.MOV.U32 R0, RZ, RZ, R5 ;  /* 0x000000ffff007224 */ /* 0x000fc400078e0005 */
[----:B------:R-:W-:Y:S02]  /*23e80*/  IMAD.MOV.U32 R4, RZ, RZ, R28 ;  /* 0x000000ffff047224 */ /* 0x000fe400078e001c */
[----:B------:R-:W-:Y:S01]  /*23e90*/  IMAD.MOV.U32 R5, RZ, RZ, R27 ;  /* 0x000000ffff057224 */ /* 0x000fe200078e001b */
[----:B--2---:R-:W-:Y:S01]  /*23ea0*/  HMMA.16816.F32 R12, R20, R12, R16 ;  /* 0x0000000c140c723c */ /* 0x004fe20000001810 */
[----:B------:R-:W0:-:S15]  /*23eb0*/  LDSM.16.MT88.4 R16, [R29+UR5] ;  /* 0x000000051d10783b */ /* 0x000e1e0008004200 */
[----:B------:R-:W-:-:S07]  /*23ec0*/  NOP ;  /* 0x0000000000007918 */ /* 0x000fce0000000000 */
[----:B------:R-:W-:Y:S04]  /*23ed0*/  STL.64 [R1+0x160], R12 ;  /* 0x0001600c01007387 */ /* 0x000fe80000100a00 */
[----:B------:R-:W-:Y:S04]  /*23ee0*/  STL.64 [R1+0x168], R14 ;  /* 0x0001680e01007387 */ /* 0x000fe80000100a00 */
[----:B------:R1:W-:Y:S02]  /*23ef0*/  STL.64 [R1+0x39f8], R4 ;  /* 0x0039f80401007387 */ /* 0x0003e40000100a00 */
[----:B-1----:R-:W-:-:S02]  /*23f00*/  IMAD.MOV.U32 R4, RZ, RZ, R26 ;  /* 0x000000ffff047224 */ /* 0x002fc400078e001a */
[----:B------:R-:W-:-:S05]  /*23f10*/  IMAD.MOV.U32 R5, RZ, RZ, R11 ;  /* 0x000000ffff057224 */ /* 0x000fca00078e000b */
[----:B------:R-:W-:Y:S04]  /*23f20*/  STL.64 [R1+0x3a10], R4 ;  /* 0x003a100401007387 */ /* 0x000fe80000100a00 */
[----:B------:R-:W2:Y:S04]  /*23f30*/  LDL.LU.64 R24, [R1+0x560] ;  /* 0x0005600001187983 */ /* 0x000ea80000300a00 */
[----:B------:R-:W3:Y:S04]  /*23f40*/  LDL.LU.64 R26, [R1+0x568] ;  /* 0x00056800011a7983 */ /* 0x000ee80000300a00 */
[----:B---3--:R-:W-:Y:S04]  /*23f50*/  STL.64 [R1+0x39d8], R26 ;  /* 0x0039d81a01007387 */ /* 0x008fe80000100a00 */
[----:B--2---:R1:W-:Y:S04]  /*23f60*/  STL.64 [R1+0x39d0], R24 ;  /* 0x0039d01801007387 */ /* 0x0043e80000100a00 */
[----:B-1----:R-:W2:Y:S04]  /*23f70*/  LDL.LU.64 R24, [R1+0x570] ;  /* 0x0005700001187983 */ /* 0x002ea80000300a00 */
        /* <DEDUP_REMOVED lines=8> */
[----:B------:R-:W3:Y:S01]  /*24000*/  LDL.LU.64 R26, [R1+0x598] ;  /* 0x00059800011a7983 */ /* 0x000ee20000300a00 */
[----:B----4-:R-:W-:-:S03]  /*24010*/  IMAD.MOV.U32 R4, RZ, RZ, R10 ;  /* 0x000000ffff047224 */ /* 0x010fc600078e000a */
[----:B---3--:R-:W-:Y:S04]  /*24020*/  STL.64 [R1+0x3a20], R26 ;  /* 0x003a201a01007387 */ /* 0x008fe80000100a00 */
[----:B--2---:R1:W-:Y:S04]  /*24030*/  STL.64 [R1+0x3a18], R24 ;  /* 0x003a181801007387 */ /* 0x0043e80000100a00 */
[----:B-1----:R-:W2:Y:S04]  /*24040*/  LDL.LU.64 R24, [R1+0x5a0] ;  /* 0x0005a00001187983 */ /* 0x002ea80000300a00 */
[----:B------:R-:W2:Y:S04]  /*24050*/  LDL.LU.64 R26, [R1+0x5a8] ;  /* 0x0005a800011a7983 */ /* 0x000ea80000300a00 */
[----:B------:R-:W3:Y:S04]  /*24060*/  LDL.LU.64 R8, [R1+0x520] ;  /* 0x0005200001087983 */ /* 0x000ee80000300a00 */
[----:B------:R-:W4:Y:S04]  /*24070*/  LDL.LU.64 R10, [R1+0x528] ;  /* 0x00052800010a7983 */ /* 0x000f280000300a00 */
[----:B----4-:R-:W-:Y:S04]  /*24080*/  STL.64 [R1+0x3988], R10 ;  /* 0x0039880a01007387 */ /* 0x010fe80000100a00 */
[----:B---3--:R1:W-:Y:S04]  /*24090*/  STL.64 [R1+0x3980], R8 ;  /* 0x0039800801007387 */ /* 0x0083e80000100a00 */
[----:B-1----:R-:W3:Y:S04]  /*240a0*/  LDL.LU.64 R8, [R1+0x530] ;  /* 0x0005300001087983 */ /* 0x002ee80000300a00 */
[----:B------:R-:W4:Y:S01]  /*240b0*/  LDL.LU.64 R10, [R1+0x538] ;  /* 0x00053800010a7983 */ /* 0x000f220000300a00 */
[----:B------:R-:W-:-:S03]  /*240c0*/  IMAD.MOV.U32 R5, RZ, RZ, R3 ;  /* 0x000000ffff057224 */ /* 0x000fc600078e0003 */
[----:B----4-:R-:W-:Y:S04]  /*240d0*/  STL.64 [R1+0x39a0], R10 ;  /* 0x0039a00a01007387 */ /* 0x010fe80000100a00 */
[----:B---3--:R1:W-:Y:S04]  /*240e0*/  STL.64 [R1+0x3998], R8 ;  /* 0x0039980801007387 */ /* 0x0083e80000100a00 */
[----:B-1----:R-:W3:Y:S04]  /*240f0*/  LDL.LU.64 R8, [R1+0x540] ;  /* 0x0005400001087983 */ /* 0x002ee80000300a00 */
[----:B------:R-:W4:Y:S01]  /*24100*/  LDL.LU.64 R10, [R1+0x548] ;  /* 0x00054800010a7983 */ /* 0x000f220000300a00 */
[C---:B--2---:R-:W-:Y:S03]  /*24110*/  HMMA.16816.F32 R4, R20.reuse, R4, R24 ;  /* 0x000000041404723c */ /* 0x044fe60000001818 */
[----:B----4-:R-:W-:Y:S04]  /*24120*/  STL.64 [R1+0x39b8], R10 ;  /* 0x0039b80a01007387 */ /* 0x010fe80000100a00 */
[----:B---3--:R1:W-:Y:S04]  /*24130*/  STL.64 [R1+0x39b0], R8 ;  /* 0x0039b00801007387 */ /* 0x0083e80000100a00 */
[----:B-1----:R-:W2:Y:S04]  /*24140*/  LDL.LU.64 R8, [R1+0x550] ;  /* 0x0005500001087983 */ /* 0x002ea80000300a00 */
[----:B------:R-:W2:Y:S04]  /*24150*/  LDL.LU.64 R10, [R1+0x558] ;  /* 0x00055800010a7983 */ /* 0x000ea80000300a00 */
[----:B------:R-:W3:Y:S04]  /*24160*/  LDL.LU.64 R12, [R1+0x510] ;  /* 0x00051000010c7983 */ /* 0x000ee80000300a00 */
[----:B------:R-:W3:Y:S04]  /*24170*/  LDL.LU.64 R14, [R1+0x518] ;  /* 0x00051800010e7983 */ /* 0x000ee80000300a00 */
[----:B0-----:R-:W-:Y:S04]  /*24180*/  STL [R1+0x3878], R19 ;  /* 0x0038781301007387 */ /* 0x001fe80000100800 */
[----:B------:R-:W-:Y:S04]  /*24190*/  STL [R1+0x3918], R18 ;  /* 0x0039181201007387 */ /* 0x000fe80000100800 */
[----:B------:R0:W-:Y:S04]  /*241a0*/  STL.64 [R1+0x3910], R16 ;  /* 0x0039101001007387 */ /* 0x0001e80000100a00 */
[----:B0-----:R-:W4:Y:S04]  /*241b0*/  LDL.LU.64 R16, [R1+0x500] ;  /* 0x0005000001107983 */ /* 0x001f280000300a00 */
        /* <DEDUP_REMOVED lines=28> */
[----:B------:R-:W2:-:S15]  /*24380*/  LDL.LU.64 R24, [R1+0x39c0] ;  /* 0x0039c00001187983 */ /* 0x000e9e0000300a00 */
[----:B------:R-:W-:-:S06]  /*24390*/  NOP ;  /* 0x0000000000007918 */ /* 0x000fcc0000000000 */
[----:B------:R0:W-:Y:S04]  /*243a0*/  STL.64 [R1+0x560], R4 ;  /* 0x0005600401007387 */ /* 0x0001e80000100a00 */
[----:B------:R1:W-:Y:S04]  /*243b0*/  STL.64 [R1+0x568], R6 ;  /* 0x0005680601007387 */ /* 0x0003e80000100a00 */
[----:B0-----:R-:W4:Y:S04]  /*243c0*/  LDL.LU.64 R4, [R1+0x4f0] ;  /* 0x0004f00001047983 */ /* 0x001f280000300a00 */
[----:B-1----:R-:W4:Y:S01]  /*243d0*/  LDL.LU.64 R6, [R1+0x4f8] ;  /* 0x0004f80001067983 */ /* 0x002f220000300a00 */
[----:B--2---:R-:W-:Y:S03]  /*243e0*/  HMMA.16816.F32 R24, R20, R24, R8 ;  /* 0x000000181418723c */ /* 0x004fe60000001808 */
[----:B------:R-:W2:Y:S04]  /*243f0*/  LDL.LU.64 R10, [R1+0x39b8] ;  /* 0x0039b800010a7983 */ /* 0x000ea80000300a00 */
[----:B------:R-:W2:-:S15]  /*24400*/  LDL.LU.64 R8, [R1+0x39b0] ;  /* 0x0039b00001087983 */ /* 0x000e9e0000300a00 */
[----:B------:R-:W-:-:S01]  /*24410*/  NOP ;  /* 0x0000000000007918 */ /* 0x000fc20000000000 */
        /* <DEDUP_REMOVED lines=22> */
[----:B0-----:R-:W3:Y:S02]  /*24580*/  LDL.LU.64 R24, [R1+0x3968] ;  /* 0x0039680001187983 */ /* 0x001ee40000300a00 */
[----:B---3--:R-:W-:Y:S02]  /*24590*/  HMMA.16816.F32 R24, R20, R24, R12 ;  /* 0x000000181418723c */ /* 0x008fe4000000180c */
[----:B------:R-:W3:Y:S04]  /*245a0*/  LDL.LU.64 R14, [R1+0x3960] ;  /* 0x00396000010e7983 */ /* 0x000ee80000300a00 */
[----:B------:R-:W2:-:S15]  /*245b0*/  LDL.LU.64 R12, [R1+0x3958] ;  /* 0x00395800010c7983 */ /* 0x000e9e0000300a00 */
[----:B------:R-:W-:-:S02]  /*245c0*/  NOP ;  /* 0x0000000000007918 */ /* 0x000fc40000000000 */
[----:B------:R0:W-:Y:S04]  /*245d0*/  STL.64 [R1+0x510], R24 ;  /* 0x0005101801007387 */ /* 0x0001e80000100a00 */
[----:B------:R1:W-:Y:S04]  /*245e0*/  STL.64 [R1+0x518], R26 ;  /* 0x0005181a01007387 */ /* 0x0003e80000100a00 */
[----:B0-----:R-:W4:Y:S02]  /*245f0*/  LDL.LU.64 R24, [R1+0x3950] ;  /* 0x0039500001187983 */ /* 0x001f240000300a00 */
[----:B----4-:R-:W-:Y:S06]  /*24600*/  HMMA.16816.F32 R16, R20, R24, R16 ;  /* 0x000000181410723c */ /* 0x010fec0000001810 */
[----:B------:R-:W-:-:S02]  /*24610*/  IMAD.MOV.U32 R10, RZ, RZ, R24 ;  /* 0x000000ffff0a7224 */ /* 0x000fc400078e0018 */
[----:B------:R-:W-:-:S15]  /*24620*/  IMAD.MOV.U32 R3, RZ, RZ, R25 ;  /* 0x000000ffff037224 */ /* 0x000fde00078e0019 */
[----:B------:R0:W-:Y:S04]  /*24630*/  STL.64 [R1+0x500], R16 ;  /* 0x0005001001007387 */ /* 0x0001e80000100a00 */
[----:B------:R4:W-:Y:S04]  /*24640*/  STL.64 [R1+0x508], R18 ;  /* 0x0005081201007387 */ /* 0x0009e80000100a00 */
[----:B------:R-:W3:Y:S04]  /*24650*/  LDL.LU.64 R24, [R1+0x150] ;  /* 0x0001500001187983 */ /* 0x000ee80000300a00 */
[----:B-1----:R-:W3:Y:S04]  /*24660*/  LDL.LU.64 R26, [R1+0x158] ;  /* 0x00015800011a7983 */ /* 0x002ee80000300a00 */
[----:B0-----:R-:W3:Y:S04]  /*24670*/  LDL.LU.64 R16, [R1+0x110] ;  /* 0x0001100001107983 */ /* 0x001ee80000300a00 */
[----:B----4-:R-:W4:Y:S01]  /*24680*/  LDL.LU.64 R18, [R1+0x118] ;  /* 0x0001180001127983 */ /* 0x010f220000300a00 */
[C---:B--2---:R-:W-:Y:S03]  /*24690*/  HMMA.16816.F32 R4, R20.reuse, R12, R4 ;  /* 0x0000000c1404723c */ /* 0x044fe60000001804 */
[----:B----4-:R-:W-:Y:S04]  /*246a0*/  STL.64 [R1+0x3928], R18 ;  /* 0x0039281201007387 */ /* 0x010fe80000100a00 */
[----:B---3--:R0:W-:Y:S04]  /*246b0*/  STL.64 [R1+0x3920], R16 ;  /* 0x0039201001007387 */ /* 0x0081e80000100a00 */
[----:B0-----:R-:W2:Y:S04]  /*246c0*/  LDL.LU.64 R16, [R1+0xff0] ;  /* 0x000ff00001107983 */ /* 0x001ea80000300a00 */
[----:B------:R-:W2:Y:S08]  /*246d0*/  LDL.LU.64 R18, [R1+0xff8] ;  /* 0x000ff80001127983 */ /* 0x000eb00000300a00 */
[----:B------:R-:W-:Y:S04]  /*246e0*/  STL.64 [R1+0x4f0], R4 ;  /* 0x0004f00401007387 */ /* 0x000fe80000100a00 */
[----:B------:R0:W-:Y:S04]  /*246f0*/  STL.64 [R1+0x4f8], R6 ;  /* 0x0004f80601007387 */ /* 0x0001e80000100a00 */
[----:B0-----:R-:W3:Y:S04]  /*24700*/  LDL.LU.64 R6, [R1+0x3948] ;  /* 0x0039480001067983 */ /* 0x001ee80000300a00 */
[----:B------:R-:W4:Y:S04]  /*24710*/  LDL.LU.64 R4, [R1+0x3940] ;  /* 0x0039400001047983 */ /* 0x000f280000300a00 */
[----:B------:R-:W-:Y:S04]  /*24720*/  STL.64 [R1+0x3888], R14 ;  /* 0x0038880e01007387 */ /* 0x000fe80000100a00 */
[----:B------:R0:W-:Y:S04]  /*24730*/  STL.64 [R1+0x3880], R12 ;  /* 0x0038800c01007387 */ /* 0x0001e80000100a00 */
[----:B0-----:R-:W2:Y:S04]  /*24740*/  LDL.64 R12, [R1+0xa0] ;  /* 0x0000a000010c7983 */ /* 0x001ea80000100a00 */
[----:B--2---:R0:W-:Y:S04]  /*24750*/  STL.64 [R1+0x3908], R12 ;  /* 0x0039080c01007387 */ /* 0x0041e80000100a00 */
[----:B0-----:R-:W4:Y:S04]  /*24760*/  LDL.LU.64 R12, [R1+0x4e0] ;  /* 0x0004e000010c7983 */ /* 0x001f280000300a00 */
[----:B------:R-:W4:Y:S02]  /*24770*/  LDL.LU.64 R14, [R1+0x4e8] ;  /* 0x0004e800010e7983 */ /* 0x000f240000300a00 */
[C---:B----4-:R-:W-:Y:S06]  /*24780*/  HMMA.16816.F32 R12, R20.reuse, R4, R12 ;  /* 0x00000004140c723c */ /* 0x050fec000000180c */
[----:B------:R-:W-:-:S15]  /*24790*/  HMMA.16816.F32 R20, R20, R8, R24 ;  /* 0x000000081414723c */ /* 0x000fde0000001818 */
[----:B------:R-:W-:-:S02]  /*247a0*/  NOP ;  /* 0x0000000000007918 */ /* 0x000fc40000000000 */
[----:B------:R0:W-:Y:S04]  /*247b0*/  STL.64 [R1+0x4e0], R12 ;  /* 0x0004e00c01007387 */ /* 0x0001e80000100a00 */
[----:B------:R1:W-:Y:S04]  /*247c0*/  STL.64 [R1+0x4e8], R14 ;  /* 0x0004e80e01007387 */ /* 0x0003e80000100a00 */
[----:B0-----:R-:W2:Y:S04]  /*247d0*/  LDL.LU.64 R12, [R1+0x410] ;  /* 0x00041000010c7983 */ /* 0x001ea80000300a00 */
[----:B-1----:R-:W2:Y:S04]  /*247e0*/  LDL.LU.64 R14, [R1+0x418] ;  /* 0x00041800010e7983 */ /* 0x002ea80000300a00 */
[----:B---3--:R-:W-:Y:S04]  /*247f0*/  STL.64 [R1+0x3898], R6 ;  /* 0x0038980601007387 */ /* 0x008fe80000100a00 */
[----:B------:R0:W-:Y:S04]  /*24800*/  STL.64 [R1+0x3890], R4 ;  /* 0x0038900401007387 */ /* 0x0001e80000100a00 */
[----:B------:R-:W3:Y:S04]  /*24810*/  LDL.LU.64 R26, [R1+0x3938] ;  /* 0x00393800011a7983 */ /* 0x000ee80000300a00 */
[----:B------:R-:W3:Y:S04]  /*24820*/  LDL.LU.64 R24, [R1+0x3930] ;  /* 0x0039300001187983 */ /* 0x000ee80000300a00 */
[----:B------:R1:W-:Y:S04]  /*24830*/  STL.64 [R1+0x150], R20 ;  /* 0x0001501401007387 */ /* 0x0003e80000100a00 */
[----:B------:R-:W-:Y:S01]  /*24840*/  STL.64 [R1+0x158], R22 ;  /* 0x0001581601007387 */ /* 0x000fe20000100a00 */
[----:B0-----:R-:W-:-:S02]  /*24850*/  IMAD.MOV.U32 R4, RZ, RZ, R2 ;  /* 0x000000ffff047224 */ /* 0x001fc400078e0002 */
[----:B------:R-:W-:Y:S01]  /*24860*/  IMAD.MOV.U32 R5, RZ, RZ, R0 ;  /* 0x000000ffff057224 */ /* 0x000fe200078e0000 */
[----:B-1----:R-:W4:Y:S04]  /*24870*/  LDL.64 R20, [R1+0xc0] ;  /* 0x0000c00001147983 */ /* 0x002f280000100a00 */
[----:B------:R-:W-:Y:S02]  /*24880*/  STL.64 [R1+0x38b0], R8 ;  /* 0x0038b00801007387 */ /* 0x000fe40000100a00 */
[----:B---3--:R-:W-:Y:S02]  /*24890*/  HMMA.16816.F32 R4, R24, R4, R16 ;  /* 0x000000041804723c */ /* 0x008fe40000001810 */
[----:B------:R-:W4:Y:S04]  /*248a0*/  LDL.LU.64 R18, [R1+0x3928] ;  /* 0x0039280001127983 */ /* 0x000f280000300a00 */
[----:B------:R-:W4:-:S15]  /*248b0*/  LDL.LU.64 R16, [R1+0x3920] ;  /* 0x0039200001107983 */ /* 0x000f1e0000300a00 */
[----:B------:R-:W-:-:S02]  /*248c0*/  NOP ;  /* 0x0000000000007918 */ /* 0x000fc40000000000 */
[----:B------:R0:W-:Y:S04]  /*248d0*/  STL.64 [R1+0xff0], R4 ;  /* 0x000ff00401007387 */ /* 0x0001e80000100a00 */
[----:B------:R1:W-:Y:S04]  /*248e0*/  STL.64 [R1+0xff8], R6 ;  /* 0x000ff80601007387 */ /* 0x0003e80000100a00 */
[----:B0-----:R-:W3:Y:S04]  /*248f0*/  LDL.LU.64 R4, [R1+0x400] ;  /* 0x0004000001047983 */ /* 0x001ee80000300a00 */
[----:B-1----:R-:W3:Y:S01]  /*24900*/  LDL.LU.64 R6, [R1+0x408] ;  /* 0x0004080001067983 */ /* 0x002ee20000300a00 */
[----:B----4-:R-:W-:-:S15]  /*24910*/  HMMA.16816.F32 R16, R24, R20, R16 ;  /* 0x000000141810723c */ /* 0x010fde0000001810 */
[----:B------:R-:W-:-:S08]  /*24920*/  NOP ;  /* 0x0000000000007918 */ /* 0x000fd00000000000 */
[----:B------:R-:W-:Y:S04]  /*24930*/  STL.64 [R1+0x110], R16 ;  /* 0x0001101001007387 */ /* 0x000fe80000100a00 */
[----:B------:R0:W-:Y:S04]  /*24940*/  STL.64 [R1+0x118], R18 ;  /* 0x0001181201007387 */ /* 0x0001e80000100a00 */
[----:B0-----:R-:W4:Y:S04]  /*24950*/  LDL.LU R18, [R1+0x3918] ;  /* 0x0039180001127983 */ /* 0x001f280000300800 */
[----:B------:R-:W2:Y:S01]  /*24960*/  LDL.LU.64 R16, [R1+0x3910] ;  /* 0x0039100001107983 */ /* 0x000ea20000300a00 */
[----:B------:R-:W-:-:S03]  /*24970*/  IMAD.MOV.U32 R19, RZ, RZ, R20 ;  /* 0x000000ffff137224 */ /* 0x000fc600078e0014 */
[----:B------:R-:W3:Y:S04]  /*24980*/  LDL.64 R8, [R1+0x90] ;  /* 0x0000900001087983 */ /* 0x000ee80000100a00 */
[----:B------:R-:W0:Y:S04]  /*24990*/  LDSM.16.MT88.4 R20, [R29+UR5+0x80] ;  /* 0x000080051d14783b */ /* 0x000e280008004200 */
[----:B----4-:R-:W-:Y:S04]  /*249a0*/  STL.64 [R1+0x38a8], R18 ;  /* 0x0038a81201007387 */ /* 0x010fe80000100a00 */
[----:B--2---:R1:W-:Y:S04]  /*249b0*/  STL.64 [R1+0x38a0], R16 ;  /* 0x0038a01001007387 */ /* 0x0043e80000100a00 */
[----:B-1----:R-:W2:Y:S04]  /*249c0*/  LDL.64 R16, [R1+0xb0] ;  /* 0x0000b00001107983 */ /* 0x002ea80000100a00 */
[----:B------:R-:W-:Y:S04]  /*249d0*/  STL [R1+0x3858], R29 ;  /* 0x0038581d01007387 */ /* 0x000fe80000100800 */
[----:B0-----:R-:W-:Y:S04]  /*249e0*/  STL.64 [R1+0x3748], R22 ;  /* 0x0037481601007387 */ /* 0x001fe80000100a00 */
[----:B------:R0:W-:Y:S04]  /*249f0*/  STL.64 [R1+0x3740], R20 ;  /* 0x0037401401007387 */ /* 0x0001e80000100a00 */
[----:B0-----:R-:W4:Y:S01]  /*24a00*/  LDL.64 R20, [R1+0x80] ;  /* 0x0000800001147983 */ /* 0x001f220000100a00 */
[----:B--2---:R-:W-:-:S15]  /*24a10*/  HMMA.16816.F32 R12, R24, R16, R12 ;  /* 0x00000010180c723c */ /* 0x004fde000000180c */
[----:B------:R-:W-:-:S08]  /*24a20*/  NOP ;  /* 0x0000000000007918 */ /* 0x000fd00000000000 */
[----:B------:R0:W-:Y:S04]  /*24a30*/  STL.64 [R1+0x410], R12 ;  /* 0x0004100c01007387 */ /* 0x0001e80000100a00 */
[----:B------:R-:W-:Y:S04]  /*24a40*/  STL.64 [R1+0x418], R14 ;  /* 0x0004180e01007387 */ /* 0x000fe80000100a00 */
[----:B0-----:R-:W3:Y:S01]  /*24a50*/  LDL.LU.64 R12, [R1+0x3908] ;  /* 0x00390800010c7983 */ /* 0x001ee20000300a00 */
[----:B------:R-:W-:Y:S02]  /*24a60*/  IMAD.MOV.U32 R23, RZ, RZ, R17 ;  /* 0x000000ffff177224 */ /* 0x000fe400078e0011 */
[----:B------:R-:W-:-:S03]  /*24a70*/  IMAD.MOV.U32 R28, RZ, RZ, R16 ;  /* 0x000000ffff1c7224 */ /* 0x000fc600078e0010 */
[----:B------:R-:W-:Y:S04]  /*24a80*/  STL [R1+0x3854], R23 ;  /* 0x0038541701007387 */ /* 0x000fe80000100800 */
[----:B----4-:R0:W-:Y:S04]  /*24a90*/  STL.64 [R1+0x3900], R20 ;  /* 0x0039001401007387 */ /* 0x0101e80000100a00 */
[----:B------:R-:W-:Y:S01]  /*24aa0*/  STL [R1+0x3850], R28 ;  /* 0x0038501c01007387 */ /* 0x000fe20000100800 */
[----:B---3--:R-:W-:-:S15]  /*24ab0*/  HMMA.16816.F32 R4, R24, R12, R4 ;  /* 0x0000000c1804723c */ /* 0x008fde0000001804 */
[----:B------:R-:W-:-:S08]  /*24ac0*/  NOP ;  /* 0x0000000000007918 */ /* 0x000fd00000000000 */
[----:B------:R1:W-:Y:S04]  /*24ad0*/  STL.64 [R1+0x400], R4 ;  /* 0x0004000401007387 */ /* 0x0003e80000100a00 */
[----:B------:R-:W-:Y:S04]  /*24ae0*/  STL.64 [R1+0x408], R6 ;  /* 0x0004080601007387 */ /* 0x000fe80000100a00 */
[----:B0-----:R-:W2:Y:S04]  /*24af0*/  LDL.LU.64 R20, [R1+0x3f0] ;  /* 0x0003f00001147983 */ /* 0x001ea80000300a00 */
[----:B------:R-:W2:Y:S04]  /*24b00*/  LDL.LU.64 R22, [R1+0x3f8] ;  /* 0x0003f80001167983 */ /* 0x000ea80000300a00 */
[----:B-1----:R-:W3:Y:S01]  /*24b10*/  LDL.64 R4, [R1+0x60] ;  /* 0x0000600001047983 */ /* 0x002ee20000100a00 */
[----:B------:R-:W-:-:S02]  /*24b20*/  IMAD.MOV.U32 R2, RZ, RZ, R12 ;  /* 0x000000ffff027224 */ /* 0x000fc400078e000c */
[----:B------:R-:W-:Y:S02]  /*24b30*/  IMAD.MOV.U32 R0, RZ, RZ, R13 ;  /* 0x000000ffff007224 */ /* 0x000fe400078e000d */
[----:B------:R-:W-:Y:S02]  /*24b40*/  IMAD.MOV.U32 R12, RZ, RZ, R10 ;  /* 0x000000ffff0c7224 */ /* 0x000fe400078e000a */
[----:B------:R-:W-:Y:S01]  /*24b50*/  IMAD.MOV.U32 R13, RZ, RZ, R3 ;  /* 0x000000ffff0d7224 */ /* 0x000fe200078e0003 */
[----:B---3--:R0:W-:Y:S04]  /*24b60*/  STL.64 [R1+0x38f8], R4 ;  /* 0x0038f80401007387 */ /* 0x0081e80000100a00 */
[----:B0-----:R-:W3:Y:S04]  /*24b70*/  LDL.LU.64 R4, [R1+0x3e0] ;  /* 0x0003e00001047983 */ /* 0x001ee80000300a00 */
[----:B------:R-:W3:Y:S04]  /*24b80*/  LDL.LU.64 R6, [R1+0x3e8] ;  /* 0x0003e80001067983 */ /* 0x000ee80000300a00 */
[----:B------:R0:W-:Y:S04]  /*24b90*/  STL.64 [R1+0x38b8], R12 ;  /* 0x0038b80c01007387 */ /* 0x0001e80000100a00 */
[----:B0-----:R-:W4:Y:S04]  /*24ba0*/  LDL.64 R12, [R1+0x30] ;  /* 0x00003000010c7983 */ /* 0x001f280000100a00 */
[----:B----4-:R0:W-:Y:S04]  /*24bb0*/  STL.64 [R1+0x38c8], R12 ;  /* 0x0038c80c01007387 */ /* 0x0101e80000100a00 */
[----:B0-----:R-:W4:Y:S01]  /*24bc0*/  LDL.64 R12, [R1+0x40] ;  /* 0x00004000010c7983 */ /* 0x001f220000100a00 */
[----:B--2---:R-:W-:Y:S03]  /*24bd0*/  HMMA.16816.F32 R20, R24, R8, R20 ;  /* 0x000000081814723c */ /* 0x004fe60000001814 */
[----:B----4-:R0:W-:Y:S04]  /*24be0*/  STL.64 [R1+0x38e0], R12 ;  /* 0x0038e00c01007387 */ /* 0x0101e80000100a00 */
[----:B------:R-:W2:Y:S04]  /*24bf0*/  LDL.64 R16, [R1+0x20] ;  /* 0x0000200001107983 */ /* 0x000ea80000100a00 */
[----:B0-----:R-:W4:Y:S04]  /*24c00*/  LDL.64 R12, [R1+0x50] ;  /* 0x00005000010c7983 */ /* 0x001f280000100a00 */
[----:B--2---:R0:W-:Y:S04]  /*24c10*/  STL.64 [R1+0x38c0], R16 ;  /* 0x0038c01001007387 */ /* 0x0041e80000100a00 */
[----:B0-----:R-:W2:Y:S04]  /*24c20*/  LDL.64 R16, [R1+0x70] ;  /* 0x0000700001107983 */ /* 0x001ea80000100a00 */
[----:B------:R-:W-:Y:S04]  /*24c30*/  STL [R1+0x384c], R0 ;  /* 0x00384c0001007387 */ /* 0x000fe80000100800 */
[----:B------:R-:W-:Y:S04]  /*24c40*/  STL [R1+0x3848], R2 ;  /* 0x0038480201007387 */ /* 0x000fe80000100800 */
[----:B------:R0:W-:Y:S04]  /*24c50*/  STL.64 [R1+0x3f0], R20 ;  /* 0x0003f01401007387 */ /* 0x0001e80000100a00 */
[----:B------:R1:W-:Y:S04]  /*24c60*/  STL.64 [R1+0x3f8], R22 ;  /* 0x0003f81601007387 */ /* 0x0003e80000100a00 */
[----:B0-----:R-:W3:Y:S01]  /*24c70*/  LDL.LU.64 R20, [R1+0x3900] ;  /* 0x0039000001147983 */ /* 0x001ee20000300a00 */
[----:B------:R-:W-:-:S02]  /*24c80*/  IMAD.MOV.U32 R3, RZ, RZ, R9 ;  /* 0x000000ffff037224 */ /* 0x000fc400078e0009 */
[----:B-1----:R-:W-:Y:S02]  /*24c90*/  IMAD.MOV.U32 R22, RZ, RZ, R8 ;  /* 0x000000ffff167224 */ /* 0x002fe400078e0008 */
[----:B------:R-:W4:Y:S04]  /*24ca0*/  LDL.LU.64 R8, [R1+0x3c0] ;  /* 0x0003c00001087983 */ /* 0x000f280000300a00 */
[----:B------:R-:W4:Y:S04]  /*24cb0*/  LDL.LU.64 R10, [R1+0x3c8] ;  /* 0x0003c800010a7983 */ /* 0x000f280000300a00 */
[----:B------:R-:W-:Y:S04]  /*24cc0*/  STL [R1+0x3860], R3 ;  /* 0x0038600301007387 */ /* 0x000fe80000100800 */
[----:B------:R-:W-:Y:S01]  /*24cd0*/  STL [R1+0x385c], R22 ;  /* 0x00385c1601007387 */ /* 0x000fe20000100800 */
[----:B---3--:R-:W-:-:S15]  /*24ce0*/  HMMA.16816.F32 R4, R24, R20, R4 ;  /* 0x000000141804723c */ /* 0x008fde0000001804 */
[----:B------:R-:W-:-:S08]  /*24cf0*/  NOP ;  /* 0x0000000000007918 */ /* 0x000fd00000000000 */
[----:B------:R0:W-:Y:S04]  /*24d00*/  STL.64 [R1+0x3e0], R4 ;  /* 0x0003e00401007387 */ /* 0x0001e80000100a00 */
[----:B------:R-:W-:Y:S04]  /*24d10*/  STL.64 [R1+0x3e8], R6 ;  /* 0x0003e80601007387 */ /* 0x000fe80000100a00 */
[----:B0-----:R-:W4:Y:S04]  /*24d20*/  LDL.LU.64 R4, [R1+0x38f8] ;  /* 0x0038f80001047983 */ /* 0x001f280000300a00 */
[----:B------:R0:W-:Y:S04]  /*24d30*/  STL.64 [R1+0x3818], R20 ;  /* 0x0038181401007387 */ /* 0x0001e80000100a00 */
[----:B0-----:R-:W2:Y:S04]  /*24d40*/  LDL.LU.64 R20, [R1+0x3d0] ;  /* 0x0003d00001147983 */ /* 0x001ea80000300a00 */
[----:B------:R-:W2:Y:S02]  /*24d50*/  LDL.LU.64 R22, [R1+0x3d8] ;  /* 0x0003d80001167983 */ /* 0x000ea40000300a00 */
[----:B--2---:R-:W-:-:S15]  /*24d60*/  HMMA.16816.F32 R20, R24, R16, R20 ;  /* 0x000000101814723c */ /* 0x004fde0000001814 */
[----:B------:R-:W-:-:S08]  /*24d70*/  NOP ;  /* 0x0000000000007918 */ /* 0x000fd00000000000 */
[----:B------:R0:W-:Y:S04]  /*24d80*/  STL.64 [R1+0x3d0], R20 ;  /* 0x0003d01401007387 */ /* 0x0001e80000100a00 */
[----:B------:R-:W-:Y:S01]  /*24d90*/  STL.64 [R1+0x3d8], R22 ;  /* 0x0003d81601007387 */ /* 0x000fe20000100a00 */
[----:B0-----:R-:W-:Y:S02]  /*24da0*/  IMAD.MOV.U32 R21, RZ, RZ, R16 ;  /* 0x000000ffff157224 */ /* 0x001fe400078e0010 */
[----:B------:R-:W-:Y:S02]  /*24db0*/  IMAD.MOV.U32 R20, RZ, RZ, R17 ;  /* 0x000000ffff147224 */ /* 0x000fe400078e0011 */
[----:B------:R-:W2:Y:S04]  /*24dc0*/  LDL.LU.64 R16, [R1+0x390] ;  /* 0x0003900001107983 */ /* 0x000ea80000300a00 */
[----:B------:R-:W3:Y:S04]  /*24dd0*/  LDL.LU.64 R18, [R1+0x398] ;  /* 0x0003980001127983 */ /* 0x000ee80000300a00 */
[----:B---3--:R-:W-:Y:S04]  /*24de0*/  STL.64 [R1+0x38d8], R18 ;  /* 0x0038d81201007387 */ /* 0x008fe80000100a00 */
[----:B--2---:R0:W-:Y:S04]  /*24df0*/  STL.64 [R1+0x38d0], R16 ;  /* 0x0038d01001007387 */ /* 0x0041e80000100a00 */
[----:B0-----:R-:W2:Y:S04]  /*24e00*/  LDL.LU.64 R16, [R1+0x3a0] ;  /* 0x0003a00001107983 */ /* 0x001ea80000300a00 */
[----:B------:R-:W3:Y:S01]  /*24e10*/  LDL.LU.64 R18, [R1+0x3a8] ;  /* 0x0003a80001127983 */ /* 0x000ee20000300a00 */
[----:B----4-:R-:W-:Y:S03]  /*24e20*/  HMMA.16816.F32 R8, R24, R4, R8 ;  /* 0x000000041808723c */ /* 0x010fe60000001808 */
[----:B---3--:R-:W-:Y:S04]  /*24e30*/  STL.64 [R1+0x38f0], R18 ;  /* 0x0038f01201007387 */ /* 0x008fe80000100a00 */
[----:B--2---:R0:W-:Y:S04]  /*24e40*/  STL.64 [R1+0x38e8], R16 ;  /* 0x0038e81001007387 */ /* 0x0041e80000100a00 */
[----:B0-----:R-:W2:Y:S04]  /*24e50*/  LDL.LU.64 R16, [R1+0x3b0] ;  /* 0x0003b00001107983 */ /* 0x001ea80000300a00 */
[----:B------:R-:W2:Y:S04]  /*24e60*/  LDL.LU.64 R18, [R1+0x3b8] ;  /* 0x0003b80001127983 */ /* 0x000ea80000300a00 */
[----:B------:R-:W-:Y:S04]  /*24e70*/  STL [R1+0x3864], R21 ;  /* 0x0038641501007387 */ /* 0x000fe80000100800 */
[----:B------:R0:W-:Y:S04]  /*24e80*/  STL.64 [R1+0x3c0], R8 ;  /* 0x0003c00801007387 */ /* 0x0001e80000100a00 */
[----:B------:R1:W-:Y:S01]  /*24e90*/  STL.64 [R1+0x3c8], R10 ;  /* 0x0003c80a01007387 */ /* 0x0003e20000100a00 */
[----:B------:R-:W-:-:S02]  /*24ea0*/  IMAD.MOV.U32 R0, RZ, RZ, R4 ;  /* 0x000000ffff007224 */ /* 0x000fc400078e0004 */
[----:B------:R-:W-:Y:S02]  /*24eb0*/  IMAD.MOV.U32 R2, RZ, RZ, R5 ;  /* 0x000000ffff027224 */ /* 0x000fe400078e0005 */
[----:B------:R-:W-:Y:S02]  /*24ec0*/  IMAD.MOV.U32 R23, RZ, RZ, R12 ;  /* 0x000000ffff177224 */ /* 0x000fe400078e000c */
[----:B------:R-:W-:Y:S01]  /*24ed0*/  IMAD.MOV.U32 R28, RZ, RZ, R13 ;  /* 0x000000ffff1c7224 */ /* 0x000fe200078e000d */
[----:B0-----:R-:W3:Y:S04]  /*24ee0*/  LDL.LU.64 R8, [R1+0x380] ;  /* 0x0003800001087983 */ /* 0x001ee80000300a00 */
[----:B-1----:R-:W3:Y:S04]  /*24ef0*/  LDL.LU.64 R10, [R1+0x388] ;  /* 0x00038800010a7983 */ /* 0x002ee80000300a00 */
[----:B------:R-:W4:Y:S04]  /*24f00*/  LDL.LU.64 R4, [R1+0x370] ;  /* 0x0003700001047983 */ /* 0x000f280000300a00 */
[----:B------:R-:W4:Y:S01]  /*24f10*/  LDL.LU.64 R6, [R1+0x378] ;  /* 0x0003780001067983 */ /* 0x000f220000300a00 */
[----:B--2---:R-:W-:-:S15]  /*24f20*/  HMMA.16816.F32 R16, R24, R12, R16 ;  /* 0x0000000c1810723c */ /* 0x004fde0000001810 */
[----:B------:R-:W-:-:S08]  /*24f30*/  NOP ;  /* 0x0000000000007918 */ /* 0x000fd00000000000 */
[----:B------:R-:W-:Y:S04]  /*24f40*/  STL.64 [R1+0x3b0], R16 ;  /* 0x0003b01001007387 */ /* 0x000fe80000100a00 */
[----:B------:R0:W-:Y:S04]  /*24f50*/  STL.64 [R1+0x3b8], R18 ;  /* 0x0003b81201007387 */ /* 0x0001e80000100a00 */
[----:B0-----:R-:W2:Y:S04]  /*24f60*/  LDL.LU.64 R18, [R1+0x38f0] ;  /* 0x0038f00001127983 */ /* 0x001ea80000300a00 */
[----:B------:R-:W2:Y:S04]  /*24f70*/  LDL.LU.64 R16, [R1+0x38e8] ;  /* 0x0038e80001107983 */ /* 0x000ea80000300a00 */
[----:B------:R-:W2:Y:S02]  /*24f80*/  LDL.LU.64 R12, [R1+0x38e0] ;  /* 0x0038e000010c7983 */ /* 0x000ea40000300a00 */
[----:B--2---:R-:W-:Y:S06]  /*24f90*/  HMMA.16816.F32 R16, R24, R12, R16 ;  /* 0x0000000c1810723c */ /* 0x004fec0000001810 */
[----:B------:R-:W-:-:S02]  /*24fa0*/  IMAD.MOV.U32 R22, RZ, RZ, R12 ;  /* 0x000000ffff167224 */ /* 0x000fc400078e000c */
[----:B------:R-:W-:-:S15]  /*24fb0*/  IMAD.MOV.U32 R29, RZ, RZ, R13 ;  /* 0x000000ffff1d7224 */ /* 0x000fde00078e000d */
        /* <DEDUP_REMOVED lines=8> */
[----:B------:R0:W-:Y:S04]  /*25040*/  STL.64 [R1+0x390], R16 ;  /* 0x0003901001007387 */ /* 0x0001e80000100a00 */
[----:B------:R-:W-:Y:S04]  /*25050*/  STL.64 [R1+0x398], R18 ;  /* 0x0003981201007387 */ /* 0x000fe80000100a00 */
[----:B0-----:R-:W3:Y:S04]  /*25060*/  LDL.LU.64 R16, [R1+0x38c0] ;  /* 0x0038c00001107983 */ /* 0x001ee80000300a00 */
[----:B------:R-:W4:Y:S04]  /*25070*/  LDL.LU.64 R12, [R1+0x38b8] ;  /* 0x0038b800010c7983 */ /* 0x000f280000300a00 */
[----:B------:R-:W-:Y:S04]  /*25080*/  STL.64 [R1+0x3870], R22 ;  /* 0x0038701601007387 */ /* 0x000fe80000100a00 */
[----:B------:R0:W-:Y:S04]  /*25090*/  STL.64 [R1+0x3868], R20 ;  /* 0x0038681401007387 */ /* 0x0001e80000100a00 */
[----:B0-----:R-:W2:Y:S04]  /*250a0*/  LDL.LU.64 R20, [R1+0x360] ;  /* 0x0003600001147983 */ /* 0x001ea80000300a00 */
[----:B------:R-:W2:Y:S01]  /*250b0*/  LDL.LU.64 R22, [R1+0x368] ;  /* 0x0003680001167983 */ /* 0x000ea20000300a00 */
[C---:B---3--:R-:W-:Y:S06]  /*250c0*/  HMMA.16816.F32 R8, R24.reuse, R16, R8 ;  /* 0x000000101808723c */ /* 0x048fec0000001808 */
[----:B----4-:R-:W-:-:S15]  /*250d0*/  HMMA.16816.F32 R12, R24, R12, R4 ;  /* 0x0000000c180c723c */ /* 0x010fde0000001804 */
[----:B------:R-:W-:-:S02]  /*250e0*/  NOP ;  /* 0x0000000000007918 */ /* 0x000fc40000000000 */
[----:B------:R0:W-:Y:S04]  /*250f0*/  STL.64 [R1+0x380], R8 ;  /* 0x0003800801007387 */ /* 0x0001e80000100a00 */
[----:B------:R1:W-:Y:S04]  /*25100*/  STL.64 [R1+0x388], R10 ;  /* 0x0003880a01007387 */ /* 0x0003e80000100a00 */
[----:B0-----:R-:W3:Y:S01]  /*25110*/  LDL.LU.64 R8, [R1+0x38b0] ;  /* 0x0038b00001087983 */ /* 0x001ee20000300a00 */
[----:B-1----:R-:W-:Y:S02]  /*25120*/  IMAD.MOV.U32 R11, RZ, RZ, R16 ;  /* 0x000000ffff0b7224 */ /* 0x002fe400078e0010 */
[----:B------:R-:W-:Y:S01]  /*25130*/  IMAD.MOV.U32 R10, RZ, RZ, R17 ;  /* 0x000000ffff0a7224 */ /* 0x000fe200078e0011 */
[----:B------:R-:W4:Y:S04]  /*25140*/  LDL.LU.64 R18, [R1+0x38a8] ;  /* 0x0038a80001127983 */ /* 0x000f280000300a00 */
[----:B------:R-:W3:Y:S04]  /*25150*/  LDL.LU.64 R16, [R1+0x38a0] ;  /* 0x0038a00001107983 */ /* 0x000ee80000300a00 */
[----:B------:R-:W4:Y:S04]  /*25160*/  LDL.LU.64 R6, [R1+0x3898] ;  /* 0x0038980001067983 */ /* 0x000f280000300a00 */
[----:B------:R-:W3:Y:S04]  /*25170*/  LDL.LU.64 R4, [R1+0x3890] ;  /* 0x0038900001047983 */ /* 0x000ee80000300a00 */
[----:B------:R-:W-:Y:S04]  /*25180*/  STL.64 [R1+0x370], R12 ;  /* 0x0003700c01007387 */ /* 0x000fe80000100a00 */
[----:B------:R0:W-:Y:S04]  /*25190*/  STL.64 [R1+0x378], R14 ;  /* 0x0003780e01007387 */ /* 0x0001e80000100a00 */
[----:B0-----:R-:W4:Y:S04]  /*251a0*/  LDL.LU.64 R14, [R1+0x3888] ;  /* 0x00388800010e7983 */ /* 0x001f280000300a00 */
[----:B------:R-:W2:Y:S02]  /*251b0*/  LDL.LU.64 R12, [R1+0x3880] ;  /* 0x00388000010c7983 */ /* 0x000ea40000300a00 */
[----:B--2---:R-:W-:-:S15]  /*251c0*/  HMMA.16816.F32 R20, R24, R12, R20 ;  /* 0x0000000c1814723c */ /* 0x004fde0000001814 */
[----:B------:R-:W-:-:S08]  /*251d0*/  NOP ;  /* 0x0000000000007918 */ /* 0x000fd00000000000 */
[----:B------:R0:W-:Y:S04]  /*251e0*/  STL.64 [R1+0x360], R20 ;  /* 0x0003601401007387 */ /* 0x0001e80000100a00 */
[----:B------:R1:W-:Y:S04]  /*251f0*/  STL.64 [R1+0x368], R22 ;  /* 0x0003681601007387 */ /* 0x0003e80000100a00 */
[----:B0-----:R-:W2:Y:S04]  /*25200*/  LDL.LU.64 R20, [R1+0x10a0] ;  /* 0x0010a00001147983 */ /* 0x001ea80000300a00 */
[----:B-1----:R-:W2:Y:S04]  /*25210*/  LDL.LU.64 R22, [R1+0x10a8] ;  /* 0x0010a80001167983 */ /* 0x002ea80000300a00 */
[----:B----4-:R-:W-:Y:S04]  /*25220*/  STL.64 [R1+0x3768], R14 ;  /* 0x0037680e01007387 */ /* 0x010fe80000100a00 */
[----:B------:R0:W-:Y:S04]  /*25230*/  STL.64 [R1+0x3760], R12 ;  /* 0x0037600c01007387 */ /* 0x0001e80000100a00 */
[----:B0-----:R-:W3:Y:S04]  /*25240*/  LDL.LU.64 R12, [R1+0x350] ;  /* 0x00035000010c7983 */ /* 0x001ee80000300a00 */
[----:B------:R-:W3:Y:S02]  /*25250*/  LDL.LU.64 R14, [R1+0x358] ;  /* 0x00035800010e7983 */ /* 0x000ee40000300a00 */
[----:B---3--:R-:W-:-:S15]  /*25260*/  HMMA.16816.F32 R12, R24, R4, R12 ;  /* 0x00000004180c723c */ /* 0x008fde000000180c */
[----:B------:R-:W-:-:S08]  /*25270*/  NOP ;  /* 0x0000000000007918 */ /* 0x000fd00000000000 */
[----:B------:R0:W-:Y:S04]  /*25280*/  STL.64 [R1+0x350], R12 ;  /* 0x0003500c01007387 */ /* 0x0001e80000100a00 */
[----:B------:R-:W-:Y:S04]  /*25290*/  STL.64 [R1+0x358], R14 ;  /* 0x0003580e01007387 */ /* 0x000fe80000100a00 */
[----:B0-----:R-:W3:Y:S04]  /*252a0*/  LDL.64 R12, [R1+0x10] ;  /* 0x00001000010c7983 */ /* 0x001ee80000100a00 */
[----:B---3--:R0:W-:Y:S04]  /*252b0*/  STL.64 [R1+0x3780], R12 ;  /* 0x0037800c01007387 */ /* 0x0081e80000100a00 */
[----:B0-----:R-:W3:Y:S04]  /*252c0*/  LDL.LU.64 R12, [R1+0x100] ;  /* 0x00010000010c7983 */ /* 0x001ee80000300a00 */
[----:B------:R-:W3:Y:S04]  /*252d0*/  LDL.LU.64 R14, [R1+0x108] ;  /* 0x00010800010e7983 */ /* 0x000ee80000300a00 */
[----:B------:R-:W-:Y:S04]  /*252e0*/  STL.64 [R1+0x3758], R6 ;  /* 0x0037580601007387 */ /* 0x000fe80000100a00 */
[----:B------:R0:W-:Y:S02]  /*252f0*/  STL.64 [R1+0x3750], R4 ;  /* 0x0037500401007387 */ /* 0x0001e40000100a00 */
[----:B0-----:R-:W-:-:S02]  /*25300*/  IMAD.MOV.U32 R4, RZ, RZ, R19 ;  /* 0x000000ffff047224 */ /* 0x001fc400078e0013 */
[----:B------:R-:W2:Y:S04]  /*25310*/  LDL.LU R19, [R1+0x3878] ;  /* 0x0038780001137983 */ /* 0x000ea80000300800 */
[----:B------:R-:W4:Y:S01]  /*25320*/  LDL R5, [R1+0xc4] ;  /* 0x0000c40001057983 */ /* 0x000f220000100800 */
[----:B---3--:R-:W-:Y:S03]  /*25330*/  HMMA.16816.F32 R12, R24, R8, R12 ;  /* 0x00000008180c723c */ /* 0x008fe6000000180c */
[----:B------:R-:W4:Y:S04]  /*25340*/  LDL.LU.64 R24, [R1+0xed0] ;  /* 0x000ed00001187983 */ /* 0x000f280000300a00 */
[----:B------:R-:W4:-:S15]  /*25350*/  LDL.LU.64 R26, [R1+0xed8] ;  /* 0x000ed800011a7983 */ /* 0x000f1e0000300a00 */
[----:B------:R-:W-:-:S01]  /*25360*/  NOP ;  /* 0x0000000000007918 */ /* 0x000fc20000000000 */
[----:B------:R0:W-:Y:S04]  /*25370*/  STL.64 [R1+0x100], R12 ;  /* 0x0001000c01007387 */ /* 0x0001e80000100a00 */
[----:B------:R-:W-:Y:S01]  /*25380*/  STL.64 [R1+0x108], R14 ;  /* 0x0001080e01007387 */ /* 0x000fe20000100a00 */
[----:B0-----:R-:W-:Y:S02]  /*25390*/  IMAD.MOV.U32 R12, RZ, RZ, R11 ;  /* 0x000000ffff0c7224 */ /* 0x001fe400078e000b */
[----:B------:R-:W-:-:S05]  /*253a0*/  IMAD.MOV.U32 R13, RZ, RZ, R10 ;  /* 0x000000ffff0d7224 */ /* 0x000fca00078e000a */
[----:B------:R0:W-:Y:S04]  /*253b0*/  STL.64 [R1+0x3798], R12 ;  /* 0x0037980c01007387 */ /* 0x0001e80000100a00 */
[----:B0-----:R-:W2:Y:S02]  /*253c0*/  LDL.64 R12, [R1+0xd0] ;  /* 0x0000d000010c7983 */ /* 0x001ea40000100a00 */
[----:B--2---:R-:W-:-:S15]  /*253d0*/  HMMA.16816.F32 R20, R16, R12, R20 ;  /* 0x0000000c1014723c */ /* 0x004fde0000001814 */
[----:B------:R-:W-:-:S08]  /*253e0*/  NOP ;  /* 0x0000000000007918 */ /* 0x000fd00000000000 */
[----:B------:R-:W-:Y:S04]  /*253f0*/  STL.64 [R1+0x10a0], R20 ;  /* 0x0010a01401007387 */ /* 0x000fe80000100a00 */
[----:B------:R0:W-:Y:S04]  /*25400*/  STL.64 [R1+0x10a8], R22 ;  /* 0x0010a81601007387 */ /* 0x0001e80000100a00 */
[----:B0-----:R-:W2:Y:S04]  /*25410*/  LDL.LU.64 R22, [R1+0x3870] ;  /* 0x0038700001167983 */ /* 0x001ea80000300a00 */
[----:B------:R-:W3:Y:S01]  /*25420*/  LDL.LU.64 R20, [R1+0x3868] ;  /* 0x0038680001147983 */ /* 0x000ee20000300a00 */
[----:B----4-:R-:W-:Y:S01]  /*25430*/  HMMA.16816.F32 R4, R16, R4, R24 ;  /* 0x000000041004723c */ /* 0x010fe20000001818 */
[----:B------:R-:W-:-:S02]  /*25440*/  IMAD.MOV.U32 R11, RZ, RZ, R12 ;  /* 0x000000ffff0b7224 */ /* 0x000fc400078e000c */
[----:B------:R-:W-:Y:S02]  /*25450*/  IMAD.MOV.U32 R10, RZ, RZ, R13 ;  /* 0x000000ffff0a7224 */ /* 0x000fe400078e000d */
[----:B------:R-:W-:Y:S02]  /*25460*/  IMAD.MOV.U32 R13, RZ, RZ, R3 ;  /* 0x000000ffff0d7224 */ /* 0x000fe400078e0003 */
[----:B---3--:R-:W-:Y:S02]  /*25470*/  IMAD.MOV.U32 R12, RZ, RZ, R21 ;  /* 0x000000ffff0c7224 */ /* 0x008fe400078e0015 */
[----:B------:R-:W3:Y:S04]  /*25480*/  LDL.LU R21, [R1+0x3864] ;  /* 0x0038640001157983 */ /* 0x000ee80000300800 */
[----:B------:R-:W4:Y:S04]  /*25490*/  LDL.LU R3, [R1+0x3860] ;  /* 0x0038600001037983 */ /* 0x000f280000300800 */
[----:B------:R2:W-:Y:S04]  /*254a0*/  STL.64 [R1+0x37b0], R12 ;  /* 0x0037b00c01007387 */ /* 0x0005e80000100a00 */
[----:B------:R-:W-:Y:S04]  /*254b0*/  STL.64 [R1+0x3778], R10 ;  /* 0x0037780a01007387 */ /* 0x000fe80000100a00 */
[----:B------:R-:W-:Y:S01]  /*254c0*/  STL.64 [R1+0x3770], R8 ;  /* 0x0037700801007387 */ /* 0x000fe20000100a00 */
[----:B--2---:R-:W-:-:S03]  /*254d0*/  IMAD.MOV.U32 R12, RZ, RZ, R22 ;  /* 0x000000ffff0c7224 */ /* 0x004fc600078e0016 */
[----:B------:R-:W2:Y:S04]  /*254e0*/  LDL.LU R22, [R1+0x385c] ;  /* 0x00385c0001167983 */ /* 0x000ea80000300800 */
[----:B------:R-:W-:Y:S04]  /*254f0*/  STL.64 [R1+0xed0], R4 ;  /* 0x000ed00401007387 */ /* 0x000fe80000100a00 */
[----:B------:R-:W-:Y:S01]  /*25500*/  STL.64 [R1+0xed8], R6 ;  /* 0x000ed80601007387 */ /* 0x000fe20000100a00 */
[----:B------:R-:W-:-:S03]  /*25510*/  IMAD.MOV.U32 R13, RZ, RZ, R29 ;  /* 0x000000ffff0d7224 */ /* 0x000fc600078e001d */
[----:B------:R-:W3:Y:S04]  /*25520*/  LDL.LU R29, [R1+0x3858] ;  /* 0x00385800011d7983 */ /* 0x000ee80000300800 */
[----:B------:R0:W-:Y:S02]  /*25530*/  STL.64 [R1+0x37c8], R12 ;  /* 0x0037c80c01007387 */ /* 0x0001e40000100a00 */
[----:B0-----:R-:W-:Y:S02]  /*25540*/  IMAD.MOV.U32 R12, RZ, RZ, R23 ;  /* 0x000000ffff0c7224 */ /* 0x001fe400078e0017 */
[----:B------:R-:W-:Y:S01]  /*25550*/  IMAD.MOV.U32 R13, RZ, RZ, R28 ;  /* 0x000000ffff0d7224 */ /* 0x000fe200078e001c */
[----:B------:R-:W4:Y:S04]  /*25560*/  LDL.LU R23, [R1+0x3854] ;  /* 0x0038540001177983 */ /* 0x000f280000300800 */
[----:B------:R-:W4:Y:S04]  /*25570*/  LDL.LU R28, [R1+0x3850] ;  /* 0x00385000011c7983 */ /* 0x000f280000300800 */
[----:B------:R0:W-:Y:S02]  /*25580*/  STL.64 [R1+0x37e0], R12 ;  /* 0x0037e00c01007387 */ /* 0x0001e40000100a00 */
[----:B0-----:R-:W-:-:S02]  /*25590*/  IMAD.MOV.U32 R12, RZ, RZ, R0 ;  /* 0x000000ffff0c7224 */ /* 0x001fc400078e0000 */
[----:B------:R-:W-:Y:S01]  /*255a0*/  IMAD.MOV.U32 R13, RZ, RZ, R2 ;  /* 0x000000ffff0d7224 */ /* 0x000fe200078e0002 */
[----:B------:R-:W4:Y:S04]  /*255b0*/  LDL.LU R0, [R1+0x384c] ;  /* 0x00384c0001007983 */ /* 0x000f280000300800 */
[----:B------:R-:W4:Y:S04]  /*255c0*/  LDL.LU R2, [R1+0x3848] ;  /* 0x0038480001027983 */ /* 0x000f280000300800 */
[----:B------:R0:W-:Y:S02]  /*255d0*/  STL.64 [R1+0x37f8], R12 ;  /* 0x0037f80c01007387 */ /* 0x0001e40000100a00 */
[----:B0-----:R-:W-:-:S02]  /*255e0*/  IMAD.MOV.U32 R13, RZ, RZ, R20 ;  /* 0x000000ffff0d7224 */ /* 0x001fc400078e0014 */
[----:B---3--:R-:W0:Y:S01]  /*255f0*/  LDSM.16.MT88.4 R24, [R29+UR5+0x100] ;  /* 0x000100051d18783b */ /* 0x008e220008004200 */
[----:B------:R-:W-:Y:S02]  /*25600*/  IMAD.MOV.U32 R12, RZ, RZ, R21 ;  /* 0x000000ffff0c7224 */ /* 0x000fe400078e0015 */
[----:B--2---:R-:W-:Y:S02]  /*25610*/  IMAD.MOV.U32 R20, RZ, RZ, R22 ;  /* 0x000000ffff147224 */ /* 0x004fe400078e0016 */
[----:B----4-:R-:W-:Y:S01]  /*25620*/  IMAD.MOV.U32 R21, RZ, RZ, R3 ;  /* 0x000000ffff157224 */ /* 0x010fe200078e0003 */
[----:B0-----:R-:W-:Y:S04]  /*25630*/  STL [R1+0x3664], R24 ;  /* 0x0036641801007387 */ /* 0x001fe80000100800 */
[----:B------:R-:W-:Y:S04]  /*25640*/  STL [R1+0x3660], R25 ;  /* 0x0036601901007387 */ /* 0x000fe80000100800 */
[----:B------:R-:W-:Y:S04]  /*25650*/  STL [R1+0x365c], R26 ;  /* 0x00365c1a01007387 */ /* 0x000fe80000100800 */
[----:B------:R-:W-:Y:S04]  /*25660*/  STL [R1+0x3658], R27 ;  /* 0x0036581b01007387 */ /* 0x000fe80000100800 */
[----:B------:R-:W-:Y:S04]  /*25670*/  STL.64 [R1+0x3830], R20 ;  /* 0x0038301401007387 */ /* 0x000fe80000100a00 */
[----:B------:R-:W2:Y:S04]  /*25680*/  LDL.LU.64 R4, [R1+0xec0] ;  /* 0x000ec00001047983 */ /* 0x000ea80000300a00 */
[----:B------:R-:W2:Y:S04]  /*25690*/  LDL.LU.64 R6, [R1+0xec8] ;  /* 0x000ec80001067983 */ /* 0x000ea80000300a00 */
[----:B------:R0:W-:Y:S04]  /*256a0*/  STL.64 [R1+0x3810], R12 ;  /* 0x0038100c01007387 */ /* 0x0001e80000100a00 */
[----:B0-----:R-:W3:Y:S04]  /*256b0*/  LDL.LU.64 R12, [R1+0xe90] ;  /* 0x000e9000010c7983 */ /* 0x001ee80000300a00 */
        /* <DEDUP_REMOVED lines=9> */
[----:B------:R-:W4:Y:S04]  /*25750*/  LDL.LU.64 R8, [R1+0xe20] ;  /* 0x000e200001087983 */ /* 0x000f280000300a00 */
[----:B------:R-:W2:Y:S04]  /*25760*/  LDL.LU.64 R10, [R1+0xe28] ;  /* 0x000e2800010a7983 */ /* 0x000ea80000300a00 */
[----:B--2---:R-:W-:Y:S04]  /*25770*/  STL.64 [R1+0x3790], R10 ;  /* 0x0037900a01007387 */ /* 0x004fe80000100a00 */
[----:B----4-:R0:W-:Y:S04]  /*25780*/  STL.64 [R1+0x3788], R8 ;  /* 0x0037880801007387 */ /* 0x0101e80000100a00 */
[----:B0-----:R-:W2:Y:S04]  /*25790*/  LDL.LU.64 R8, [R1+0xe30] ;  /* 0x000e300001087983 */ /* 0x001ea80000300a00 */
[----:B------:R-:W4:Y:S04]  /*257a0*/  LDL.LU.64 R10, [R1+0xe38] ;  /* 0x000e3800010a7983 */ /* 0x000f280000300a00 */
[----:B----4-:R-:W-:Y:S04]  /*257b0*/  STL.64 [R1+0x37a8], R10 ;  /* 0x0037a80a01007387 */ /* 0x010fe80000100a00 */
[----:B--2---:R0:W-:Y:S04]  /*257c0*/  STL.64 [R1+0x37a0], R8 ;  /* 0x0037a00801007387 */ /* 0x0041e80000100a00 */
        /* <DEDUP_REMOVED lines=10> */
[----:B------:R-:W-:-:S02]  /*25870*/  IMAD.MOV.U32 R24, RZ, RZ, R28 ;  /* 0x000000ffff187224 */ /* 0x000fc400078e001c */
[----:B------:R-:W-:Y:S02]  /*25880*/  IMAD.MOV.U32 R25, RZ, RZ, R23 ;  /* 0x000000ffff197224 */ /* 0x000fe400078e0017 */
[----:B------:R-:W-:Y:S02]  /*25890*/  IMAD.MOV.U32 R20, RZ, RZ, R2 ;  /* 0x000000ffff147224 */ /* 0x000fe400078e0002 */
[----:B------:R-:W-:-:S03]  /*258a0*/  IMAD.MOV.U32 R21, RZ, RZ, R0 ;  /* 0x000000ffff157224 */ /* 0x000fc600078e0000 */
[C---:B------:R-:W-:Y:S06]  /*258b0*/  HMMA.16816.F32 R4, R16.reuse, R24, R4 ;  /* 0x000000181004723c */ /* 0x040fec0000001804 */
[C---:B---3--:R-:W-:Y:S01]  /*258c0*/  HMMA.16816.F32 R20, R16.reuse, R20, R12 ;  /* 0x000000141014723c */ /* 0x048fe2000000180c */
[----:B----4-:R-:W-:Y:S04]  /*258d0*/  STL.64 [R1+0x37f0], R10 ;  /* 0x0037f00a01007387 */ /* 0x010fe80000100a00 */
[----:B--2---:R0:W-:Y:S04]  /*258e0*/  STL.64 [R1+0x37e8], R8 ;  /* 0x0037e80801007387 */ /* 0x0041e80000100a00 */
[----:B0-----:R-:W2:Y:S04]  /*258f0*/  LDL.LU.64 R8, [R1+0xe70] ;  /* 0x000e700001087983 */ /* 0x001ea80000300a00 */
[----:B------:R-:W3:Y:S04]  /*25900*/  LDL.LU.64 R10, [R1+0xe78] ;  /* 0x000e7800010a7983 */ /* 0x000ee80000300a00 */
[----:B---3--:R-:W-:Y:S04]  /*25910*/  STL.64 [R1+0x3808], R10 ;  /* 0x0038080a01007387 */ /* 0x008fe80000100a00 */
[----:B--2---:R0:W-:Y:S04]  /*25920*/  STL.64 [R1+0x3800], R8 ;  /* 0x0038000801007387 */ /* 0x0041e80000100a00 */
[----:B0-----:R-:W2:Y:S04]  /*25930*/  LDL.LU.64 R8, [R1+0xe80] ;  /* 0x000e800001087983 */ /* 0x001ea80000300a00 */
[----:B------:R-:W2:Y:S04]  /*25940*/  LDL.LU.64 R10, [R1+0xe88] ;  /* 0x000e8800010a7983 */ /* 0x000ea80000300a00 */
[----:B------:R0:W-:Y:S04]  /*25950*/  STL.64 [R1+0xec0], R4 ;  /* 0x000ec00401007387 */ /* 0x0001e80000100a00 */
[----:B------:R1:W-:Y:S04]  /*25960*/  STL.64 [R1+0xec8], R6 ;  /* 0x000ec80601007387 */ /* 0x0003e80000100a00 */
[----:B0-----:R-:W3:Y:S04]  /*25970*/  LDL.LU.64 R4, [R1+0xe10] ;  /* 0x000e100001047983 */ /* 0x001ee80000300a00 */
[----:B-1----:R-:W3:Y:S04]  /*25980*/  LDL.LU.64 R6, [R1+0xe18] ;  /* 0x000e180001067983 */ /* 0x002ee80000300a00 */
        /* <DEDUP_REMOVED lines=15> */
[----:B------:R2:W-:Y:S04]  /*25a80*/  STL.64 [R1+0xe98], R14 ;  /* 0x000e980e01007387 */ /* 0x0005e80000100a00 */
[----:B0-----:R-:W2:Y:S01]  /*25a90*/  LDL.LU.64 R12, [R1+0x3810] ;  /* 0x00381000010c7983 */ /* 0x001ea20000300a00 */
[----:B------:R-:W-:Y:S02]  /*25aa0*/  IMAD.MOV.U32 R26, RZ, RZ, R20 ;  /* 0x000000ffff1a7224 */ /* 0x000fe400078e0014 */
[----:B------:R-:W-:-:S02]  /*25ab0*/  IMAD.MOV.U32 R3, RZ, RZ, R21 ;  /* 0x000000ffff037224 */ /* 0x000fc400078e0015 */
[----:B------:R-:W4:Y:S04]  /*25ac0*/  LDL.LU.64 R20, [R1+0xe00] ;  /* 0x000e000001147983 */ /* 0x000f280000300a00 */
[----:B------:R-:W4:Y:S01]  /*25ad0*/  LDL.LU.64 R22, [R1+0xe08] ;  /* 0x000e080001167983 */ /* 0x000f220000300a00 */
        /* <DEDUP_REMOVED lines=42> */
[----:B--2---:R-:W-:Y:S06]  /*25d80*/  HMMA.16816.F32 R8, R16, R12, R8 ;  /* 0x0000000c1008723c */ /* 0x004fec0000001808 */
[----:B------:R-:W-:-:S02]  /*25d90*/  IMAD.MOV.U32 R2, RZ, RZ, R12 ;  /* 0x000000ffff027224 */ /* 0x000fc400078e000c */
[----:B------:R-:W-:-:S15]  /*25da0*/  IMAD.MOV.U32 R0, RZ, RZ, R13 ;  /* 0x000000ffff007224 */ /* 0x000fde00078e000d */
[----:B------:R-:W-:Y:S04]  /*25db0*/  STL.64 [R1+0xe20], R8 ;  /* 0x000e200801007387 */ /* 0x000fe80000100a00 */
[----:B------:R0:W-:Y:S04]  /*25dc0*/  STL.64 [R1+0xe28], R10 ;  /* 0x000e280a01007387 */ /* 0x0001e80000100a00 */
[----:B0-----:R-:W2:Y:S04]  /*25dd0*/  LDL.LU.64 R10, [R1+0x3778] ;  /* 0x00377800010a7983 */ /* 0x001ea80000300a00 */
[----:B------:R-:W2:Y:S04]  /*25de0*/  LDL.LU.64 R8, [R1+0x3770] ;  /* 0x0037700001087983 */ /* 0x000ea80000300a00 */
[----:B------:R-:W4:Y:S04]  /*25df0*/  LDL.LU.64 R14, [R1+0x3768] ;  /* 0x00376800010e7983 */ /* 0x000f280000300a00 */
[----:B------:R-:W3:Y:S02]  /*25e00*/  LDL.LU.64 R12, [R1+0x3760] ;  /* 0x00376000010c7983 */ /* 0x000ee40000300a00 */
[----:B---3--:R-:W-:-:S15]  /*25e10*/  HMMA.16816.F32 R4, R16, R12, R4 ;  /* 0x0000000c1004723c */ /* 0x008fde0000001804 */
[----:B------:R-:W-:-:S08]  /*25e20*/  NOP ;  /* 0x0000000000007918 */ /* 0x000fd00000000000 */
[----:B------:R-:W-:Y:S04]  /*25e30*/  STL.64 [R1+0xe10], R4 ;  /* 0x000e100401007387 */ /* 0x000fe80000100a00 */
[----:B------:R0:W-:Y:S04]  /*25e40*/  STL.64 [R1+0xe18], R6 ;  /* 0x000e180601007387 */ /* 0x0001e80000100a00 */
[----:B0-----:R-:W3:Y:S04]  /*25e50*/  LDL.LU.64 R6, [R1+0x3758] ;  /* 0x0037580001067983 */ /* 0x001ee80000300a00 */
[----:B------:R-:W2:Y:S04]  /*25e60*/  LDL.LU.64 R4, [R1+0x3750] ;  /* 0x0037500001047983 */ /* 0x000ea80000300a00 */
[----:B----4-:R-:W-:Y:S04]  /*25e70*/  STL.64 [R1+0x36a0], R14 ;  /* 0x0036a00e01007387 */ /* 0x010fe80000100a00 */
[----:B------:R-:W-:Y:S01]  /*25e80*/  STL.64 [R1+0x3698], R12 ;  /* 0x0036980c01007387 */ /* 0x000fe20000100a00 */
[----:B--2---:R-:W-:-:S15]  /*25e90*/  HMMA.16816.F32 R20, R16, R4, R20 ;  /* 0x000000041014723c */ /* 0x004fde0000001814 */
[----:B------:R-:W-:-:S08]  /*25ea0*/  NOP ;  /* 0x0000000000007918 */ /* 0x000fd00000000000 */
[----:B------:R-:W-:Y:S04]  /*25eb0*/  STL.64 [R1+0xe00], R20 ;  /* 0x000e001401007387 */ /* 0x000fe80000100a00 */
[----:B------:R0:W-:Y:S04]  /*25ec0*/  STL.64 [R1+0xe08], R22 ;  /* 0x000e081601007387 */ /* 0x0001e80000100a00 */
[----:B0-----:R-:W2:Y:S04]  /*25ed0*/  LDL.LU.64 R22, [R1+0x3748] ;  /* 0x0037480001167983 */ /* 0x001ea80000300a00 */
[----:B------:R-:W2:Y:S04]  /*25ee0*/  LDL.LU.64 R20, [R1+0x3740] ;  /* 0x0037400001147983 */ /* 0x000ea80000300a00 */
[----:B---3--:R-:W-:Y:S04]  /*25ef0*/  STL.64 [R1+0x3690], R6 ;  /* 0x0036900601007387 */ /* 0x008fe80000100a00 */
[----:B------:R0:W-:Y:S04]  /*25f00*/  STL.64 [R1+0x3688], R4 ;  /* 0x0036880401007387 */ /* 0x0001e80000100a00 */
[----:B0-----:R-:W3:Y:S04]  /*25f10*/  LDL.LU.64 R4, [R1+0x270] ;  /* 0x0002700001047983 */ /* 0x001ee80000300a00 */
[----:B------:R-:W3:Y:S02]  /*25f20*/  LDL.LU.64 R6, [R1+0x278] ;  /* 0x0002780001067983 */ /* 0x000ee40000300a00 */
[----:B---3--:R-:W-:Y:S02]  /*25f30*/  HMMA.16816.F32 R4, R16, R8, R4 ;  /* 0x000000081004723c */ /* 0x008fe40000001804 */
[----:B------:R-:W3:-:S15]  /*25f40*/  LDL.64 R16, [R1+0xc0] ;  /* 0x0000c00001107983 */ /* 0x000ede0000100a00 */
[----:B------:R-:W-:-:S06]  /*25f50*/  NOP ;  /* 0x0000000000007918 */ /* 0x000fcc0000000000 */
[----:B------:R0:W-:Y:S04]  /*25f60*/  STL.64 [R1+0x270], R4 ;  /* 0x0002700401007387 */ /* 0x0001e80000100a00 */
[----:B------:R-:W-:Y:S04]  /*25f70*/  STL.64 [R1+0x278], R6 ;  /* 0x0002780601007387 */ /* 0x000fe80000100a00 */
[----:B0-----:R-:W4:Y:S04]  /*25f80*/  LDL.64 R4, [R1+0x60] ;  /* 0x0000600001047983 */ /* 0x001f280000100a00 */
[----:B----4-:R0:W-:Y:S04]  /*25f90*/  STL.64 [R1+0x36f8], R4 ;  /* 0x0036f80401007387 */ /* 0x0101e80000100a00 */
[----:B0-----:R-:W4:Y:S01]  /*25fa0*/  LDL.64 R4, [R1+0x70] ;  /* 0x0000700001047983 */ /* 0x001f220000100a00 */
[----:B------:R-:W-:-:S02]  /*25fb0*/  IMAD.MOV.U32 R12, RZ, RZ, R11 ;  /* 0x000000ffff0c7224 */ /* 0x000fc400078e000b */
[----:B------:R-:W-:Y:S01]  /*25fc0*/  IMAD.MOV.U32 R13, RZ, RZ, R10 ;  /* 0x000000ffff0d7224 */ /* 0x000fe200078e000a */
[----:B----4-:R0:W-:Y:S04]  /*25fd0*/  STL.64 [R1+0x3710], R4 ;  /* 0x0037100401007387 */ /* 0x0101e80000100a00 */
[----:B0-----:R-:W2:Y:S04]  /*25fe0*/  LDL.LU.64 R4, [R1+0x1090] ;  /* 0x0010900001047983 */ /* 0x001ea80000300a00 */
[----:B------:R-:W2:Y:S04]  /*25ff0*/  LDL.LU.64 R6, [R1+0x1098] ;  /* 0x0010980001067983 */ /* 0x000ea80000300a00 */
[----:B------:R-:W-:Y:S04]  /*26000*/  STL [R1+0x366c], R8 ;  /* 0x00366c0801007387 */ /* 0x000fe80000100800 */
[----:B------:R0:W-:Y:S04]  /*26010*/  STL [R1+0x3668], R9 ;  /* 0x0036680901007387 */ /* 0x0001e80000100800 */
[----:B0-----:R-:W3:Y:S04]  /*26020*/  LDL.LU.64 R8, [R1+0xd20] ;  /* 0x000d200001087983 */ /* 0x001ee80000300a00 */
[----:B------:R-:W3:Y:S01]  /*26030*/  LDL.LU.64 R10, [R1+0xd28] ;  /* 0x000d2800010a7983 */ /* 0x000ee20000300a00 */
[----:B--2---:R-:W-:Y:S03]  /*26040*/  HMMA.16816.F32 R4, R20, R12, R4 ;  /* 0x0000000c1404723c */ /* 0x004fe60000001804 */
[----:B------:R-:W2:Y:S04]  /*26050*/  LDL.LU.64 R12, [R1+0xd10] ;  /* 0x000d1000010c7983 */ /* 0x000ea80000300a00 */
[----:B------:R-:W2:-:S15]  /*26060*/  LDL.LU.64 R14, [R1+0xd18] ;  /* 0x000d1800010e7983 */ /* 0x000e9e0000300a00 */
[----:B------:R-:W-:-:S01]  /*26070*/  NOP ;  /* 0x0000000000007918 */ /* 0x000fc20000000000 */
[----:B------:R0:W-:Y:S04]  /*26080*/  STL.64 [R1+0x1090], R4 ;  /* 0x0010900401007387 */ /* 0x0001e80000100a00 */
[----:B------:R-:W-:Y:S01]  /*26090*/  STL.64 [R1+0x1098], R6 ;  /* 0x0010980601007387 */ /* 0x000fe20000100a00 */
[----:B0-----:R-:W-:Y:S02]  /*260a0*/  IMAD.MOV.U32 R4, RZ, RZ, R26 ;  /* 0x000000ffff047224 */ /* 0x001fe400078e001a */
[----:B------:R-:W-:-:S05]  /*260b0*/  IMAD.MOV.U32 R5, RZ, RZ, R3 ;  /* 0x000000ffff057224 */ /* 0x000fca00078e0003 */
[----:B------:R0:W-:Y:S04]  /*260c0*/  STL.64 [R1+0x3728], R4 ;  /* 0x0037280401007387 */ /* 0x0001e80000100a00 */
[----:B0-----:R-:W4:Y:S01]  /*260d0*/  LDL.64 R4, [R1+0x90] ;  /* 0x0000900001047983 */ /* 0x001f220000100a00 */
[----:B---3--:R-:W-:Y:S03]  /*260e0*/  HMMA.16816.F32 R8, R20, R16, R8 ;  /* 0x000000101408723c */ /* 0x008fe60000001808 */
[----:B----4-:R0:W-:Y:S04]  /*260f0*/  STL.64 [R1+0x3738], R4 ;  /* 0x0037380401007387 */ /* 0x0101e80000100a00 */
[----:B0-----:R-:W3:-:S15]  /*26100*/  LDL.64 R4, [R1+0xa0] ;  /* 0x0000a00001047983 */ /* 0x001ede0000100a00 */
[----:B------:R-:W-:-:S01]  /*26110*/  NOP ;  /* 0x0000000000007918 */ /* 0x000fc20000000000 */
[----:B------:R0:W-:Y:S02]  /*26120*/  STL.64 [R1+0xd20], R8 ;  /* 0x000d200801007387 */ /* 0x0001e40000100a00 */
[----:B0-----:R-:W-:Y:S02]  /*26130*/  IMAD.MOV.U32 R8, RZ, RZ, R16 ;  /* 0x000000ffff087224 */ /* 0x001fe400078e0010 */
[----:B------:R-:W-:Y:S02]  /*26140*/  IMAD.MOV.U32 R9, RZ, RZ, R17 ;  /* 0x000000ffff097224 */ /* 0x000fe400078e0011 */
[----:B------:R-:W0:Y:S04]  /*26150*/  LDSM.16.MT88.4 R16, [R29+UR5+0x180] ;  /* 0x000180051d10783b */ /* 0x000e280008004200 */
[----:B------:R-:W-:Y:S04]  /*26160*/  STL.64 [R1+0xd28], R10 ;  /* 0x000d280a01007387 */ /* 0x000fe80000100a00 */
[----:B------:R-:W-:Y:S04]  /*26170*/  STL.64 [R1+0x36c0], R8 ;  /* 0x0036c00801007387 */ /* 0x000fe80000100a00 */
[----:B------:R-:W-:Y:S04]  /*26180*/  STL [R1+0x3670], R29 ;  /* 0x0036701d01007387 */ /* 0x000fe80000100800 */
[----:B0-----:R-:W-:Y:S04]  /*26190*/  STL.64 [R1+0x3578], R18 ;  /* 0x0035781201007387 */ /* 0x001fe80000100a00 */
[----:B------:R0:W-:Y:S04]  /*261a0*/  STL.64 [R1+0x3570], R16 ;  /* 0x0035701001007387 */ /* 0x0001e80000100a00 */
[----:B0-----:R-:W4:Y:S01]  /*261b0*/  LDL.64 R16, [R1+0x50] ;  /* 0x0000500001107983 */ /* 0x001f220000100a00 */
[----:B--2---:R-:W-:Y:S03]  /*261c0*/  HMMA.16816.F32 R8, R20, R24, R12 ;  /* 0x000000181408723c */ /* 0x004fe6000000180c */
[----:B----4-:R0:W-:Y:S04]  /*261d0*/  STL.64 [R1+0x3730], R16 ;  /* 0x0037301001007387 */ /* 0x0101e80000100a00 */
[----:B------:R-:W3:Y:S04]  /*261e0*/  LDL.LU.64 R24, [R1+0xd00] ;  /* 0x000d000001187983 */ /* 0x000ee80000300a00 */
[----:B------:R-:W3:-:S12]  /*261f0*/  LDL.LU.64 R26, [R1+0xd08] ;  /* 0x000d0800011a7983 */ /* 0x000ed80000300a00 */
[----:B------:R1:W-:Y:S04]  /*26200*/  STL.64 [R1+0xd10], R8 ;  /* 0x000d100801007387 */ /* 0x0003e80000100a00 */
[----:B------:R2:W-:Y:S04]  /*26210*/  STL.64 [R1+0xd18], R10 ;  /* 0x000d180a01007387 */ /* 0x0005e80000100a00 */
[----:B0-----:R-:W4:Y:S04]  /*26220*/  LDL.LU.64 R16, [R1+0xcf0] ;  /* 0x000cf00001107983 */ /* 0x001f280000300a00 */
[----:B------:R-:W4:Y:S04]  /*26230*/  LDL.LU.64 R18, [R1+0xcf8] ;  /* 0x000cf80001127983 */ /* 0x000f280000300a00 */
[----:B-1----:R-:W3:Y:S04]  /*26240*/  LDL.LU.64 R8, [R1+0xcc0] ;  /* 0x000cc00001087983 */ /* 0x002ee80000300a00 */
[----:B--2---:R-:W2:Y:S04]  /*26250*/  LDL.LU.64 R10, [R1+0xcc8] ;  /* 0x000cc800010a7983 */ /* 0x004ea80000300a00 */
[----:B--2---:R-:W-:Y:S04]  /*26260*/  STL.64 [R1+0x3708], R10 ;  /* 0x0037080a01007387 */ /* 0x004fe80000100a00 */
[----:B---3--:R0:W-:Y:S04]  /*26270*/  STL.64 [R1+0x3700], R8 ;  /* 0x0037000801007387 */ /* 0x0081e80000100a00 */
[----:B0-----:R-:W2:Y:S04]  /*26280*/  LDL.LU.64 R8, [R1+0xcd0] ;  /* 0x000cd00001087983 */ /* 0x001ea80000300a00 */
[----:B------:R-:W3:Y:S01]  /*26290*/  LDL.LU.64 R10, [R1+0xcd8] ;  /* 0x000cd800010a7983 */ /* 0x000ee20000300a00 */
[----:B------:R-:W-:-:S02]  /*262a0*/  IMAD.MOV.U32 R12, RZ, RZ, R2 ;  /* 0x000000ffff0c7224 */ /* 0x000fc400078e0002 */
[----:B------:R-:W-:Y:S01]  /*262b0*/  IMAD.MOV.U32 R13, RZ, RZ, R0 ;  /* 0x000000ffff0d7224 */ /* 0x000fe200078e0000 */
[----:B---3--:R-:W-:Y:S04]  /*262c0*/  STL.64 [R1+0x3720], R10 ;  /* 0x0037200a01007387 */ /* 0x008fe80000100a00 */
[----:B--2---:R0:W-:Y:S04]  /*262d0*/  STL.64 [R1+0x3718], R8 ;  /* 0x0037180801007387 */ /* 0x0041e80000100a00 */
[----:B0-----:R-:W2:Y:S04]  /*262e0*/  LDL.LU.64 R8, [R1+0xce0] ;  /* 0x000ce00001087983 */ /* 0x001ea80000300a00 */
[----:B------:R-:W2:Y:S04]  /*262f0*/  LDL.LU.64 R10, [R1+0xce8] ;  /* 0x000ce800010a7983 */ /* 0x000ea80000300a00 */
[----:B------:R0:W-:Y:S04]  /*26300*/  STL.64 [R1+0x36b8], R12 ;  /* 0x0036b80c01007387 */ /* 0x0001e80000100a00 */
[----:B0-----:R-:W3:Y:S01]  /*26310*/  LDL.64 R12, [R1+0x20] ;  /* 0x00002000010c7983 */ /* 0x001ee20000100a00 */
[----:B------:R-:W-:Y:S03]  /*26320*/  HMMA.16816.F32 R24, R20, R4, R24 ;  /* 0x000000041418723c */ /* 0x000fe60000001818 */
[----:B---3--:R0:W-:Y:S04]  /*26330*/  STL.64 [R1+0x36c8], R12 ;  /* 0x0036c80c01007387 */ /* 0x0081e80000100a00 */
[----:B0-----:R-:W3:Y:S04]  /*26340*/  LDL.64 R12, [R1+0x30] ;  /* 0x00003000010c7983 */ /* 0x001ee80000100a00 */
[----:B---3--:R0:W-:Y:S04]  /*26350*/  STL.64 [R1+0x36e0], R12 ;  /* 0x0036e00c01007387 */ /* 0x0081e80000100a00 */
[----:B0-----:R-:W3:Y:S08]  /*26360*/  LDL.64 R12, [R1+0x40] ;  /* 0x00004000010c7983 */ /* 0x001ef00000100a00 */
[----:B------:R0:W-:Y:S04]  /*26370*/  STL.64 [R1+0xd00], R24 ;  /* 0x000d001801007387 */ /* 0x0001e80000100a00 */
[----:B------:R-:W-:Y:S01]  /*26380*/  STL.64 [R1+0xd08], R26 ;  /* 0x000d081a01007387 */ /* 0x000fe20000100a00 */
[----:B0-----:R-:W-:-:S02]  /*26390*/  IMAD.MOV.U32 R24, RZ, RZ, R4 ;  /* 0x000000ffff187224 */ /* 0x001fc400078e0004 */
[----:B------:R-:W-:Y:S02]  /*263a0*/  IMAD.MOV.U32 R25, RZ, RZ, R5 ;  /* 0x000000ffff197224 */ /* 0x000fe400078e0005 */
[----:B------:R-:W4:Y:S04]  /*263b0*/  LDL.LU.64 R4, [R1+0x3738] ;  /* 0x0037380001047983 */ /* 0x000f280000300a00 */
[----:B------:R-:W-:Y:S01]  /*263c0*/  STL [R1+0x3674], R24 ;  /* 0x0036741801007387 */ /* 0x000fe20000100800 */
        /* <DEDUP_REMOVED lines=23> */
[----:B--2---:R-:W-:-:S15]  /*26540*/  HMMA.16816.F32 R8, R20, R4, R8 ;  /* 0x000000041408723c */ /* 0x004fde0000001808 */
[----:B------:R-:W-:-:S08]  /*26550*/  NOP ;  /* 0x0000000000007918 */ /* 0x000fd00000000000 */
[----:B------:R0:W-:Y:S04]  /*26560*/  STL.64 [R1+0xcc0], R8 ;  /* 0x000cc00801007387 */ /* 0x0001e80000100a00 */
[----:B------:R1:W-:Y:S04]  /*26570*/  STL.64 [R1+0xcc8], R10 ;  /* 0x000cc80a01007387 */ /* 0x0003e80000100a00 */
[----:B0-----:R-:W2:Y:S04]  /*26580*/  LDL.LU.64 R8, [R1+0xc80] ;  /* 0x000c800001087983 */ /* 0x001ea80000300a00 */
[----:B-1----:R-:W3:Y:S04]  /*26590*/  LDL.LU.64 R10, [R1+0xc88] ;  /* 0x000c8800010a7983 */ /* 0x002ee80000300a00 */
[----:B---3--:R-:W-:Y:S04]  /*265a0*/  STL.64 [R1+0x36d8], R10 ;  /* 0x0036d80a01007387 */ /* 0x008fe80000100a00 */
[----:B--2---:R0:W-:Y:S04]  /*265b0*/  STL.64 [R1+0x36d0], R8 ;  /* 0x0036d00801007387 */ /* 0x0041e80000100a00 */
        /* <DEDUP_REMOVED lines=8> */
[----:B------:R-:W3:Y:S04]  /*26640*/  LDL.LU.64 R4, [R1+0xc60] ;  /* 0x000c600001047983 */ /* 0x000ee80000300a00 */
[----:B------:R-:W4:Y:S04]  /*26650*/  LDL.LU.64 R6, [R1+0xc68] ;  /* 0x000c680001067983 */ /* 0x000f280000300a00 */
[----:B----4-:R-:W-:Y:S04]  /*26660*/  STL.64 [R1+0x36b0], R6 ;  /* 0x0036b00601007387 */ /* 0x010fe80000100a00 */
[----:B---3--:R0:W-:Y:S04]  /*26670*/  STL.64 [R1+0x36a8], R4 ;  /* 0x0036a80401007387 */ /* 0x0081e80000100a00 */
[----:B0-----:R-:W3:Y:S04]  /*26680*/  LDL.LU.64 R4, [R1+0xc70] ;  /* 0x000c700001047983 */ /* 0x001ee80000300a00 */
[----:B------:R-:W3:Y:S04]  /*26690*/  LDL.LU.64 R6, [R1+0xc78] ;  /* 0x000c780001067983 */ /* 0x000ee80000300a00 */
[----:B------:R-:W-:Y:S04]  /*266a0*/  STL.64 [R1+0x3680], R26 ;  /* 0x0036801a01007387 */ /* 0x000fe80000100a00 */
[----:B------:R0:W-:Y:S04]  /*266b0*/  STL.64 [R1+0x3678], R24 ;  /* 0x0036781801007387 */ /* 0x0001e80000100a00 */
[----:B0-----:R-:W4:Y:S04]  /*266c0*/  LDL.LU.64 R24, [R1+0xcb0] ;  /* 0x000cb00001187983 */ /* 0x001f280000300a00 */
[----:B------:R-:W4:Y:S01]  /*266d0*/  LDL.LU.64 R26, [R1+0xcb8] ;  /* 0x000cb800011a7983 */ /* 0x000f220000300a00 */
[----:B--2---:R-:W-:Y:S06]  /*266e0*/  HMMA.16816.F32 R8, R20, R12, R8 ;  /* 0x0000000c1408723c */ /* 0x004fec0000001808 */
[----:B------:R-:W-:-:S02]  /*266f0*/  IMAD.MOV.U32 R2, RZ, RZ, R12 ;  /* 0x000000ffff027224 */ /* 0x000fc400078e000c */
[----:B------:R-:W-:Y:S01]  /*26700*/  IMAD.MOV.U32 R0, RZ, RZ, R13 ;  /* 0x000000ffff007224 */ /* 0x000fe200078e000d */
[----:B----4-:R-:W-:-:S15]  /*26710*/  HMMA.16816.F32 R24, R20, R16, R24 ;  /* 0x000000101418723c */ /* 0x010fde0000001818 */
[----:B------:R-:W-:-:S08]  /*26720*/  NOP ;  /* 0x0000000000007918 */ /* 0x000fd00000000000 */
[----:B------:R0:W-:Y:S04]  /*26730*/  STL.64 [R1+0xcb0], R24 ;  /* 0x000cb01801007387 */ /* 0x0001e80000100a00 */
[----:B------:R1:W-:Y:S04]  /*26740*/  STL.64 [R1+0xcb8], R26 ;  /* 0x000cb81a01007387 */ /* 0x0003e80000100a00 */
[----:B0-----:R-:W2:Y:S04]  /*26750*/  LDL.LU.64 R24, [R1+0xc50] ;  /* 0x000c500001187983 */ /* 0x001ea80000300a00 */
[----:B-1----:R-:W2:Y:S04]  /*26760*/  LDL.LU.64 R26, [R1+0xc58] ;  /* 0x000c5800011a7983 */ /* 0x002ea80000300a00 */
[----:B------:R-:W-:Y:S04]  /*26770*/  STL.64 [R1+0x35f0], R16 ;  /* 0x0035f01001007387 */ /* 0x000fe80000100a00 */
[----:B------:R-:W-:Y:S04]  /*26780*/  STL.64 [R1+0xca0], R8 ;  /* 0x000ca00801007387 */ /* 0x000fe80000100a00 */
[----:B------:R0:W-:Y:S04]  /*26790*/  STL.64 [R1+0xca8], R10 ;  /* 0x000ca80a01007387 */ /* 0x0001e80000100a00 */
[----:B0-----:R-:W4:Y:S04]  /*267a0*/  LDL.LU.64 R10, [R1+0x36f0] ;  /* 0x0036f000010a7983 */ /* 0x001f280000300a00 */
[----:B------:R-:W4:Y:S04]  /*267b0*/  LDL.LU.64 R8, [R1+0x36e8] ;  /* 0x0036e80001087983 */ /* 0x000f280000300a00 */
[----:B------:R-:W4:Y:S02]  /*267c0*/  LDL.LU.64 R12, [R1+0x36e0] ;  /* 0x0036e000010c7983 */ /* 0x000f240000300a00 */
[----:B----4-:R-:W-:Y:S06]  /*267d0*/  HMMA.16816.F32 R8, R20, R12, R8 ;  /* 0x0000000c1408723c */ /* 0x010fec0000001808 */
[----:B------:R-:W-:-:S02]  /*267e0*/  IMAD.MOV.U32 R28, RZ, RZ, R12 ;  /* 0x000000ffff1c7224 */ /* 0x000fc400078e000c */
[----:B------:R-:W-:-:S15]  /*267f0*/  IMAD.MOV.U32 R3, RZ, RZ, R13 ;  /* 0x000000ffff037224 */ /* 0x000fde00078e000d */
        /* <DEDUP_REMOVED lines=12> */
[----:B------:R-:W3:Y:S02]  /*268c0*/  LDL.LU.64 R12, [R1+0x36b8] ;  /* 0x0036b800010c7983 */ /* 0x000ee40000300a00 */
[----:B---3--:R-:W-:Y:S02]  /*268d0*/  HMMA.16816.F32 R12, R20, R12, R4 ;  /* 0x0000000c140c723c */ /* 0x008fe40000001804 */
[----:B------:R-:W3:Y:S04]  /*268e0*/  LDL.LU.64 R6, [R1+0x36b0] ;  /* 0x0036b00001067983 */ /* 0x000ee80000300a00 */
[----:B------:R-:W3:-:S15]  /*268f0*/  LDL.LU.64 R4, [R1+0x36a8] ;  /* 0x0036a80001047983 */ /* 0x000ede0000300a00 */
[----:B------:R-:W-:-:S02]  /*26900*/  NOP ;  /* 0x0000000000007918 */ /* 0x000fc40000000000 */
[----:B------:R-:W-:Y:S04]  /*26910*/  STL.64 [R1+0xc70], R12 ;  /* 0x000c700c01007387 */ /* 0x000fe80000100a00 */
[----:B------:R0:W-:Y:S04]  /*26920*/  STL.64 [R1+0xc78], R14 ;  /* 0x000c780e01007387 */ /* 0x0001e80000100a00 */
[----:B0-----:R-:W2:Y:S04]  /*26930*/  LDL.LU.64 R14, [R1+0x36a0] ;  /* 0x0036a000010e7983 */ /* 0x001ea80000300a00 */
[----:B------:R-:W3:Y:S02]  /*26940*/  LDL.LU.64 R12, [R1+0x3698] ;  /* 0x00369800010c7983 */ /* 0x000ee40000300a00 */
[----:B---3--:R-:W-:-:S15]  /*26950*/  HMMA.16816.F32 R4, R20, R12, R4 ;  /* 0x0000000c1404723c */ /* 0x008fde0000001804 */
[----:B------:R-:W-:-:S08]  /*26960*/  NOP ;  /* 0x0000000000007918 */ /* 0x000fd00000000000 */
[----:B------:R-:W-:Y:S04]  /*26970*/  STL.64 [R1+0xc60], R4 ;  /* 0x000c600401007387 */ /* 0x000fe80000100a00 */
[----:B------:R0:W-:Y:S04]  /*26980*/  STL.64 [R1+0xc68], R6 ;  /* 0x000c680601007387 */ /* 0x0001e80000100a00 */
[----:B0-----:R-:W3:Y:S04]  /*26990*/  LDL.LU.64 R6, [R1+0x3690] ;  /* 0x0036900001067983 */ /* 0x001ee80000300a00 */
[----:B------:R-:W4:Y:S04]  /*269a0*/  LDL.LU.64 R4, [R1+0x3688] ;  /* 0x0036880001047983 */ /* 0x000f280000300a00 */
[----:B--2---:R-:W-:Y:S04]  /*269b0*/  STL.64 [R1+0x35a8], R14 ;  /* 0x0035a80e01007387 */ /* 0x004fe80000100a00 */
[----:B------:R0:W-:Y:S04]  /*269c0*/  STL.64 [R1+0x35a0], R12 ;  /* 0x0035a00c01007387 */ /* 0x0001e80000100a00 */
[----:B0-----:R-:W2:Y:S04]  /*269d0*/  LDL.LU.64 R12, [R1+0x250] ;  /* 0x00025000010c7983 */ /* 0x001ea80000300a00 */
[----:B------:R-:W2:Y:S01]  /*269e0*/  LDL.LU.64 R14, [R1+0x258] ;  /* 0x00025800010e7983 */ /* 0x000ea20000300a00 */
[----:B----4-:R-:W-:-:S15]  /*269f0*/  HMMA.16816.F32 R24, R20, R4, R24 ;  /* 0x000000041418723c */ /* 0x010fde0000001818 */
[----:B------:R-:W-:-:S08]  /*26a00*/  NOP ;  /* 0x0000000000007918 */ /* 0x000fd00000000000 */
[----:B------:R-:W-:Y:S04]  /*26a10*/  STL.64 [R1+0xc50], R24 ;  /* 0x000c501801007387 */ /* 0x000fe80000100a00 */
[----:B------:R0:W-:Y:S04]  /*26a20*/  STL.64 [R1+0xc58], R26 ;  /* 0x000c581a01007387 */ /* 0x0001e80000100a00 */
[----:B0-----:R-:W4:Y:S04]  /*26a30*/  LDL.LU.64 R26, [R1+0x3680] ;  /* 0x00368000011a7983 */ /* 0x001f280000300a00 */
[----:B------:R-:W3:Y:S01]  /*26a40*/  LDL.LU.64 R24, [R1+0x3678] ;  /* 0x0036780001187983 */ /* 0x000ee20000300a00 */
[----:B------:R-:W-:-:S02]  /*26a50*/  IMAD.MOV.U32 R17, RZ, RZ, R29 ;  /* 0x000000ffff117224 */ /* 0x000fc400078e001d */
[----:B---3--:R-:W-:Y:S02]  /*26a60*/  IMAD.MOV.U32 R16, RZ, RZ, R24 ;  /* 0x000000ffff107224 */ /* 0x008fe400078e0018 */
[----:B------:R-:W3:Y:S04]  /*26a70*/  LDL.LU R24, [R1+0x3674] ;  /* 0x0036740001187983 */ /* 0x000ee80000300800 */
[----:B------:R-:W4:Y:S04]  /*26a80*/  LDL.LU R29, [R1+0x3670] ;  /* 0x00367000011d7983 */ /* 0x000f280000300800 */
[----:B------:R0:W-:Y:S02]  /*26a90*/  STL.64 [R1+0x3600], R16 ;  /* 0x0036001001007387 */ /* 0x0001e40000100a00 */
[----:B0-----:R-:W-:-:S02]  /*26aa0*/  IMAD.MOV.U32 R16, RZ, RZ, R8 ;  /* 0x000000ffff107224 */ /* 0x001fc400078e0008 */
[----:B------:R-:W-:Y:S01]  /*26ab0*/  IMAD.MOV.U32 R17, RZ, RZ, R9 ;  /* 0x000000ffff117224 */ /* 0x000fe200078e0009 */
[----:B------:R-:W2:Y:S04]  /*26ac0*/  LDL.LU R8, [R1+0x366c] ;  /* 0x00366c0001087983 */ /* 0x000ea80000300800 */
[----:B------:R-:W2:Y:S04]  /*26ad0*/  LDL.LU R9, [R1+0x3668] ;  /* 0x0036680001097983 */ /* 0x000ea80000300800 */
[----:B------:R-:W-:Y:S04]  /*26ae0*/  STL.64 [R1+0x3650], R16 ;  /* 0x0036501001007387 */ /* 0x000fe80000100a00 */
[----:B------:R-:W-:Y:S04]  /*26af0*/  STL.64 [R1+0x3598], R6 ;  /* 0x0035980601007387 */ /* 0x000fe80000100a00 */
[----:B------:R0:W-:Y:S04]  /*26b00*/  STL.64 [R1+0x3590], R4 ;  /* 0x0035900401007387 */ /* 0x0001e80000100a00 */
[----:B0-----:R-:W3:Y:S04]  /*26b10*/  LDL.64 R4, [R1+0x80] ;  /* 0x0000800001047983 */ /* 0x001ee80000100a00 */
[----:B---3--:R0:W-:Y:S04]  /*26b20*/  STL.64 [R1+0x3608], R4 ;  /* 0x0036080401007387 */ /* 0x0081e80000100a00 */
[----:B------:R-:W3:Y:S01]  /*26b30*/  LDL.LU.64 R16, [R1+0x1060] ;  /* 0x0010600001107983 */ /* 0x000ee20000300a00 */
[----:B0-----:R-:W-:-:S02]  /*26b40*/  IMAD.MOV.U32 R4, RZ, RZ, R19 ;  /* 0x000000ffff047224 */ /* 0x001fc400078e0013 */
[----:B------:R-:W-:Y:S02]  /*26b50*/  IMAD.MOV.U32 R5, RZ, RZ, R18 ;  /* 0x000000ffff057224 */ /* 0x000fe400078e0012 */
[----:B------:R-:W3:Y:S04]  /*26b60*/  LDL.LU.64 R18, [R1+0x1068] ;  /* 0x0010680001127983 */ /* 0x000ee80000300a00 */
[----:B------:R2:W-:Y:S02]  /*26b70*/  STL.64 [R1+0x3620], R4 ;  /* 0x0036200401007387 */ /* 0x0005e40000100a00 */
[----:B--2---:R-:W-:Y:S02]  /*26b80*/  HMMA.16816.F32 R4, R20, R8, R12 ;  /* 0x000000081404723c */ /* 0x004fe4000000180c */
[----:B------:R-:W2:Y:S04]  /*26b90*/  LDL.LU.64 R20, [R1+0x230] ;  /* 0x0002300001147983 */ /* 0x000ea80000300a00 */
[----:B------:R-:W2:-:S15]  /*26ba0*/  LDL.LU.64 R22, [R1+0x238] ;  /* 0x0002380001167983 */ /* 0x000e9e0000300a00 */
[----:B------:R-:W-:-:S02]  /*26bb0*/  NOP ;  /* 0x0000000000007918 */ /* 0x000fc40000000000 */
[----:B------:R0:W-:Y:S04]  /*26bc0*/  STL.64 [R1+0x250], R4 ;  /* 0x0002500401007387 */ /* 0x0001e80000100a00 */
[----:B------:R-:W-:Y:S01]  /*26bd0*/  STL.64 [R1+0x258], R6 ;  /* 0x0002580601007387 */ /* 0x000fe20000100a00 */
[----:B0-----:R-:W-:Y:S02]  /*26be0*/  IMAD.MOV.U32 R4, RZ, RZ, R24 ;  /* 0x000000ffff047224 */ /* 0x001fe400078e0018 */
[----:B------:R-:W-:Y:S01]  /*26bf0*/  IMAD.MOV.U32 R5, RZ, RZ, R25 ;  /* 0x000000ffff057224 */ /* 0x000fe200078e0019 */
[----:B------:R-:W3:Y:S04]  /*26c00*/  LDL.LU R24, [R1+0x3664] ;  /* 0x0036640001187983 */ /* 0x000ee80000300800 */
[----:B------:R-:W3:Y:S04]  /*26c10*/  LDL.LU R25, [R1+0x3660] ;  /* 0x0036600001197983 */ /* 0x000ee80000300800 */
[----:B------:R-:W-:Y:S04]  /*26c20*/  STL.64 [R1+0x3638], R4 ;  /* 0x0036380401007387 */ /* 0x000fe80000100a00 */
[----:B------:R4:W-:Y:S02]  /*26c30*/  STL.64 [R1+0x35b0], R8 ;  /* 0x0035b00801007387 */ /* 0x0009e40000100a00 */
[----:B----4-:R-:W-:-:S02]  /*26c40*/  IMAD.MOV.U32 R8, RZ, RZ, R26 ;  /* 0x000000ffff087224 */ /* 0x010fc400078e001a */
[----:B------:R-:W-:Y:S01]  /*26c50*/  IMAD.MOV.U32 R9, RZ, RZ, R27 ;  /* 0x000000ffff097224 */ /* 0x000fe200078e001b */
[----:B------:R-:W3:Y:S04]  /*26c60*/  LDL.LU R26, [R1+0x365c] ;  /* 0x00365c00011a7983 */ /* 0x000ee80000300800 */
[----:B------:R-:W3:Y:S04]  /*26c70*/  LDL.LU R27, [R1+0x3658] ;  /* 0x00365800011b7983 */ /* 0x000ee80000300800 */
[----:B------:R-:W4:Y:S04]  /*26c80*/  LDL R4, [R1+0xb0] ;  /* 0x0000b00001047983 */ /* 0x000f280000100800 */
[----:B------:R-:W4:Y:S04]  /*26c90*/  LDL R5, [R1+0xb4] ;  /* 0x0000b40001057983 */ /* 0x000f280000100800 */
[----:B------:R-:W-:Y:S04]  /*26ca0*/  STL.64 [R1+0x35f8], R8 ;  /* 0x0035f80801007387 */ /* 0x000fe80000100a00 */
[----:B------:R-:W2:Y:S04]  /*26cb0*/  LDL.64 R12, [R1+0x10] ;  /* 0x00001000010c7983 */ /* 0x000ea80000100a00 */
[----:B--2---:R0:W-:Y:S04]  /*26cc0*/  STL.64 [R1+0x35b8], R12 ;  /* 0x0035b80c01007387 */ /* 0x0041e80000100a00 */
[----:B0-----:R-:W3:Y:S04]  /*26cd0*/  LDL R12, [R1+0xd0] ;  /* 0x0000d000010c7983 */ /* 0x001ee80000100800 */
[----:B------:R-:W3:Y:S02]  /*26ce0*/  LDL R13, [R1+0xd4] ;  /* 0x0000d400010d7983 */ /* 0x000ee40000100800 */
[----:B---3--:R-:W-:Y:S02]  /*26cf0*/  HMMA.16816.F32 R12, R24, R12, R16 ;  /* 0x0000000c180c723c */ /* 0x008fe40000001810 */
[----:B------:R-:W2:-:S15]  /*26d00*/  LDL.LU.64 R16, [R1+0x3650] ;  /* 0x0036500001107983 */ /* 0x000e9e0000300a00 */
[----:B------:R-:W-:-:S06]  /*26d10*/  NOP ;  /* 0x0000000000007918 */ /* 0x000fcc0000000000 */
[----:B------:R0:W-:Y:S04]  /*26d20*/  STL.64 [R1+0x1060], R12 ;  /* 0x0010600c01007387 */ /* 0x0001e80000100a00 */
[----:B------:R-:W-:Y:S01]  /*26d30*/  STL.64 [R1+0x1068], R14 ;  /* 0x0010680e01007387 */ /* 0x000fe20000100a00 */
[----:B0-----:R-:W-:Y:S02]  /*26d40*/  IMAD.MOV.U32 R12, RZ, RZ, R11 ;  /* 0x000000ffff0c7224 */ /* 0x001fe400078e000b */
[----:B------:R-:W-:-:S05]  /*26d50*/  IMAD.MOV.U32 R13, RZ, RZ, R10 ;  /* 0x000000ffff0d7224 */ /* 0x000fca00078e000a */
[----:B------:R-:W-:Y:S01]  /*26d60*/  STL.64 [R1+0x35d0], R12 ;  /* 0x0035d00c01007387 */ /* 0x000fe20000100a00 */
[----:B--2---:R-:W-:Y:S03]  /*26d70*/  HMMA.16816.F32 R8, R24, R16, R20 ;  /* 0x000000101808723c */ /* 0x004fe60000001814 */
[----:B------:R-:W2:Y:S04]  /*26d80*/  LDL.LU.64 R16, [R1+0xb30] ;  /* 0x000b300001107983 */ /* 0x000ea80000300a00 */
[----:B------:R-:W3:Y:S04]  /*26d90*/  LDL.LU.64 R18, [R1+0xb38] ;  /* 0x000b380001127983 */ /* 0x000ee80000300a00 */
[----:B------:R-:W0:-:S12]  /*26da0*/  LDSM.16.MT88.4 R20, [R29+UR5+0x200] ;  /* 0x000200051d14783b */ /* 0x000e180008004200 */
[----:B------:R-:W-:Y:S04]  /*26db0*/  STL.64 [R1+0x230], R8 ;  /* 0x0002300801007387 */ /* 0x000fe80000100a00 */
[----:B------:R-:W-:Y:S04]  /*26dc0*/  STL.64 [R1+0x238], R10 ;  /* 0x0002380a01007387 */ /* 0x000fe80000100a00 */
        /* <DEDUP_REMOVED lines=10> */
[----:B-1----:R-:W4:Y:S04]  /*26e70*/  LDL.LU.64 R16, [R1+0xb60] ;  /* 0x000b600001107983 */ /* 0x002f280000300a00 */
[----:B------:R-:W4:Y:S04]  /*26e80*/  LDL.LU.64 R18, [R1+0xb68] ;  /* 0x000b680001127983 */ /* 0x000f280000300a00 */
[----:B------:R-:W2:Y:S04]  /*26e90*/  LDL.LU.64 R8, [R1+0xb20] ;  /* 0x000b200001087983 */ /* 0x000ea80000300a00 */
[----:B------:R-:W2:Y:S04]  /*26ea0*/  LDL.LU.64 R10, [R1+0xb28] ;  /* 0x000b2800010a7983 */ /* 0x000ea80000300a00 */
[----:B------:R-:W3:Y:S04]  /*26eb0*/  LDL.LU.64 R12, [R1+0xb10] ;  /* 0x000b1000010c7983 */ /* 0x000ee80000300a00 */
[----:B------:R-:W3:Y:S04]  /*26ec0*/  LDL.LU.64 R14, [R1+0xb18] ;  /* 0x000b1800010e7983 */ /* 0x000ee80000300a00 */
[----:B0-----:R-:W-:Y:S04]  /*26ed0*/  STL [R1+0x34ac], R22 ;  /* 0x0034ac1601007387 */ /* 0x001fe80000100800 */
[----:B------:R-:W-:Y:S04]  /*26ee0*/  STL [R1+0x34a8], R23 ;  /* 0x0034a81701007387 */ /* 0x000fe80000100800 */
[----:B------:R0:W-:Y:S02]  /*26ef0*/  STL.64 [R1+0x3568], R20 ;  /* 0x0035681401007387 */ /* 0x0001e40000100a00 */
[----:B0-----:R-:W-:-:S02]  /*26f00*/  IMAD.MOV.U32 R20, RZ, RZ, R28 ;  /* 0x000000ffff147224 */ /* 0x001fc400078e001c */
[----:B------:R-:W-:-:S05]  /*26f10*/  IMAD.MOV.U32 R21, RZ, RZ, R3 ;  /* 0x000000ffff157224 */ /* 0x000fca00078e0003 */
[----:B------:R-:W-:Y:S01]  /*26f20*/  STL.64 [R1+0x35d8], R20 ;  /* 0x0035d81401007387 */ /* 0x000fe20000100a00 */
[----:B----4-:R-:W-:Y:S03]  /*26f30*/  HMMA.16816.F32 R4, R24, R4, R16 ;  /* 0x000000041804723c */ /* 0x010fe60000001810 */
[----:B------:R-:W4:Y:S04]  /*26f40*/  LDL.LU.64 R18, [R1+0x3648] ;  /* 0x0036480001127983 */ /* 0x000f280000300a00 */
[----:B------:R-:W4:-:S15]  /*26f50*/  LDL.LU.64 R16, [R1+0x3640] ;  /* 0x0036400001107983 */ /* 0x000f1e0000300a00 */
[----:B------:R-:W-:-:S01]  /*26f60*/  NOP ;  /* 0x0000000000007918 */ /* 0x000fc20000000000 */
        /* <DEDUP_REMOVED lines=24> */
[----:B------:R-:W-:Y:S02]  /*270f0*/  IMAD.MOV.U32 R2, RZ, RZ, R4 ;  /* 0x000000ffff027224 */ /* 0x000fe400078e0004 */
[----:B------:R-:W-:Y:S02]  /*27100*/  IMAD.MOV.U32 R0, RZ, RZ, R5 ;  /* 0x000000ffff007224 */ /* 0x000fe400078e0005 */
[----:B------:R-:W4:Y:S04]  /*27110*/  LDL.LU.64 R4, [R1+0xb00] ;  /* 0x000b000001047983 */ /* 0x000f280000300a00 */
[----:B------:R-:W4:Y:S01]  /*27120*/  LDL.LU.64 R6, [R1+0xb08] ;  /* 0x000b080001067983 */ /* 0x000f220000300a00 */
[----:B--2---:R-:W-:Y:S03]  /*27130*/  HMMA.16816.F32 R16, R24, R16, R8 ;  /* 0x000000101810723c */ /* 0x004fe60000001808 */
[----:B------:R-:W3:-:S15]  /*27140*/  LDL.LU.64 R8, [R1+0x35f8] ;  /* 0x0035f80001087983 */ /* 0x000ede0000300a00 */
[----:B------:R-:W-:-:S05]  /*27150*/  NOP ;  /* 0x0000000000007918 */ /* 0x000fca0000000000 */
[----:B------:R0:W-:Y:S04]  /*27160*/  STL.64 [R1+0xb20], R16 ;  /* 0x000b201001007387 */ /* 0x0001e80000100a00 */
[----:B------:R-:W-:Y:S04]  /*27170*/  STL.64 [R1+0xb28], R18 ;  /* 0x000b281201007387 */ /* 0x000fe80000100a00 */
[----:B0-----:R-:W4:Y:S01]  /*27180*/  LDL.LU.64 R16, [R1+0x35f0] ;  /* 0x0035f00001107983 */ /* 0x001f220000300a00 */
[----:B---3--:R-:W-:Y:S03]  /*27190*/  HMMA.16816.F32 R8, R24, R8, R12 ;  /* 0x000000081808723c */ /* 0x008fe6000000180c */
[----:B------:R-:W2:Y:S04]  /*271a0*/  LDL.LU.64 R12, [R1+0xae0] ;  /* 0x000ae000010c7983 */ /* 0x000ea80000300a00 */
[----:B------:R-:W3:-:S15]  /*271b0*/  LDL.LU.64 R14, [R1+0xae8] ;  /* 0x000ae800010e7983 */ /* 0x000ede0000300a00 */
[----:B------:R-:W-:-:S01]  /*271c0*/  NOP ;  /* 0x0000000000007918 */ /* 0x000fc20000000000 */
[----:B------:R-:W-:Y:S04]  /*271d0*/  STL.64 [R1+0xb10], R8 ;  /* 0x000b100801007387 */ /* 0x000fe80000100a00 */
[----:B------:R-:W-:Y:S04]  /*271e0*/  STL.64 [R1+0xb18], R10 ;  /* 0x000b180a01007387 */ /* 0x000fe80000100a00 */
[----:B---3--:R-:W-:Y:S04]  /*271f0*/  STL.64 [R1+0x35e8], R14 ;  /* 0x0035e80e01007387 */ /* 0x008fe80000100a00 */
[----:B--2---:R0:W-:Y:S04]  /*27200*/  STL.64 [R1+0x35e0], R12 ;  /* 0x0035e00c01007387 */ /* 0x0041e80000100a00 */
[----:B0-----:R-:W2:Y:S04]  /*27210*/  LDL.LU.64 R12, [R1+0xaf0] ;  /* 0x000af000010c7983 */ /* 0x001ea80000300a00 */
[----:B------:R-:W2:Y:S04]  /*27220*/  LDL.LU.64 R14, [R1+0xaf8] ;  /* 0x000af800010e7983 */ /* 0x000ea80000300a00 */
[----:B------:R-:W3:Y:S04]  /*27230*/  LDL.LU.64 R8, [R1+0xac0] ;  /* 0x000ac00001087983 */ /* 0x000ee80000300a00 */
[----:B------:R-:W2:Y:S01]  /*27240*/  LDL.LU.64 R10, [R1+0xac8] ;  /* 0x000ac800010a7983 */ /* 0x000ea20000300a00 */
[----:B----4-:R-:W-:Y:S06]  /*27250*/  HMMA.16816.F32 R4, R24, R16, R4 ;  /* 0x000000101804723c */ /* 0x010fec0000001804 */
[----:B------:R-:W-:-:S02]  /*27260*/  IMAD.MOV.U32 R28, RZ, RZ, R16 ;  /* 0x000000ffff1c7224 */ /* 0x000fc400078e0010 */
[----:B------:R-:W-:Y:S01]  /*27270*/  IMAD.MOV.U32 R3, RZ, RZ, R17 ;  /* 0x000000ffff037224 */ /* 0x000fe200078e0011 */
[----:B--2---:R-:W-:Y:S04]  /*27280*/  STL.64 [R1+0x35c8], R10 ;  /* 0x0035c80a01007387 */ /* 0x004fe80000100a00 */
[----:B---3--:R0:W-:Y:S04]  /*27290*/  STL.64 [R1+0x35c0], R8 ;  /* 0x0035c00801007387 */ /* 0x0081e80000100a00 */
[----:B0-----:R-:W2:Y:S04]  /*272a0*/  LDL.LU.64 R8, [R1+0xad0] ;  /* 0x000ad00001087983 */ /* 0x001ea80000300a00 */
[----:B------:R-:W2:Y:S04]  /*272b0*/  LDL.LU.64 R10, [R1+0xad8] ;  /* 0x000ad800010a7983 */ /* 0x000ea80000300a00 */
[----:B------:R0:W-:Y:S04]  /*272c0*/  STL.64 [R1+0xb00], R4 ;  /* 0x000b000401007387 */ /* 0x0001e80000100a00 */
[----:B------:R1:W-:Y:S04]  /*272d0*/  STL.64 [R1+0xb08], R6 ;  /* 0x000b080601007387 */ /* 0x0003e80000100a00 */
[----:B0-----:R-:W3:Y:S04]  /*272e0*/  LDL.LU.64 R4, [R1+0xab0] ;  /* 0x000ab00001047983 */ /* 0x001ee80000300a00 */
[----:B-1----:R-:W3:Y:S04]  /*272f0*/  LDL.LU.64 R6, [R1+0xab8] ;  /* 0x000ab80001067983 */ /* 0x002ee80000300a00 */
[----:B------:R-:W4:Y:S04]  /*27300*/  LDL.LU.64 R16, [R1+0x220] ;  /* 0x0002200001107983 */ /* 0x000f280000300a00 */
[----:B------:R-:W2:Y:S01]  /*27310*/  LDL.LU.64 R18, [R1+0x228] ;  /* 0x0002280001127983 */ /* 0x000ea20000300a00 */
[C---:B------:R-:W-:Y:S03]  /*27320*/  HMMA.16816.F32 R20, R24.reuse, R20, R12 ;  /* 0x000000141814723c */ /* 0x040fe6000000180c */
[----:B--2---:R-:W-:Y:S04]  /*27330*/  STL.64 [R1+0x3588], R18 ;  /* 0x0035881201007387 */ /* 0x004fe80000100a00 */
[----:B----4-:R0:W-:Y:S04]  /*27340*/  STL.64 [R1+0x3580], R16 ;  /* 0x0035801001007387 */ /* 0x0101e80000100a00 */
[----:B0-----:R-:W2:Y:S04]  /*27350*/  LDL.LU.64 R16, [R1+0xaa0] ;  /* 0x000aa00001107983 */ /* 0x001ea80000300a00 */
[----:B------:R-:W2:Y:S04]  /*27360*/  LDL.LU.64 R18, [R1+0xaa8] ;  /* 0x000aa80001127983 */ /* 0x000ea80000300a00 */
[----:B------:R-:W4:Y:S04]  /*27370*/  LDL.LU.64 R14, [R1+0x35e8] ;  /* 0x0035e800010e7983 */ /* 0x000f280000300a00 */
[----:B------:R-:W4:Y:S04]  /*27380*/  LDL.LU.64 R12, [R1+0x35e0] ;  /* 0x0035e000010c7983 */ /* 0x000f280000300a00 */
[----:B------:R0:W-:Y:S04]  /*27390*/  STL.64 [R1+0xaf0], R20 ;  /* 0x000af01401007387 */ /* 0x0001e80000100a00 */
[----:B------:R4:W-:Y:S04]  /*273a0*/  STL.64 [R1+0xaf8], R22 ;  /* 0x000af81601007387 */ /* 0x0009e80000100a00 */
[----:B0-----:R-:W4:Y:S02]  /*273b0*/  LDL.LU.64 R20, [R1+0x35d8] ;  /* 0x0035d80001147983 */ /* 0x001f240000300a00 */
[----:B----4-:R-:W-:Y:S02]  /*273c0*/  HMMA.16816.F32 R20, R24, R20, R12 ;  /* 0x000000141814723c */ /* 0x010fe4000000180c */
        /* <DEDUP_REMOVED lines=18> */
[----:B-1----:R-:W-:Y:S02]  /*274f0*/  IMAD.MOV.U32 R11, RZ, RZ, R12 ;  /* 0x000000ffff0b7224 */ /* 0x002fe400078e000c */
[----:B------:R-:W-:Y:S01]  /*27500*/  IMAD.MOV.U32 R10, RZ, RZ, R13 ;  /* 0x000000ffff0a7224 */ /* 0x000fe200078e000d */
[----:B------:R-:W2:Y:S04]  /*27510*/  LDL.LU.64 R14, [R1+0x35a8] ;  /* 0x0035a800010e7983 */ /* 0x000ea80000300a00 */
        /* <DEDUP_REMOVED lines=9> */
[----:B0-----:R-:W2:Y:S01]  /*275b0*/  LDL.64 R12, [R1+0xb0] ;  /* 0x0000b000010c7983 */ /* 0x001ea20000100a00 */
[----:B----4-:R-:W-:-:S15]  /*275c0*/  HMMA.16816.F32 R16, R24, R4, R16 ;  /* 0x000000041810723c */ /* 0x010fde0000001810 */
[----:B------:R-:W-:-:S08]  /*275d0*/  NOP ;  /* 0x0000000000007918 */ /* 0x000fd00000000000 */
[----:B------:R-:W-:Y:S04]  /*275e0*/  STL.64 [R1+0xaa0], R16 ;  /* 0x000aa01001007387 */ /* 0x000fe80000100a00 */
[----:B------:R0:W-:Y:S04]  /*275f0*/  STL.64 [R1+0xaa8], R18 ;  /* 0x000aa81201007387 */ /* 0x0001e80000100a00 */
[----:B0-----:R-:W4:Y:S04]  /*27600*/  LDL.LU.64 R18, [R1+0x3588] ;  /* 0x0035880001127983 */ /* 0x001f280000300a00 */
[----:B------:R-:W4:Y:S04]  /*27610*/  LDL.LU.64 R16, [R1+0x3580] ;  /* 0x0035800001107983 */ /* 0x000f280000300a00 */
[----:B---3--:R-:W-:Y:S04]  /*27620*/  STL.64 [R1+0x34d0], R6 ;  /* 0x0034d00601007387 */ /* 0x008fe80000100a00 */
[----:B------:R0:W-:Y:S04]  /*27630*/  STL.64 [R1+0x34c8], R4 ;  /* 0x0034c80401007387 */ /* 0x0001e80000100a00 */
[----:B0-----:R-:W3:Y:S01]  /*27640*/  LDL.64 R4, [R1+0xd0] ;  /* 0x0000d00001047983 */ /* 0x001ee20000100a00 */
[----:B----4-:R-:W-:Y:S03]  /*27650*/  HMMA.16816.F32 R24, R24, R8, R16 ;  /* 0x000000081818723c */ /* 0x010fe60000001810 */
[----:B------:R-:W3:Y:S04]  /*27660*/  LDL.LU.64 R18, [R1+0x3578] ;  /* 0x0035780001127983 */ /* 0x000ee80000300a00 */
[----:B------:R-:W3:-:S15]  /*27670*/  LDL.LU.64 R16, [R1+0x3570] ;  /* 0x0035700001107983 */ /* 0x000ede0000300a00 */
[----:B------:R-:W-:-:S01]  /*27680*/  NOP ;  /* 0x0000000000007918 */ /* 0x000fc20000000000 */
[----:B------:R0:W-:Y:S04]  /*27690*/  STL.64 [R1+0x220], R24 ;  /* 0x0002201801007387 */ /* 0x0001e80000100a00 */
[----:B------:R-:W-:Y:S04]  /*276a0*/  STL.64 [R1+0x228], R26 ;  /* 0x0002281a01007387 */ /* 0x000fe80000100a00 */
[----:B0-----:R-:W4:Y:S04]  /*276b0*/  LDL.64 R24, [R1+0xc0] ;  /* 0x0000c00001187983 */ /* 0x001f280000100a00 */
[----:B------:R-:W-:Y:S04]  /*276c0*/  STL [R1+0x34c4], R8 ;  /* 0x0034c40801007387 */ /* 0x000fe80000100800 */
[----:B------:R-:W-:Y:S01]  /*276d0*/  STL [R1+0x34c0], R9 ;  /* 0x0034c00901007387 */ /* 0x000fe20000100800 */
[----:B---3--:R-:W-:-:S15]  /*276e0*/  HMMA.16816.F32 R20, R16, R4, R20 ;  /* 0x000000041014723c */ /* 0x008fde0000001814 */
[----:B------:R-:W-:-:S08]  /*276f0*/  NOP ;  /* 0x0000000000007918 */ /* 0x000fd00000000000 */
[----:B------:R0:W-:Y:S04]  /*27700*/  STL.64 [R1+0x1050], R20 ;  /* 0x0010501401007387 */ /* 0x0001e80000100a00 */
[----:B------:R1:W-:Y:S04]  /*27710*/  STL.64 [R1+0x1058], R22 ;  /* 0x0010581601007387 */ /* 0x0003e80000100a00 */
[----:B0-----:R-:W3:Y:S01]  /*27720*/  LDL.LU.64 R20, [R1+0x3568] ;  /* 0x0035680001147983 */ /* 0x001ee20000300a00 */
[----:B-1----:R-:W-:Y:S02]  /*27730*/  IMAD.MOV.U32 R22, RZ, RZ, R4 ;  /* 0x000000ffff167224 */ /* 0x002fe400078e0004 */
[----:B------:R-:W-:-:S02]  /*27740*/  IMAD.MOV.U32 R23, RZ, RZ, R5 ;  /* 0x000000ffff177224 */ /* 0x000fc400078e0005 */
[----:B------:R-:W2:Y:S04]  /*27750*/  LDL.LU.64 R4, [R1+0x9b0] ;  /* 0x0009b00001047983 */ /* 0x000ea80000300a00 */
[----:B------:R-:W2:Y:S04]  /*27760*/  LDL.LU.64 R6, [R1+0x9b8] ;  /* 0x0009b80001067983 */ /* 0x000ea80000300a00 */
[----:B------:R-:W-:Y:S04]  /*27770*/  STL.64 [R1+0x34b8], R22 ;  /* 0x0034b81601007387 */ /* 0x000fe80000100a00 */
[----:B---3--:R0:W-:Y:S04]  /*27780*/  STL.64 [R1+0x34b0], R20 ;  /* 0x0034b01401007387 */ /* 0x0081e80000100a00 */
[----:B0-----:R-:W3:Y:S04]  /*27790*/  LDL.LU.64 R20, [R1+0x200] ;  /* 0x0002000001147983 */ /* 0x001ee80000300a00 */
[----:B------:R-:W3:Y:S01]  /*277a0*/  LDL.LU.64 R22, [R1+0x208] ;  /* 0x0002080001167983 */ /* 0x000ee20000300a00 */
[----:B----4-:R-:W-:-:S02]  /*277b0*/  IMAD.MOV.U32 R8, RZ, RZ, R24 ;  /* 0x000000ffff087224 */ /* 0x010fc400078e0018 */
[----:B------:R-:W-:Y:S01]  /*277c0*/  IMAD.MOV.U32 R9, RZ, RZ, R25 ;  /* 0x000000ffff097224 */ /* 0x000fe200078e0019 */
[----:B---3--:R-:W-:Y:S01]  /*277d0*/  HMMA.16816.F32 R20, R16, R24, R20 ;  /* 0x000000181014723c */ /* 0x008fe20000001814 */
[----:B------:R-:W0:-:S15]  /*277e0*/  LDSM.16.MT88.4 R24, [R29+UR5+0x280] ;  /* 0x000280051d18783b */ /* 0x000e1e0008004200 */
[----:B------:R-:W-:-:S07]  /*277f0*/  NOP ;  /* 0x0000000000007918 */ /* 0x000fce0000000000 */
[----:B------:R1:W-:Y:S04]  /*27800*/  STL.64 [R1+0x200], R20 ;  /* 0x0002001401007387 */ /* 0x0003e80000100a00 */
[----:B------:R-:W-:Y:S04]  /*27810*/  STL.64 [R1+0x208], R22 ;  /* 0x0002081601007387 */ /* 0x000fe80000100a00 */
[----:B-1----:R-:W3:Y:S01]  /*27820*/  LDL.64 R20, [R1+0x90] ;  /* 0x0000900001147983 */ /* 0x002ee20000100a00 */
[----:B--2---:R-:W-:Y:S03]  /*27830*/  HMMA.16816.F32 R4, R16, R12, R4 ;  /* 0x0000000c1004723c */ /* 0x004fe60000001804 */
[----:B---3--:R1:W-:Y:S04]  /*27840*/  STL.64 [R1+0x3558], R20 ;  /* 0x0035581401007387 */ /* 0x0083e80000100a00 */
[----:B-1----:R-:W2:Y:S04]  /*27850*/  LDL.64 R20, [R1+0xa0] ;  /* 0x0000a00001147983 */ /* 0x002ea80000100a00 */
[----:B------:R1:W-:Y:S02]  /*27860*/  STL.64 [R1+0x3500], R8 ;  /* 0x0035000801007387 */ /* 0x0003e40000100a00 */
[----:B-1----:R-:W-:-:S02]  /*27870*/  IMAD.MOV.U32 R8, RZ, RZ, R2 ;  /* 0x000000ffff087224 */ /* 0x002fc400078e0002 */
[----:B------:R-:W-:-:S05]  /*27880*/  IMAD.MOV.U32 R9, RZ, RZ, R0 ;  /* 0x000000ffff097224 */ /* 0x000fca00078e0000 */
[----:B------:R-:W-:Y:S04]  /*27890*/  STL.64 [R1+0x3550], R8 ;  /* 0x0035500801007387 */ /* 0x000fe80000100a00 */
[----:B------:R-:W-:Y:S04]  /*278a0*/  STL [R1+0x34a0], R29 ;  /* 0x0034a01d01007387 */ /* 0x000fe80000100800 */
[----:B0-----:R-:W-:Y:S04]  /*278b0*/  STL.64 [R1+0x33a0], R26 ;  /* 0x0033a01a01007387 */ /* 0x001fe80000100a00 */
[----:B------:R0:W-:Y:S04]  /*278c0*/  STL.64 [R1+0x3398], R24 ;  /* 0x0033981801007387 */ /* 0x0001e80000100a00 */
[----:B0-----:R-:W3:Y:S01]  /*278d0*/  LDL.64 R24, [R1+0x20] ;  /* 0x0000200001187983 */ /* 0x001ee20000100a00 */
[----:B------:R-:W-:-:S02]  /*278e0*/  IMAD.MOV.U32 R2, RZ, RZ, R12 ;  /* 0x000000ffff027224 */ /* 0x000fc400078e000c */
[----:B------:R-:W-:Y:S02]  /*278f0*/  IMAD.MOV.U32 R0, RZ, RZ, R13 ;  /* 0x000000ffff007224 */ /* 0x000fe400078e000d */
[----:B------:R-:W-:Y:S02]  /*27900*/  IMAD.MOV.U32 R12, RZ, RZ, R11 ;  /* 0x000000ffff0c7224 */ /* 0x000fe400078e000b */
[----:B------:R-:W-:Y:S01]  /*27910*/  IMAD.MOV.U32 R13, RZ, RZ, R10 ;  /* 0x000000ffff0d7224 */ /* 0x000fe200078e000a */
[----:B---3--:R0:W-:Y:S04]  /*27920*/  STL.64 [R1+0x3560], R24 ;  /* 0x0035601801007387 */ /* 0x0081e80000100a00 */
[----:B------:R1:W-:Y:S04]  /*27930*/  STL.64 [R1+0x9b0], R4 ;  /* 0x0009b00401007387 */ /* 0x0003e80000100a00 */
[----:B------:R-:W-:Y:S04]  /*27940*/  STL.64 [R1+0x9b8], R6 ;  /* 0x0009b80601007387 */ /* 0x000fe80000100a00 */
[----:B0-----:R-:W2:Y:S04]  /*27950*/  LDL.LU.64 R24, [R1+0x9a0] ;  /* 0x0009a00001187983 */ /* 0x001ea80000300a00 */
[----:B------:R-:W2:Y:S04]  /*27960*/  LDL.LU.64 R26, [R1+0x9a8] ;  /* 0x0009a800011a7983 */ /* 0x000ea80000300a00 */
[----:B------:R-:W3:Y:S04]  /*27970*/  LDL.LU.64 R8, [R1+0x990] ;  /* 0x0009900001087983 */ /* 0x000ee80000300a00 */
[----:B------:R-:W3:Y:S04]  /*27980*/  LDL.LU.64 R10, [R1+0x998] ;  /* 0x00099800010a7983 */ /* 0x000ee80000300a00 */
[----:B-1----:R-:W4:Y:S04]  /*27990*/  LDL.64 R4, [R1+0x70] ;  /* 0x0000700001047983 */ /* 0x002f280000100a00 */
[----:B------:R0:W-:Y:S04]  /*279a0*/  STL.64 [R1+0x34f8], R12 ;  /* 0x0034f80c01007387 */ /* 0x0001e80000100a00 */
[----:B0-----:R-:W2:Y:S04]  /*279b0*/  LDL.64 R12, [R1+0x30] ;  /* 0x00003000010c7983 */ /* 0x001ea80000100a00 */
[----:B--2---:R0:W-:Y:S04]  /*279c0*/  STL.64 [R1+0x3508], R12 ;  /* 0x0035080c01007387 */ /* 0x0041e80000100a00 */
[----:B0-----:R-:W2:Y:S04]  /*279d0*/  LDL R12, [R1+0x40] ;  /* 0x00004000010c7983 */ /* 0x001ea80000100800 */
[----:B------:R-:W2:Y:S01]  /*279e0*/  LDL R13, [R1+0x44] ;  /* 0x00004400010d7983 */ /* 0x000ea20000100800 */
[----:B------:R-:W-:Y:S03]  /*279f0*/  HMMA.16816.F32 R24, R16, R20, R24 ;  /* 0x000000141018723c */ /* 0x000fe60000001818 */
[----:B--2---:R0:W-:Y:S02]  /*27a00*/  STL.64 [R1+0x3520], R12 ;  /* 0x0035200c01007387 */ /* 0x0041e40000100a00 */
[----:B0-----:R-:W-:-:S02]  /*27a10*/  IMAD.MOV.U32 R12, RZ, RZ, R28 ;  /* 0x000000ffff0c7224 */ /* 0x001fc400078e001c */
[----:B------:R-:W-:-:S05]  /*27a20*/  IMAD.MOV.U32 R13, RZ, RZ, R3 ;  /* 0x000000ffff0d7224 */ /* 0x000fca00078e0003 */
[----:B------:R0:W-:Y:S01]  /*27a30*/  STL.64 [R1+0x3538], R12 ;  /* 0x0035380c01007387 */ /* 0x0001e20000100a00 */
[----:B------:R-:W-:-:S03]  /*27a40*/  IMAD.MOV.U32 R3, RZ, RZ, R21 ;  /* 0x000000ffff037224 */ /* 0x000fc600078e0015 */
[----:B0-----:R-:W2:Y:S04]  /*27a50*/  LDL.64 R12, [R1+0x60] ;  /* 0x00006000010c7983 */ /* 0x001ea80000100a00 */
[----:B------:R-:W-:Y:S04]  /*27a60*/  STL [R1+0x349c], R0 ;  /* 0x00349c0001007387 */ /* 0x000fe80000100800 */
[----:B------:R-:W-:Y:S04]  /*27a70*/  STL [R1+0x3498], R2 ;  /* 0x0034980201007387 */ /* 0x000fe80000100800 */
[----:B------:R0:W-:Y:S04]  /*27a80*/  STL.64 [R1+0x9a0], R24 ;  /* 0x0009a01801007387 */ /* 0x0001e80000100a00 */
[----:B------:R1:W-:Y:S04]  /*27a90*/  STL.64 [R1+0x9a8], R26 ;  /* 0x0009a81a01007387 */ /* 0x0003e80000100a00 */
[----:B0-----:R-:W4:Y:S01]  /*27aa0*/  LDL.LU.64 R24, [R1+0x3560] ;  /* 0x0035600001187983 */ /* 0x001f220000300a00 */
[----:B-1----:R-:W-:-:S03]  /*27ab0*/  IMAD.MOV.U32 R26, RZ, RZ, R20 ;  /* 0x000000ffff1a7224 */ /* 0x002fc600078e0014 */
[----:B------:R-:W3:Y:S04]  /*27ac0*/  LDL.LU.64 R20, [R1+0x3558] ;  /* 0x0035580001147983 */ /* 0x000ee80000300a00 */
[----:B------:R-:W-:Y:S01]  /*27ad0*/  STL [R1+0x34a4], R3 ;  /* 0x0034a40301007387 */ /* 0x000fe20000100800 */
[----:B---3--:R-:W-:Y:S06]  /*27ae0*/  HMMA.16816.F32 R8, R16, R20, R8 ;  /* 0x000000141008723c */ /* 0x008fec0000001808 */
[----:B------:R-:W-:-:S02]  /*27af0*/  IMAD.MOV.U32 R27, RZ, RZ, R21 ;  /* 0x000000ffff1b7224 */ /* 0x000fc400078e0015 */
[----:B------:R-:W-:-:S15]  /*27b00*/  IMAD.MOV.U32 R28, RZ, RZ, R20 ;  /* 0x000000ffff1c7224 */ /* 0x000fde00078e0014 */
[----:B------:R0:W-:Y:S04]  /*27b10*/  STL.64 [R1+0x990], R8 ;  /* 0x0009900801007387 */ /* 0x0001e80000100a00 */
[----:B------:R-:W-:Y:S04]  /*27b20*/  STL.64 [R1+0x998], R10 ;  /* 0x0009980a01007387 */ /* 0x000fe80000100a00 */
[----:B0-----:R-:W3:Y:S04]  /*27b30*/  LDL.LU.64 R8, [R1+0x3550] ;  /* 0x0035500001087983 */ /* 0x001ee80000300a00 */
[----:B------:R-:W2:Y:S04]  /*27b40*/  LDL.LU.64 R20, [R1+0x970] ;  /* 0x0009700001147983 */ /* 0x000ea80000300a00 */
[----:B------:R-:W2:Y:S04]  /*27b50*/  LDL.LU.64 R22, [R1+0x978] ;  /* 0x0009780001167983 */ /* 0x000ea80000300a00 */
[----:B------:R-:W-:Y:S04]  /*27b60*/  STL.64 [R1+0x3518], R26 ;  /* 0x0035181a01007387 */ /* 0x000fe80000100a00 */
[----:B----4-:R0:W-:Y:S04]  /*27b70*/  STL.64 [R1+0x3510], R24 ;  /* 0x0035101801007387 */ /* 0x0101e80000100a00 */
[----:B0-----:R-:W3:Y:S04]  /*27b80*/  LDL.LU.64 R24, [R1+0x980] ;  /* 0x0009800001187983 */ /* 0x001ee80000300a00 */
[----:B------:R-:W3:Y:S02]  /*27b90*/  LDL.LU.64 R26, [R1+0x988] ;  /* 0x00098800011a7983 */ /* 0x000ee40000300a00 */
[----:B---3--:R-:W-:Y:S02]  /*27ba0*/  HMMA.16816.F32 R8, R16, R8, R24 ;  /* 0x000000081008723c */ /* 0x008fe40000001818 */
[----:B------:R-:W3:Y:S04]  /*27bb0*/  LDL.LU.64 R24, [R1+0x940] ;  /* 0x0009400001187983 */ /* 0x000ee80000300a00 */
[----:B------:R-:W4:-:S15]  /*27bc0*/  LDL.LU.64 R26, [R1+0x948] ;  /* 0x00094800011a7983 */ /* 0x000f1e0000300a00 */
[----:B------:R-:W-:-:S02]  /*27bd0*/  NOP ;  /* 0x0000000000007918 */ /* 0x000fc40000000000 */
[----:B------:R-:W-:Y:S04]  /*27be0*/  STL.64 [R1+0x980], R8 ;  /* 0x0009800801007387 */ /* 0x000fe80000100a00 */
[----:B------:R-:W-:Y:S04]  /*27bf0*/  STL.64 [R1+0x988], R10 ;  /* 0x0009880a01007387 */ /* 0x000fe80000100a00 */
[----:B----4-:R-:W-:Y:S04]  /*27c00*/  STL.64 [R1+0x3530], R26 ;  /* 0x0035301a01007387 */ /* 0x010fe80000100a00 */
[----:B---3--:R0:W-:Y:S04]  /*27c10*/  STL.64 [R1+0x3528], R24 ;  /* 0x0035281801007387 */ /* 0x0081e80000100a00 */
[----:B0-----:R-:W3:Y:S04]  /*27c20*/  LDL.LU.64 R24, [R1+0x950] ;  /* 0x0009500001187983 */ /* 0x001ee80000300a00 */
[----:B------:R-:W4:Y:S01]  /*27c30*/  LDL.LU.64 R26, [R1+0x958] ;  /* 0x00095800011a7983 */ /* 0x000f220000300a00 */
[----:B--2---:R-:W-:Y:S06]  /*27c40*/  HMMA.16816.F32 R20, R16, R4, R20 ;  /* 0x000000041014723c */ /* 0x004fec0000001814 */
[----:B------:R-:W-:-:S02]  /*27c50*/  IMAD.MOV.U32 R0, RZ, RZ, R4 ;  /* 0x000000ffff007224 */ /* 0x000fc400078e0004 */
[----:B------:R-:W-:Y:S01]  /*27c60*/  IMAD.MOV.U32 R2, RZ, RZ, R5 ;  /* 0x000000ffff027224 */ /* 0x000fe200078e0005 */
[----:B----4-:R-:W-:Y:S04]  /*27c70*/  STL.64 [R1+0x3548], R26 ;  /* 0x0035481a01007387 */ /* 0x010fe80000100a00 */
[----:B---3--:R0:W-:Y:S04]  /*27c80*/  STL.64 [R1+0x3540], R24 ;  /* 0x0035401801007387 */ /* 0x0081e80000100a00 */
[----:B0-----:R-:W2:Y:S04]  /*27c90*/  LDL.LU.64 R24, [R1+0x960] ;  /* 0x0009600001187983 */ /* 0x001ea80000300a00 */
[----:B------:R-:W2:Y:S04]  /*27ca0*/  LDL.LU.64 R26, [R1+0x968] ;  /* 0x00096800011a7983 */ /* 0x000ea80000300a00 */
[----:B------:R-:W3:Y:S04]  /*27cb0*/  LDL.LU.64 R8, [R1+0x930] ;  /* 0x0009300001087983 */ /* 0x000ee80000300a00 */
[----:B------:R-:W3:Y:S04]  /*27cc0*/  LDL.LU.64 R10, [R1+0x938] ;  /* 0x00093800010a7983 */ /* 0x000ee80000300a00 */
[----:B------:R0:W-:Y:S04]  /*27cd0*/  STL.64 [R1+0x970], R20 ;  /* 0x0009701401007387 */ /* 0x0001e80000100a00 */
[----:B------:R1:W-:Y:S04]  /*27ce0*/  STL.64 [R1+0x978], R22 ;  /* 0x0009781601007387 */ /* 0x0003e80000100a00 */
[----:B0-----:R-:W4:Y:S04]  /*27cf0*/  LDL.LU.64 R20, [R1+0x920] ;  /* 0x0009200001147983 */ /* 0x001f280000300a00 */
[----:B-1----:R-:W4:Y:S04]  /*27d00*/  LDL.LU.64 R22, [R1+0x928] ;  /* 0x0009280001167983 */ /* 0x002f280000300a00 */
[----:B------:R-:W3:Y:S04]  /*27d10*/  LDL.LU.64 R4, [R1+0x900] ;  /* 0x0009000001047983 */ /* 0x000ee80000300a00 */
[----:B------:R-:W4:Y:S01]  /*27d20*/  LDL.LU.64 R6, [R1+0x908] ;  /* 0x0009080001067983 */ /* 0x000f220000300a00 */
[----:B------:R-:W-:-:S02]  /*27d30*/  IMAD.MOV.U32 R3, RZ, RZ, R12 ;  /* 0x000000ffff037224 */ /* 0x000fc400078e000c */
[----:B------:R-:W-:Y:S01]  /*27d40*/  IMAD.MOV.U32 R29, RZ, RZ, R13 ;  /* 0x000000ffff1d7224 */ /* 0x000fe200078e000d */
[C---:B--2---:R-:W-:Y:S01]  /*27d50*/  HMMA.16816.F32 R24, R16.reuse, R12, R24 ;  /* 0x0000000c1018723c */ /* 0x044fe20000001818 */
[----:B----4-:R-:W-:Y:S04]  /*27d60*/  STL.64 [R1+0x34f0], R6 ;  /* 0x0034f00601007387 */ /* 0x010fe80000100a00 */
[----:B---3--:R0:W-:Y:S04]  /*27d70*/  STL.64 [R1+0x34e8], R4 ;  /* 0x0034e80401007387 */ /* 0x0081e80000100a00 */
[----:B0-----:R-:W2:Y:S04]  /*27d80*/  LDL.LU.64 R4, [R1+0x910] ;  /* 0x0009100001047983 */ /* 0x001ea80000300a00 */
[----:B------:R-:W2:Y:S10]  /*27d90*/  LDL.LU.64 R6, [R1+0x918] ;  /* 0x0009180001067983 */ /* 0x000eb40000300a00 */
[----:B------:R-:W-:Y:S04]  /*27da0*/  STL.64 [R1+0x960], R24 ;  /* 0x0009601801007387 */ /* 0x000fe80000100a00 */
[----:B------:R0:W-:Y:S04]  /*27db0*/  STL.64 [R1+0x968], R26 ;  /* 0x0009681a01007387 */ /* 0x0001e80000100a00 */
[----:B0-----:R-:W3:Y:S04]  /*27dc0*/  LDL.LU.64 R26, [R1+0x3548] ;  /* 0x00354800011a7983 */ /* 0x001ee80000300a00 */
[----:B------:R-:W3:Y:S04]  /*27dd0*/  LDL.LU.64 R24, [R1+0x3540] ;  /* 0x0035400001187983 */ /* 0x000ee80000300a00 */
[----:B------:R-:W3:Y:S02]  /*27de0*/  LDL.LU.64 R12, [R1+0x3538] ;  /* 0x00353800010c7983 */ /* 0x000ee40000300a00 */
[----:B---3--:R-:W-:Y:S02]  /*27df0*/  HMMA.16816.F32 R12, R16, R12, R24 ;  /* 0x0000000c100c723c */ /* 0x008fe40000001818 */
[----:B------:R-:W3:Y:S04]  /*27e00*/  LDL.LU.64 R26, [R1+0x3530] ;  /* 0x00353000011a7983 */ /* 0x000ee80000300a00 */
[----:B------:R-:W3:-:S15]  /*27e10*/  LDL.LU.64 R24, [R1+0x3528] ;  /* 0x0035280001187983 */ /* 0x000ede0000300a00 */
[----:B------:R-:W-:-:S02]  /*27e20*/  NOP ;  /* 0x0000000000007918 */ /* 0x000fc40000000000 */
[----:B------:R0:W-:Y:S04]  /*27e30*/  STL.64 [R1+0x950], R12 ;  /* 0x0009500c01007387 */ /* 0x0001e80000100a00 */
[----:B------:R3:W-:Y:S04]  /*27e40*/  STL.64 [R1+0x958], R14 ;  /* 0x0009580e01007387 */ /* 0x0007e80000100a00 */
[----:B0-----:R-:W3:Y:S02]  /*27e50*/  LDL.LU.64 R12, [R1+0x3520] ;  /* 0x00352000010c7983 */ /* 0x001ee40000300a00 */
[----:B---3--:R-:W-:Y:S02]  /*27e60*/  HMMA.16816.F32 R12, R16, R12, R24 ;  /* 0x0000000c100c723c */ /* 0x008fe40000001818 */
[----:B------:R-:W3:Y:S04]  /*27e70*/  LDL.LU.64 R26, [R1+0x3518] ;  /* 0x00351800011a7983 */ /* 0x000ee80000300a00 */
[----:B------:R-:W4:-:S15]  /*27e80*/  LDL.LU.64 R24, [R1+0x3510] ;  /* 0x0035100001187983 */ /* 0x000f1e0000300a00 */
[----:B------:R-:W-:-:S02]  /*27e90*/  NOP ;  /* 0x0000000000007918 */ /* 0x000fc40000000000 */
[----:B------:R0:W-:Y:S04]  /*27ea0*/  STL.64 [R1+0x940], R12 ;  /* 0x0009400c01007387 */ /* 0x0001e80000100a00 */
[----:B------:R-:W-:Y:S04]  /*27eb0*/  STL.64 [R1+0x948], R14 ;  /* 0x0009480e01007387 */ /* 0x000fe80000100a00 */
[----:B0-----:R-:W2:Y:S02]  /*27ec0*/  LDL.LU.64 R12, [R1+0x3508] ;  /* 0x00350800010c7983 */ /* 0x001ea40000300a00 */
[----:B--2---:R-:W-:-:S15]  /*27ed0*/  HMMA.16816.F32 R8, R16, R12, R8 ;  /* 0x0000000c1008723c */ /* 0x004fde0000001808 */
[----:B------:R-:W-:-:S08]  /*27ee0*/  NOP ;  /* 0x0000000000007918 */ /* 0x000fd00000000000 */
[----:B------:R0:W-:Y:S04]  /*27ef0*/  STL.64 [R1+0x930], R8 ;  /* 0x0009300801007387 */ /* 0x0001e80000100a00 */
[----:B------:R1:W-:Y:S04]  /*27f00*/  STL.64 [R1+0x938], R10 ;  /* 0x0009380a01007387 */ /* 0x0003e80000100a00 */
[----:B0-----:R-:W2:Y:S01]  /*27f10*/  LDL.LU.64 R8, [R1+0x3500] ;  /* 0x0035000001087983 */ /* 0x001ea20000300a00 */
[----:B-1----:R-:W-:Y:S02]  /*27f20*/  IMAD.MOV.U32 R11, RZ, RZ, R12 ;  /* 0x000000ffff0b7224 */ /* 0x002fe400078e000c */
[----:B------:R-:W-:-:S02]  /*27f30*/  IMAD.MOV.U32 R10, RZ, RZ, R13 ;  /* 0x000000ffff0a7224 */ /* 0x000fc400078e000d */
[----:B------:R-:W2:Y:S01]  /*27f40*/  LDL.LU.64 R12, [R1+0x34f8] ;  /* 0x0034f800010c7983 */ /* 0x000ea20000300a00 */
[----:B----4-:R-:W-:-:S15]  /*27f50*/  HMMA.16816.F32 R20, R16, R24, R20 ;  /* 0x000000181014723c */ /* 0x010fde0000001814 */
[----:B------:R-:W-:-:S08]  /*27f60*/  NOP ;  /* 0x0000000000007918 */ /* 0x000fd00000000000 */
[----:B------:R0:W-:Y:S04]  /*27f70*/  STL.64 [R1+0x920], R20 ;  /* 0x0009201401007387 */ /* 0x0001e80000100a00 */
[----:B------:R1:W-:Y:S04]  /*27f80*/  STL.64 [R1+0x928], R22 ;  /* 0x0009281601007387 */ /* 0x0003e80000100a00 */
[----:B0-----:R-:W4:Y:S04]  /*27f90*/  LDL.LU.64 R20, [R1+0x1f0] ;  /* 0x0001f00001147983 */ /* 0x001f280000300a00 */
[----:B-1----:R-:W4:Y:S04]  /*27fa0*/  LDL.LU.64 R22, [R1+0x1f8] ;  /* 0x0001f80001167983 */ /* 0x002f280000300a00 */
[----:B------:R0:W-:Y:S04]  /*27fb0*/  STL.64 [R1+0x33e0], R24 ;  /* 0x0033e01801007387 */ /* 0x0001e80000100a00 */
[----:B---3--:R1:W-:Y:S04]  /*27fc0*/  STL.64 [R1+0x3490], R26 ;  /* 0x0034901a01007387 */ /* 0x0083e80000100a00 */
[----:B0-----:R-:W3:Y:S04]  /*27fd0*/  LDL.LU.64 R24, [R1+0x8f0] ;  /* 0x0008f00001187983 */ /* 0x001ee80000300a00 */
[----:B-1----:R-:W3:Y:S01]  /*27fe0*/  LDL.LU.64 R26, [R1+0x8f8] ;  /* 0x0008f800011a7983 */ /* 0x002ee20000300a00 */
[----:B--2---:R-:W-:Y:S03]  /*27ff0*/  HMMA.16816.F32 R12, R16, R12, R4 ;  /* 0x0000000c100c723c */ /* 0x004fe60000001804 */
[----:B------:R-:W2:Y:S04]  /*28000*/  LDL.LU.64 R6, [R1+0x34f0] ;  /* 0x0034f00001067983 */ /* 0x000ea80000300a00 */
[----:B------:R-:W2:-:S15]  /*28010*/  LDL.LU.64 R4, [R1+0x34e8] ;  /* 0x0034e80001047983 */ /* 0x000e9e0000300a00 */
[----:B------:R-:W-:-:S01]  /*28020*/  NOP ;  /* 0x0000000000007918 */ /* 0x000fc20000000000 */
[----:B------:R-:W-:Y:S04]  /*28030*/  STL.64 [R1+0x910], R12 ;  /* 0x0009100c01007387 */ /* 0x000fe80000100a00 */
[----:B------:R0:W-:Y:S04]  /*28040*/  STL.64 [R1+0x918], R14 ;  /* 0x0009180e01007387 */ /* 0x0001e80000100a00 */
[----:B0-----:R-:W4:Y:S04]  /*28050*/  LDL.LU.64 R14, [R1+0x34e0] ;  /* 0x0034e000010e7983 */ /* 0x001f280000300a00 */
[----:B------:R-:W2:Y:S02]  /*28060*/  LDL.LU.64 R12, [R1+0x34d8] ;  /* 0x0034d800010c7983 */ /* 0x000ea40000300a00 */
[----:B--2---:R-:W-:-:S15]  /*28070*/  HMMA.16816.F32 R4, R16, R12, R4 ;  /* 0x0000000c1004723c */ /* 0x004fde0000001804 */
[----:B------:R-:W-:-:S08]  /*28080*/  NOP ;  /* 0x0000000000007918 */ /* 0x000fd00000000000 */
[----:B------:R-:W-:Y:S04]  /*28090*/  STL.64 [R1+0x900], R4 ;  /* 0x0009000401007387 */ /* 0x000fe80000100a00 */
[----:B------:R0:W-:Y:S04]  /*280a0*/  STL.64 [R1+0x908], R6 ;  /* 0x0009080601007387 */ /* 0x0001e80000100a00 */
[----:B0-----:R-:W2:Y:S04]  /*280b0*/  LDL.LU.64 R6, [R1+0x34d0] ;  /* 0x0034d00001067983 */ /* 0x001ea80000300a00 */
[----:B------:R-:W3:Y:S04]  /*280c0*/  LDL.LU.64 R4, [R1+0x34c8] ;  /* 0x0034c80001047983 */ /* 0x000ee80000300a00 */
[----:B----4-:R-:W-:Y:S04]  /*280d0*/  STL.64 [R1+0x33c0], R14 ;  /* 0x0033c00e01007387 */ /* 0x010fe80000100a00 */
[----:B------:R0:W-:Y:S02]  /*280e0*/  STL.64 [R1+0x33b8], R12 ;  /* 0x0033b80c01007387 */ /* 0x0001e40000100a00 */
[----:B0-----:R-:W-:-:S02]  /*280f0*/  IMAD.MOV.U32 R12, RZ, RZ, R8 ;  /* 0x000000ffff0c7224 */ /* 0x001fc400078e0008 */
[----:B------:R-:W-:Y:S01]  /*28100*/  IMAD.MOV.U32 R13, RZ, RZ, R9 ;  /* 0x000000ffff0d7224 */ /* 0x000fe200078e0009 */
[----:B------:R-:W4:Y:S04]  /*28110*/  LDL.LU R8, [R1+0x34c4] ;  /* 0x0034c40001087983 */ /* 0x000f280000300800 */
[----:B------:R-:W4:Y:S01]  /*28120*/  LDL.LU R9, [R1+0x34c0] ;  /* 0x0034c00001097983 */ /* 0x000f220000300800 */
[----:B---3--:R-:W-:-:S15]  /*28130*/  HMMA.16816.F32 R24, R16, R4, R24 ;  /* 0x000000041018723c */ /* 0x008fde0000001818 */
[----:B------:R-:W-:-:S08]  /*28140*/  NOP ;  /* 0x0000000000007918 */ /* 0x000fd00000000000 */
[----:B------:R0:W-:Y:S04]  /*28150*/  STL.64 [R1+0x8f0], R24 ;  /* 0x0008f01801007387 */ /* 0x0001e80000100a00 */
[----:B------:R1:W-:Y:S04]  /*28160*/  STL.64 [R1+0x8f8], R26 ;  /* 0x0008f81a01007387 */ /* 0x0003e80000100a00 */
[----:B0-----:R-:W3:Y:S04]  /*28170*/  LDL.LU.64 R24, [R1+0x1020] ;  /* 0x0010200001187983 */ /* 0x001ee80000300a00 */
[----:B-1----:R-:W3:Y:S04]  /*28180*/  LDL.LU.64 R26, [R1+0x1028] ;  /* 0x00102800011a7983 */ /* 0x002ee80000300a00 */
[----:B--2---:R-:W-:Y:S04]  /*28190*/  STL.64 [R1+0x33d0], R6 ;  /* 0x0033d00601007387 */ /* 0x004fe80000100a00 */
[----:B------:R0:W-:Y:S04]  /*281a0*/  STL.64 [R1+0x33c8], R4 ;  /* 0x0033c80401007387 */ /* 0x0001e80000100a00 */
[----:B0-----:R-:W2:Y:S01]  /*281b0*/  LDL.64 R4, [R1+0x40] ;  /* 0x0000400001047983 */ /* 0x001ea20000100a00 */
[----:B----4-:R-:W-:Y:S03]  /*281c0*/  HMMA.16816.F32 R16, R16, R8, R20 ;  /* 0x000000081010723c */ /* 0x010fe60000001814 */
[----:B--2---:R0:W-:Y:S04]  /*281d0*/  STL.64 [R1+0x3400], R4 ;  /* 0x0034000401007387 */ /* 0x0041e80000100a00 */
[----:B0-----:R-:W2:Y:S04]  /*281e0*/  LDL.LU.64 R4, [R1+0x1c0] ;  /* 0x0001c00001047983 */ /* 0x001ea80000300a00 */
[----:B------:R-:W2:Y:S04]  /*281f0*/  LDL.LU.64 R6, [R1+0x1c8] ;  /* 0x0001c80001067983 */ /* 0x000ea80000300a00 */
[----:B------:R-:W4:Y:S04]  /*28200*/  LDL.LU.64 R22, [R1+0x34b8] ;  /* 0x0034b80001167983 */ /* 0x000f280000300a00 */
[----:B------:R-:W3:Y:S04]  /*28210*/  LDL.LU.64 R20, [R1+0x34b0] ;  /* 0x0034b00001147983 */ /* 0x000ee80000300a00 */
[----:B------:R4:W-:Y:S04]  /*28220*/  STL.64 [R1+0x1f0], R16 ;  /* 0x0001f01001007387 */ /* 0x0009e80000100a00 */
[----:B------:R-:W-:Y:S01]  /*28230*/  STL.64 [R1+0x1f8], R18 ;  /* 0x0001f81201007387 */ /* 0x000fe20000100a00 */
[----:B----4-:R-:W-:-:S02]  /*28240*/  IMAD.MOV.U32 R16, RZ, RZ, R22 ;  /* 0x000000ffff107224 */ /* 0x010fc400078e0016 */
[----:B------:R-:W-:Y:S01]  /*28250*/  IMAD.MOV.U32 R17, RZ, RZ, R23 ;  /* 0x000000ffff117224 */ /* 0x000fe200078e0017 */
[----:B------:R-:W3:Y:S04]  /*28260*/  LDL.LU R22, [R1+0x34ac] ;  /* 0x0034ac0001167983 */ /* 0x000ee80000300800 */
[----:B------:R-:W3:Y:S04]  /*28270*/  LDL.LU R23, [R1+0x34a8] ;  /* 0x0034a80001177983 */ /* 0x000ee80000300800 */
[----:B------:R0:W-:Y:S02]  /*28280*/  STL.64 [R1+0x3408], R8 ;  /* 0x0034080801007387 */ /* 0x0001e40000100a00 */
[----:B0-----:R-:W-:-:S02]  /*28290*/  IMAD.MOV.U32 R8, RZ, RZ, R3 ;  /* 0x000000ffff087224 */ /* 0x001fc400078e0003 */
        /* <DEDUP_REMOVED lines=8> */
[----:B------:R0:W-:Y:S01]  /*28320*/  STL.64 [R1+0x3438], R8 ;  /* 0x0034380801007387 */ /* 0x0001e20000100a00 */
[C---:B---3--:R-:W-:Y:S06]  /*28330*/  HMMA.16816.F32 R16, R20.reuse, R16, R24 ;  /* 0x000000101410723c */ /* 0x048fec0000001818 */
[----:B--2---:R-:W-:Y:S01]  /*28340*/  HMMA.16816.F32 R4, R20, R12, R4 ;  /* 0x0000000c1404723c */ /* 0x004fe20000001804 */
[----:B------:R-:W2:Y:S01]  /*28350*/  LDL.LU.64 R26, [R1+0x3490] ;  /* 0x00349000011a7983 */ /* 0x000ea20000300a00 */
[----:B------:R-:W-:-:S02]  /*28360*/  IMAD.MOV.U32 R24, RZ, RZ, R11 ;  /* 0x000000ffff187224 */ /* 0x000fc400078e000b */
[----:B------:R-:W-:-:S13]  /*28370*/  IMAD.MOV.U32 R25, RZ, RZ, R10 ;  /* 0x000000ffff197224 */ /* 0x000fda00078e000a */
[----:B------:R-:W-:Y:S04]  /*28380*/  STL.64 [R1+0x1020], R16 ;  /* 0x0010201001007387 */ /* 0x000fe80000100a00 */
[----:B------:R-:W-:Y:S04]  /*28390*/  STL.64 [R1+0x1028], R18 ;  /* 0x0010281201007387 */ /* 0x000fe80000100a00 */
[----:B------:R-:W-:Y:S04]  /*283a0*/  STL.64 [R1+0x1c0], R4 ;  /* 0x0001c00401007387 */ /* 0x000fe80000100a00 */
[----:B------:R-:W-:Y:S04]  /*283b0*/  STL.64 [R1+0x1c8], R6 ;  /* 0x0001c80601007387 */ /* 0x000fe80000100a00 */
[----:B0-----:R-:W3:Y:S04]  /*283c0*/  LDL.LU.64 R8, [R1+0x7e0] ;  /* 0x0007e00001087983 */ /* 0x001ee80000300a00 */
[----:B------:R-:W2:Y:S04]  /*283d0*/  LDL.LU.64 R10, [R1+0x7e8] ;  /* 0x0007e800010a7983 */ /* 0x000ea80000300a00 */
[----:B----4-:R-:W0:Y:S04]  /*283e0*/  LDSM.16.MT88.4 R16, [R29+UR5+0x300] ;  /* 0x000300051d10783b */ /* 0x010e280008004200 */
[----:B--2---:R-:W-:Y:S04]  /*283f0*/  STL.64 [R1+0x3448], R10 ;  /* 0x0034480a01007387 */ /* 0x004fe80000100a00 */
[----:B---3--:R1:W-:Y:S02]  /*28400*/  STL.64 [R1+0x3440], R8 ;  /* 0x0034400801007387 */ /* 0x0083e40000100a00 */
[----:B-1----:R-:W-:-:S02]  /*28410*/  IMAD.MOV.U32 R8, RZ, RZ, R28 ;  /* 0x000000ffff087224 */ /* 0x002fc400078e001c */
[----:B------:R-:W-:-:S05]  /*28420*/  IMAD.MOV.U32 R9, RZ, RZ, R27 ;  /* 0x000000ffff097224 */ /* 0x000fca00078e001b */
[----:B------:R1:W-:Y:S02]  /*28430*/  STL.64 [R1+0x3460], R8 ;  /* 0x0034600801007387 */ /* 0x0003e40000100a00 */
[----:B-1----:R-:W-:Y:S02]  /*28440*/  IMAD.MOV.U32 R8, RZ, RZ, R26 ;  /* 0x000000ffff087224 */ /* 0x002fe400078e001a */
        /* <DEDUP_REMOVED lines=20> */
[----:B------:R-:W-:-:S02]  /*28590*/  IMAD.MOV.U32 R8, RZ, RZ, R2 ;  /* 0x000000ffff087224 */ /* 0x000fc400078e0002 */
[----:B------:R-:W-:Y:S01]  /*285a0*/  IMAD.MOV.U32 R9, RZ, RZ, R0 ;  /* 0x000000ffff097224 */ /* 0x000fe200078e0000 */
[----:B---3--:R-:W-:Y:S04]  /*285b0*/  STL.64 [R1+0x3488], R6 ;  /* 0x0034880601007387 */ /* 0x008fe80000100a00 */
[----:B--2---:R1:W-:Y:S04]  /*285c0*/  STL.64 [R1+0x3480], R4 ;  /* 0x0034800401007387 */ /* 0x0043e80000100a00 */
[----:B-1----:R-:W2:Y:S04]  /*285d0*/  LDL.LU.64 R4, [R1+0x810] ;  /* 0x0008100001047983 */ /* 0x002ea80000300a00 */
[----:B------:R-:W2:Y:S04]  /*285e0*/  LDL.LU.64 R6, [R1+0x818] ;  /* 0x0008180001067983 */ /* 0x000ea80000300a00 */
[----:B------:R1:W-:Y:S04]  /*285f0*/  STL.64 [R1+0x33f8], R24 ;  /* 0x0033f81801007387 */ /* 0x0003e80000100a00 */
[----:B-1----:R-:W3:Y:S04]  /*28600*/  LDL.LU.64 R24, [R1+0x7a0] ;  /* 0x0007a00001187983 */ /* 0x002ee80000300a00 */
[----:B------:R-:W3:Y:S04]  /*28610*/  LDL.LU.64 R26, [R1+0x7a8] ;  /* 0x0007a800011a7983 */ /* 0x000ee80000300a00 */
[----:B------:R-:W4:Y:S01]  /*28620*/  LDL.64 R12, [R1+0x10] ;  /* 0x00001000010c7983 */ /* 0x000f220000100a00 */
[C---:B--2---:R-:W-:Y:S03]  /*28630*/  HMMA.16816.F32 R8, R20.reuse, R8, R4 ;  /* 0x000000081408723c */ /* 0x044fe60000001804 */
[----:B----4-:R1:W-:Y:S04]  /*28640*/  STL.64 [R1+0x33d8], R12 ;  /* 0x0033d80c01007387 */ /* 0x0103e80000100a00 */
[----:B-1----:R-:W2:Y:S04]  /*28650*/  LDL.64 R12, [R1+0x50] ;  /* 0x00005000010c7983 */ /* 0x002ea80000100a00 */
[----:B0-----:R-:W-:Y:S04]  /*28660*/  STL [R1+0x329c], R19 ;  /* 0x00329c1301007387 */ /* 0x001fe80000100800 */
[----:B------:R-:W-:Y:S04]  /*28670*/  STL [R1+0x3348], R18 ;  /* 0x0033481201007387 */ /* 0x000fe80000100800 */
[----:B------:R0:W-:Y:S04]  /*28680*/  STL.64 [R1+0x3340], R16 ;  /* 0x0033401001007387 */ /* 0x0001e80000100a00 */
[----:B0-----:R-:W4:Y:S04]  /*28690*/  LDL.64 R16, [R1+0x80] ;  /* 0x0000800001107983 */ /* 0x001f280000100a00 */
        /* <DEDUP_REMOVED lines=14> */
[----:B------:R-:W3:-:S15]  /*28780*/  LDL.LU.64 R4, [R1+0x3450] ;  /* 0x0034500001047983 */ /* 0x000ede0000300a00 */
[----:B------:R-:W-:-:S02]  /*28790*/  NOP ;  /* 0x0000000000007918 */ /* 0x000fc40000000000 */
[----:B------:R-:W-:Y:S04]  /*287a0*/  STL.64 [R1+0x7f0], R8 ;  /* 0x0007f00801007387 */ /* 0x000fe80000100a00 */
[----:B------:R0:W-:Y:S04]  /*287b0*/  STL.64 [R1+0x7f8], R10 ;  /* 0x0007f80a01007387 */ /* 0x0001e80000100a00 */
[----:B0-----:R-:W4:Y:S04]  /*287c0*/  LDL.LU.64 R10, [R1+0x3448] ;  /* 0x00344800010a7983 */ /* 0x001f280000300a00 */
[----:B------:R-:W4:Y:S02]  /*287d0*/  LDL.LU.64 R8, [R1+0x3440] ;  /* 0x0034400001087983 */ /* 0x000f240000300a00 */
[----:B----4-:R-:W-:-:S15]  /*287e0*/  HMMA.16816.F32 R8, R20, R16, R8 ;  /* 0x000000101408723c */ /* 0x010fde0000001808 */
[----:B------:R-:W-:-:S08]  /*287f0*/  NOP ;  /* 0x0000000000007918 */ /* 0x000fd00000000000 */
        /* <DEDUP_REMOVED lines=16> */
[----:B0-----:R-:W4:Y:S04]  /*28900*/  LDL.LU.64 R8, [R1+0x3408] ;  /* 0x0034080001087983 */ /* 0x001f280000300a00 */
[----:B------:R-:W4:Y:S01]  /*28910*/  LDL R19, [R1+0x1de8] ;  /* 0x001de80001137983 */ /* 0x000f220000100800 */
[----:B--2---:R-:W-:-:S02]  /*28920*/  IMAD.MOV.U32 R10, RZ, RZ, R12 ;  /* 0x000000ffff0a7224 */ /* 0x004fc400078e000c */
[----:B------:R-:W-:Y:S01]  /*28930*/  IMAD.MOV.U32 R2, RZ, RZ, R13 ;  /* 0x000000ffff027224 */ /* 0x000fe200078e000d */
[----:B---3--:R-:W-:-:S15]  /*28940*/  HMMA.16816.F32 R4, R20, R12, R4 ;  /* 0x0000000c1404723c */ /* 0x008fde0000001804 */
[----:B------:R-:W-:-:S08]  /*28950*/  NOP ;  /* 0x0000000000007918 */ /* 0x000fd00000000000 */
[----:B------:R0:W-:Y:S04]  /*28960*/  STL.64 [R1+0x7b0], R4 ;  /* 0x0007b00401007387 */ /* 0x0001e80000100a00 */
[----:B------:R-:W-:Y:S04]  /*28970*/  STL.64 [R1+0x7b8], R6 ;  /* 0x0007b80601007387 */ /* 0x000fe80000100a00 */
[----:B0-----:R-:W2:Y:S04]  /*28980*/  LDL.LU.64 R4, [R1+0x3400] ;  /* 0x0034000001047983 */ /* 0x001ea80000300a00 */
[----:B------:R-:W3:Y:S04]  /*28990*/  LDL.LU.64 R12, [R1+0x780] ;  /* 0x00078000010c7983 */ /* 0x000ee80000300a00 */
[----:B------:R-:W4:Y:S01]  /*289a0*/  LDL.LU.64 R14, [R1+0x788] ;  /* 0x00078800010e7983 */ /* 0x000f220000300a00 */
[----:B--2---:R-:W-:Y:S03]  /*289b0*/  HMMA.16816.F32 R24, R20, R4, R24 ;  /* 0x000000041418723c */ /* 0x004fe60000001818 */
[----:B----4-:R-:W-:Y:S04]  /*289c0*/  STL.64 [R1+0x33f0], R14 ;  /* 0x0033f00e01007387 */ /* 0x010fe80000100a00 */
[----:B---3--:R0:W-:Y:S04]  /*289d0*/  STL.64 [R1+0x33e8], R12 ;  /* 0x0033e80c01007387 */ /* 0x0081e80000100a00 */
[----:B0-----:R-:W2:Y:S04]  /*289e0*/  LDL.LU.64 R12, [R1+0x790] ;  /* 0x00079000010c7983 */ /* 0x001ea80000300a00 */
[----:B------:R-:W2:Y:S08]  /*289f0*/  LDL.LU.64 R14, [R1+0x798] ;  /* 0x00079800010e7983 */ /* 0x000eb00000300a00 */
[----:B------:R0:W-:Y:S04]  /*28a00*/  STL.64 [R1+0x7a0], R24 ;  /* 0x0007a01801007387 */ /* 0x0001e80000100a00 */
[----:B------:R-:W-:Y:S04]  /*28a10*/  STL.64 [R1+0x7a8], R26 ;  /* 0x0007a81a01007387 */ /* 0x000fe80000100a00 */
[----:B0-----:R-:W2:Y:S01]  /*28a20*/  LDL.LU.64 R24, [R1+0x33f8] ;  /* 0x0033f80001187983 */ /* 0x001ea20000300a00 */
[----:B------:R-:W-:-:S02]  /*28a30*/  IMAD.MOV.U32 R11, RZ, RZ, R5 ;  /* 0x000000ffff0b7224 */ /* 0x000fc400078e0005 */
[----:B------:R-:W-:Y:S02]  /*28a40*/  IMAD.MOV.U32 R18, RZ, RZ, R4 ;  /* 0x000000ffff127224 */ /* 0x000fe400078e0004 */
[----:B------:R-:W3:Y:S04]  /*28a50*/  LDL.LU.64 R4, [R1+0x770] ;  /* 0x0007700001047983 */ /* 0x000ee80000300a00 */
[----:B------:R-:W3:Y:S04]  /*28a60*/  LDL.LU.64 R6, [R1+0x778] ;  /* 0x0007780001067983 */ /* 0x000ee80000300a00 */
[----:B------:R-:W-:Y:S04]  /*28a70*/  STL.64 [R1+0x33b0], R10 ;  /* 0x0033b00a01007387 */ /* 0x000fe80000100a00 */
[----:B------:R0:W-:Y:S04]  /*28a80*/  STL.64 [R1+0x33a8], R8 ;  /* 0x0033a80801007387 */ /* 0x0001e80000100a00 */
[----:B0-----:R-:W4:Y:S04]  /*28a90*/  LDL.LU.64 R8, [R1+0x750] ;  /* 0x0007500001087983 */ /* 0x001f280000300a00 */
[----:B------:R-:W4:Y:S04]  /*28aa0*/  LDL.LU.64 R10, [R1+0x758] ;  /* 0x00075800010a7983 */ /* 0x000f280000300a00 */
[----:B------:R-:W-:Y:S04]  /*28ab0*/  STL [R1+0x3360], R18 ;  /* 0x0033601201007387 */ /* 0x000fe80000100800 */
[----:B------:R0:W-:Y:S04]  /*28ac0*/  STL.64 [R1+0x3358], R16 ;  /* 0x0033581001007387 */ /* 0x0001e80000100a00 */
[----:B------:R1:W-:Y:S04]  /*28ad0*/  STL [R1+0x3390], R19 ;  /* 0x0033901301007387 */ /* 0x0003e80000100800 */
[----:B0-----:R-:W4:Y:S04]  /*28ae0*/  LDL.LU.64 R16, [R1+0x760] ;  /* 0x0007600001107983 */ /* 0x001f280000300a00 */
[----:B-1----:R-:W4:Y:S01]  /*28af0*/  LDL.LU.64 R18, [R1+0x768] ;  /* 0x0007680001127983 */ /* 0x002f220000300a00 */
        /* <DEDUP_REMOVED lines=9> */
[----:B------:R0:W-:Y:S04]  /*28b90*/  STL.64 [R1+0x780], R12 ;  /* 0x0007800c01007387 */ /* 0x0001e80000100a00 */
[----:B------:R-:W-:Y:S04]  /*28ba0*/  STL.64 [R1+0x788], R14 ;  /* 0x0007880e01007387 */ /* 0x000fe80000100a00 */
[----:B0-----:R-:W3:Y:S01]  /*28bb0*/  LDL.LU.64 R12, [R1+0x33d8] ;  /* 0x0033d800010c7983 */ /* 0x001ee20000300a00 */
[----:B------:R-:W-:Y:S02]  /*28bc0*/  IMAD.MOV.U32 R3, RZ, RZ, R24 ;  /* 0x000000ffff037224 */ /* 0x000fe400078e0018 */
[----:B------:R-:W-:-:S02]  /*28bd0*/  IMAD.MOV.U32 R0, RZ, RZ, R25 ;  /* 0x000000ffff007224 */ /* 0x000fc400078e0019 */
[----:B------:R-:W2:Y:S04]  /*28be0*/  LDL.LU.64 R24, [R1+0x1b0] ;  /* 0x0001b00001187983 */ /* 0x000ea80000300a00 */
[----:B------:R-:W2:Y:S01]  /*28bf0*/  LDL.LU.64 R26, [R1+0x1b8] ;  /* 0x0001b800011a7983 */ /* 0x000ea20000300a00 */
[----:B---3--:R-:W-:Y:S06]  /*28c00*/  HMMA.16816.F32 R4, R20, R12, R4 ;  /* 0x0000000c1404723c */ /* 0x008fec0000001804 */
[----:B------:R-:W-:-:S02]  /*28c10*/  IMAD.MOV.U32 R29, RZ, RZ, R12 ;  /* 0x000000ffff1d7224 */ /* 0x000fc400078e000c */
[----:B------:R-:W-:-:S15]  /*28c20*/  IMAD.MOV.U32 R28, RZ, RZ, R13 ;  /* 0x000000ffff1c7224 */ /* 0x000fde00078e000d */
[----:B------:R-:W-:Y:S04]  /*28c30*/  STL.64 [R1+0x770], R4 ;  /* 0x0007700401007387 */ /* 0x000fe80000100a00 */
[----:B------:R0:W-:Y:S04]  /*28c40*/  STL.64 [R1+0x778], R6 ;  /* 0x0007780601007387 */ /* 0x0001e80000100a00 */
[----:B0-----:R-:W3:Y:S04]  /*28c50*/  LDL.LU.64 R6, [R1+0x33d0] ;  /* 0x0033d00001067983 */ /* 0x001ee80000300a00 */
[----:B------:R-:W2:Y:S04]  /*28c60*/  LDL.LU.64 R4, [R1+0x33c8] ;  /* 0x0033c80001047983 */ /* 0x000ea80000300a00 */
[----:B------:R-:W3:Y:S04]  /*28c70*/  LDL.LU.64 R14, [R1+0x33c0] ;  /* 0x0033c000010e7983 */ /* 0x000ee80000300a00 */
[----:B------:R-:W4:Y:S02]  /*28c80*/  LDL.LU.64 R12, [R1+0x33b8] ;  /* 0x0033b800010c7983 */ /* 0x000f240000300a00 */
[C---:B----4-:R-:W-:Y:S06]  /*28c90*/  HMMA.16816.F32 R16, R20.reuse, R12, R16 ;  /* 0x0000000c1410723c */ /* 0x050fec0000001810 */
[----:B--2---:R-:W-:-:S15]  /*28ca0*/  HMMA.16816.F32 R8, R20, R4, R8 ;  /* 0x000000041408723c */ /* 0x004fde0000001808 */
[----:B------:R-:W-:-:S02]  /*28cb0*/  NOP ;  /* 0x0000000000007918 */ /* 0x000fc40000000000 */
[----:B------:R0:W-:Y:S04]  /*28cc0*/  STL.64 [R1+0x760], R16 ;  /* 0x0007601001007387 */ /* 0x0001e80000100a00 */
[----:B------:R1:W-:Y:S04]  /*28cd0*/  STL.64 [R1+0x768], R18 ;  /* 0x0007681201007387 */ /* 0x0003e80000100a00 */
[----:B0-----:R-:W2:Y:S04]  /*28ce0*/  LDL.LU.64 R16, [R1+0x1010] ;  /* 0x0010100001107983 */ /* 0x001ea80000300a00 */
[----:B-1----:R-:W2:Y:S04]  /*28cf0*/  LDL.LU.64 R18, [R1+0x1018] ;  /* 0x0010180001127983 */ /* 0x002ea80000300a00 */
[----:B---3--:R-:W-:Y:S04]  /*28d00*/  STL.64 [R1+0x32c8], R14 ;  /* 0x0032c80e01007387 */ /* 0x008fe80000100a00 */
[----:B------:R0:W-:Y:S04]  /*28d10*/  STL.64 [R1+0x32c0], R12 ;  /* 0x0032c00c01007387 */ /* 0x0001e80000100a00 */
[----:B0-----:R-:W3:Y:S04]  /*28d20*/  LDL R12, [R1+0xc0] ;  /* 0x0000c000010c7983 */ /* 0x001ee80000100800 */
[----:B------:R-:W3:Y:S04]  /*28d30*/  LDL R13, [R1+0xc4] ;  /* 0x0000c400010d7983 */ /* 0x000ee80000100800 */
[----:B------:R-:W-:Y:S04]  /*28d40*/  STL.64 [R1+0x750], R8 ;  /* 0x0007500801007387 */ /* 0x000fe80000100a00 */
[----:B------:R0:W-:Y:S04]  /*28d50*/  STL.64 [R1+0x758], R10 ;  /* 0x0007580a01007387 */ /* 0x0001e80000100a00 */
[----:B0-----:R-:W4:Y:S04]  /*28d60*/  LDL.LU.64 R10, [R1+0x33b0] ;  /* 0x0033b000010a7983 */ /* 0x001f280000300a00 */
[----:B------:R-:W2:Y:S04]  /*28d70*/  LDL.LU.64 R8, [R1+0x33a8] ;  /* 0x0033a80001087983 */ /* 0x000ea80000300a00 */
[----:B------:R-:W-:Y:S04]  /*28d80*/  STL.64 [R1+0x32b8], R6 ;  /* 0x0032b80601007387 */ /* 0x000fe80000100a00 */
[----:B------:R0:W-:Y:S04]  /*28d90*/  STL.64 [R1+0x32b0], R4 ;  /* 0x0032b00401007387 */ /* 0x0001e80000100a00 */
[----:B0-----:R-:W3:Y:S04]  /*28da0*/  LDL R4, [R1+0xb0] ;  /* 0x0000b00001047983 */ /* 0x001ee80000100800 */
[----:B------:R-:W3:Y:S01]  /*28db0*/  LDL R5, [R1+0xb4] ;  /* 0x0000b40001057983 */ /* 0x000ee20000100800 */
[----:B--2---:R-:W-:Y:S03]  /*28dc0*/  HMMA.16816.F32 R20, R20, R8, R24 ;  /* 0x000000081414723c */ /* 0x004fe60000001818 */
[----:B------:R-:W3:Y:S04]  /*28dd0*/  LDL.LU.64 R26, [R1+0x33a0] ;  /* 0x0033a000011a7983 */ /* 0x000ee80000300a00 */
[----:B------:R-:W3:-:S15]  /*28de0*/  LDL.LU.64 R24, [R1+0x3398] ;  /* 0x0033980001187983 */ /* 0x000ede0000300a00 */
[----:B------:R-:W-:-:S01]  /*28df0*/  NOP ;  /* 0x0000000000007918 */ /* 0x000fc20000000000 */
[----:B------:R0:W-:Y:S04]  /*28e00*/  STL.64 [R1+0x1b0], R20 ;  /* 0x0001b01401007387 */ /* 0x0001e80000100a00 */
[----:B------:R1:W-:Y:S04]  /*28e10*/  STL.64 [R1+0x1b8], R22 ;  /* 0x0001b81601007387 */ /* 0x0003e80000100a00 */
[----:B0-----:R-:W3:Y:S04]  /*28e20*/  LDL.LU.64 R20, [R1+0x180] ;  /* 0x0001800001147983 */ /* 0x001ee80000300a00 */
[----:B-1----:R-:W3:Y:S04]  /*28e30*/  LDL.LU.64 R22, [R1+0x188] ;  /* 0x0001880001167983 */ /* 0x002ee80000300a00 */
[----:B----4-:R-:W-:Y:S04]  /*28e40*/  STL.64 [R1+0x3370], R10 ;  /* 0x0033700a01007387 */ /* 0x010fe80000100a00 */
[----:B------:R0:W-:Y:S04]  /*28e50*/  STL.64 [R1+0x3368], R8 ;  /* 0x0033680801007387 */ /* 0x0001e80000100a00 */
[----:B0-----:R-:W2:Y:S04]  /*28e60*/  LDL.64 R8, [R1+0xa0] ;  /* 0x0000a00001087983 */ /* 0x001ea80000100a00 */
[----:B--2---:R0:W-:Y:S04]  /*28e70*/  STL.64 [R1+0x3388], R8 ;  /* 0x0033880801007387 */ /* 0x0041e80000100a00 */
[----:B0-----:R-:W2:Y:S04]  /*28e80*/  LDL R8, [R1+0xd0] ;  /* 0x0000d00001087983 */ /* 0x001ea80000100800 */
[----:B------:R-:W2:Y:S01]  /*28e90*/  LDL R9, [R1+0xd4] ;  /* 0x0000d40001097983 */ /* 0x000ea20000100800 */
[C---:B---3--:R-:W-:Y:S06]  /*28ea0*/  HMMA.16816.F32 R12, R24.reuse, R12, R20 ;  /* 0x0000000c180c723c */ /* 0x048fec0000001814 */
[----:B--2---:R-:W-:Y:S01]  /*28eb0*/  HMMA.16816.F32 R8, R24, R8, R16 ;  /* 0x000000081808723c */ /* 0x004fe20000001810 */
[----:B------:R-:W2:-:S15]  /*28ec0*/  LDL.LU R19, [R1+0x3390] ;  /* 0x0033900001137983 */ /* 0x000e9e0000300800 */
[----:B------:R-:W-:-:S07]  /*28ed0*/  NOP ;  /* 0x0000000000007918 */ /* 0x000fce0000000000 */
[----:B------:R0:W-:Y:S04]  /*28ee0*/  STL.64 [R1+0x1010], R8 ;  /* 0x0010100801007387 */ /* 0x0001e80000100a00 */
[----:B------:R1:W-:Y:S04]  /*28ef0*/  STL.64 [R1+0x1018], R10 ;  /* 0x0010180a01007387 */ /* 0x0003e80000100a00 */
[----:B0-----:R-:W3:Y:S04]  /*28f00*/  LDL.LU.64 R8, [R1+0x670] ;  /* 0x0006700001087983 */ /* 0x001ee80000300a00 */
[----:B-1----:R-:W3:Y:S04]  /*28f10*/  LDL.LU.64 R10, [R1+0x678] ;  /* 0x00067800010a7983 */ /* 0x002ee80000300a00 */
[----:B------:R-:W-:Y:S04]  /*28f20*/  STL.64 [R1+0x180], R12 ;  /* 0x0001800c01007387 */ /* 0x000fe80000100a00 */
[----:B------:R-:W-:Y:S04]  /*28f30*/  STL.64 [R1+0x188], R14 ;  /* 0x0001880e01007387 */ /* 0x000fe80000100a00 */
[----:B------:R-:W4:Y:S04]  /*28f40*/  LDL.LU.64 R16, [R1+0x650] ;  /* 0x0006500001107983 */ /* 0x000f280000300a00 */
[----:B--2---:R0:W1:Y:S04]  /*28f50*/  LDSM.16.MT88.4 R20, [R19+UR5+0x380] ;  /* 0x000380051314783b */ /* 0x0040680008004200 */
[----:B0-----:R-:W2:Y:S01]  /*28f60*/  LDL.LU.64 R18, [R1+0x658] ;  /* 0x0006580001127983 */ /* 0x001ea20000300a00 */
[----:B------:R-:W-:-:S02]  /*28f70*/  IMAD.MOV.U32 R12, RZ, RZ, R29 ;  /* 0x000000ffff0c7224 */ /* 0x000fc400078e001d */
[----:B------:R-:W-:Y:S01]  /*28f80*/  IMAD.MOV.U32 R13, RZ, RZ, R28 ;  /* 0x000000ffff0d7224 */ /* 0x000fe200078e001c */
[----:B---3--:R-:W-:Y:S01]  /*28f90*/  HMMA.16816.F32 R4, R24, R4, R8 ;  /* 0x000000041804723c */ /* 0x008fe20000001808 */
[----:B--2---:R-:W-:Y:S04]  /*28fa0*/  STL.64 [R1+0x3380], R18 ;  /* 0x0033801201007387 */ /* 0x004fe80000100a00 */
[----:B----4-:R0:W-:Y:S04]  /*28fb0*/  STL.64 [R1+0x3378], R16 ;  /* 0x0033781001007387 */ /* 0x0101e80000100a00 */
[----:B0-----:R-:W2:Y:S04]  /*28fc0*/  LDL.LU.64 R16, [R1+0x660] ;  /* 0x0006600001107983 */ /* 0x001ea80000300a00 */
[----:B------:R-:W2:Y:S04]  /*28fd0*/  LDL.LU.64 R18, [R1+0x668] ;  /* 0x0006680001127983 */ /* 0x000ea80000300a00 */
[----:B------:R0:W-:Y:S02]  /*28fe0*/  STL.64 [R1+0x32e0], R12 ;  /* 0x0032e00c01007387 */ /* 0x0001e40000100a00 */
[----:B0-----:R-:W-:-:S02]  /*28ff0*/  IMAD.MOV.U32 R12, RZ, RZ, R3 ;  /* 0x000000ffff0c7224 */ /* 0x001fc400078e0003 */
[----:B------:R-:W-:-:S05]  /*29000*/  IMAD.MOV.U32 R13, RZ, RZ, R0 ;  /* 0x000000ffff0d7224 */ /* 0x000fca00078e0000 */
[----:B------:R0:W-:Y:S04]  /*29010*/  STL.64 [R1+0x32f8], R12 ;  /* 0x0032f80c01007387 */ /* 0x0001e80000100a00 */
[----:B0-----:R-:W3:Y:S04]  /*29020*/  LDL.64 R12, [R1+0x90] ;  /* 0x00009000010c7983 */ /* 0x001ee80000100a00 */
[----:B-1----:R-:W-:Y:S04]  /*29030*/  STL.64 [R1+0x31c0], R22 ;  /* 0x0031c01601007387 */ /* 0x002fe80000100a00 */
[----:B------:R0:W-:Y:S04]  /*29040*/  STL.64 [R1+0x31b8], R20 ;  /* 0x0031b81401007387 */ /* 0x0001e80000100a00 */
[----:B0-----:R-:W4:Y:S04]  /*29050*/  LDL.LU.64 R20, [R1+0x30] ;  /* 0x0000300001147983 */ /* 0x001f280000300a00 */
[----:B------:R-:W2:Y:S04]  /*29060*/  LDL.LU.64 R8, [R1+0x3388] ;  /* 0x0033880001087983 */ /* 0x000ea80000300a00 */
[----:B------:R0:W-:Y:S04]  /*29070*/  STL.64 [R1+0x670], R4 ;  /* 0x0006700401007387 */ /* 0x0001e80000100a00 */
[----:B------:R1:W-:Y:S04]  /*29080*/  STL.64 [R1+0x678], R6 ;  /* 0x0006780601007387 */ /* 0x0003e80000100a00 */
[----:B0-----:R-:W4:Y:S04]  /*29090*/  LDL.LU.64 R4, [R1+0x640] ;  /* 0x0006400001047983 */ /* 0x001f280000300a00 */
[----:B-1----:R-:W4:Y:S01]  /*290a0*/  LDL.LU.64 R6, [R1+0x648] ;  /* 0x0006480001067983 */ /* 0x002f220000300a00 */
[----:B--2---:R-:W-:-:S15]  /*290b0*/  HMMA.16816.F32 R16, R24, R8, R16 ;  /* 0x000000081810723c */ /* 0x004fde0000001810 */
[----:B------:R-:W-:-:S08]  /*290c0*/  NOP ;  /* 0x0000000000007918 */ /* 0x000fd00000000000 */
[----:B------:R-:W-:Y:S04]  /*290d0*/  STL.64 [R1+0x660], R16 ;  /* 0x0006601001007387 */ /* 0x000fe80000100a00 */
[----:B------:R0:W-:Y:S04]  /*290e0*/  STL.64 [R1+0x668], R18 ;  /* 0x0006681201007387 */ /* 0x0001e80000100a00 */
[----:B0-----:R-:W3:Y:S04]  /*290f0*/  LDL.LU.64 R18, [R1+0x3380] ;  /* 0x0033800001127983 */ /* 0x001ee80000300a00 */
[----:B------:R-:W3:Y:S01]  /*29100*/  LDL.LU.64 R16, [R1+0x3378] ;  /* 0x0033780001107983 */ /* 0x000ee20000300a00 */
[----:B------:R-:W-:-:S02]  /*29110*/  IMAD.MOV.U32 R3, RZ, RZ, R8 ;  /* 0x000000ffff037224 */ /* 0x000fc400078e0008 */
[----:B------:R-:W-:Y:S01]  /*29120*/  IMAD.MOV.U32 R0, RZ, RZ, R9 ;  /* 0x000000ffff007224 */ /* 0x000fe200078e0009 */
[----:B------:R-:W2:Y:S04]  /*29130*/  LDL.LU.64 R10, [R1+0x3370] ;  /* 0x00337000010a7983 */ /* 0x000ea80000300a00 */
[----:B------:R-:W2:Y:S01]  /*29140*/  LDL.LU.64 R8, [R1+0x3368] ;  /* 0x0033680001087983 */ /* 0x000ea20000300a00 */
[----:B---3--:R-:W-:-:S15]  /*29150*/  HMMA.16816.F32 R16, R24, R12, R16 ;  /* 0x0000000c1810723c */ /* 0x008fde0000001810 */
[----:B------:R-:W-:-:S08]  /*29160*/  NOP ;  /* 0x0000000000007918 */ /* 0x000fd00000000000 */
[----:B------:R-:W-:Y:S04]  /*29170*/  STL.64 [R1+0x650], R16 ;  /* 0x0006501001007387 */ /* 0x000fe80000100a00 */
[----:B------:R0:W-:Y:S04]  /*29180*/  STL.64 [R1+0x658], R18 ;  /* 0x0006581201007387 */ /* 0x0001e80000100a00 */
[----:B0-----:R-:W3:Y:S04]  /*29190*/  LDL.LU R18, [R1+0x3360] ;  /* 0x0033600001127983 */ /* 0x001ee80000300800 */
[----:B------:R-:W3:Y:S01]  /*291a0*/  LDL.LU.64 R16, [R1+0x3358] ;  /* 0x0033580001107983 */ /* 0x000ee20000300a00 */
[----:B------:R-:W-:-:S02]  /*291b0*/  IMAD.MOV.U32 R23, RZ, RZ, R12 ;  /* 0x000000ffff177224 */ /* 0x000fc400078e000c */
[----:B------:R-:W-:-:S05]  /*291c0*/  IMAD.MOV.U32 R22, RZ, RZ, R13 ;  /* 0x000000ffff167224 */ /* 0x000fca00078e000d */
[----:B------:R-:W-:Y:S04]  /*291d0*/  STL.64 [R1+0x3308], R22 ;  /* 0x0033081601007387 */ /* 0x000fe80000100a00 */
[----:B----4-:R2:W-:Y:S02]  /*291e0*/  STL.64 [R1+0x3300], R20 ;  /* 0x0033001401007387 */ /* 0x0105e40000100a00 */
[----:B--2---:R-:W-:Y:S02]  /*291f0*/  IMAD.MOV.U32 R21, RZ, RZ, R11 ;  /* 0x000000ffff157224 */ /* 0x004fe400078e000b */
[----:B---3--:R-:W-:-:S05]  /*29200*/  IMAD.MOV.U32 R20, RZ, RZ, R18 ;  /* 0x000000ffff147224 */ /* 0x008fca00078e0012 */
[----:B------:R0:W-:Y:S02]  /*29210*/  STL.64 [R1+0x3320], R20 ;  /* 0x0033201401007387 */ /* 0x0001e40000100a00 */
[----:B0-----:R-:W-:Y:S02]  /*29220*/  IMAD.MOV.U32 R20, RZ, RZ, R10 ;  /* 0x000000ffff147224 */ /* 0x001fe400078e000a */
[----:B------:R-:W-:-:S05]  /*29230*/  IMAD.MOV.U32 R21, RZ, RZ, R2 ;  /* 0x000000ffff157224 */ /* 0x000fca00078e0002 */
[----:B------:R0:W-:Y:S04]  /*29240*/  STL.64 [R1+0x3338], R20 ;  /* 0x0033381401007387 */ /* 0x0001e80000100a00 */
[----:B0-----:R-:W2:Y:S01]  /*29250*/  LDL.64 R20, [R1+0x60] ;  /* 0x0000600001147983 */ /* 0x001ea20000100a00 */
[----:B------:R-:W-:Y:S06]  /*29260*/  HMMA.16816.F32 R4, R24, R16, R4 ;  /* 0x000000101804723c */ /* 0x000fec0000001804 */
[----:B------:R-:W-:-:S02]  /*29270*/  IMAD.MOV.U32 R11, RZ, RZ, R16 ;  /* 0x000000ffff0b7224 */ /* 0x000fc400078e0010 */
[----:B------:R-:W-:Y:S01]  /*29280*/  IMAD.MOV.U32 R10, RZ, RZ, R17 ;  /* 0x000000ffff0a7224 */ /* 0x000fe200078e0011 */
[----:B--2---:R0:W-:-:S14]  /*29290*/  STL.64 [R1+0x3350], R20 ;  /* 0x0033501401007387 */ /* 0x0041dc0000100a00 */
[----:B------:R-:W-:Y:S04]  /*292a0*/  STL.64 [R1+0x640], R4 ;  /* 0x0006400401007387 */ /* 0x000fe80000100a00 */
[----:B------:R-:W-:Y:S04]  /*292b0*/  STL.64 [R1+0x648], R6 ;  /* 0x0006480601007387 */ /* 0x000fe80000100a00 */
[----:B0-----:R-:W2:Y:S04]  /*292c0*/  LDL.LU.64 R20, [R1+0x630] ;  /* 0x0006300001147983 */ /* 0x001ea80000300a00 */
[----:B------:R-:W2:Y:S04]  /*292d0*/  LDL.LU.64 R22, [R1+0x638] ;  /* 0x0006380001167983 */ /* 0x000ea80000300a00 */
[----:B------:R-:W3:Y:S04]  /*292e0*/  LDL.LU.64 R16, [R1+0x620] ;  /* 0x0006200001107983 */ /* 0x000ee80000300a00 */
        /* <DEDUP_REMOVED lines=10> */
[----:B------:R-:W2:Y:S04]  /*29390*/  LDL.LU.64 R14, [R1+0x618] ;  /* 0x00061800010e7983 */ /* 0x000ea80000300a00 */
[----:B------:R-:W4:Y:S04]  /*293a0*/  LDL.LU.64 R4, [R1+0x5c0] ;  /* 0x0005c00001047983 */ /* 0x000f280000300a00 */
[----:B------:R-:W3:Y:S04]  /*293b0*/  LDL.LU.64 R6, [R1+0x5c8] ;  /* 0x0005c80001067983 */ /* 0x000ee80000300a00 */
[----:B---3--:R-:W-:Y:S04]  /*293c0*/  STL.64 [R1+0x32d8], R6 ;  /* 0x0032d80601007387 */ /* 0x008fe80000100a00 */
[----:B----4-:R0:W-:Y:S04]  /*293d0*/  STL.64 [R1+0x32d0], R4 ;  /* 0x0032d00401007387 */ /* 0x0101e80000100a00 */
[----:B0-----:R-:W3:Y:S04]  /*293e0*/  LDL.LU.64 R4, [R1+0x5d0] ;  /* 0x0005d00001047983 */ /* 0x001ee80000300a00 */
[----:B------:R-:W4:Y:S04]  /*293f0*/  LDL.LU.64 R6, [R1+0x5d8] ;  /* 0x0005d80001067983 */ /* 0x000f280000300a00 */
[----:B----4-:R-:W-:Y:S04]  /*29400*/  STL.64 [R1+0x32f0], R6 ;  /* 0x0032f00601007387 */ /* 0x010fe80000100a00 */
[----:B---3--:R0:W-:Y:S04]  /*29410*/  STL.64 [R1+0x32e8], R4 ;  /* 0x0032e80401007387 */ /* 0x0081e80000100a00 */
[----:B0-----:R-:W3:Y:S04]  /*29420*/  LDL.LU.64 R4, [R1+0x5e0] ;  /* 0x0005e00001047983 */ /* 0x001ee80000300a00 */
[----:B------:R-:W3:Y:S04]  /*29430*/  LDL.LU.64 R6, [R1+0x5e8] ;  /* 0x0005e80001067983 */ /* 0x000ee80000300a00 */
[----:B------:R-:W-:Y:S04]  /*29440*/  STL.64 [R1+0x32a8], R10 ;  /* 0x0032a80a01007387 */ /* 0x000fe80000100a00 */
[----:B------:R0:W-:Y:S04]  /*29450*/  STL.64 [R1+0x32a0], R8 ;  /* 0x0032a00801007387 */ /* 0x0001e80000100a00 */
[----:B0-----:R-:W4:Y:S02]  /*29460*/  LDL.64 R8, [R1+0x70] ;  /* 0x0000700001087983 */ /* 0x001f240000100a00 */
[----:B----4-:R-:W-:-:S15]  /*29470*/  HMMA.16816.F32 R20, R24, R8, R20 ;  /* 0x000000081814723c */ /* 0x010fde0000001814 */
[----:B------:R-:W-:-:S08]  /*29480*/  NOP ;  /* 0x0000000000007918 */ /* 0x000fd00000000000 */
[----:B------:R0:W-:Y:S04]  /*29490*/  STL.64 [R1+0x630], R20 ;  /* 0x0006301401007387 */ /* 0x0001e80000100a00 */
[----:B------:R-:W-:Y:S04]  /*294a0*/  STL.64 [R1+0x638], R22 ;  /* 0x0006381601007387 */ /* 0x000fe80000100a00 */
[----:B0-----:R-:W4:Y:S01]  /*294b0*/  LDL.LU.64 R20, [R1+0x3350] ;  /* 0x0033500001147983 */ /* 0x001f220000300a00 */
[----:B------:R-:W-:Y:S02]  /*294c0*/  IMAD.MOV.U32 R29, RZ, RZ, R8 ;  /* 0x000000ffff1d7224 */ /* 0x000fe400078e0008 */
[----:B------:R-:W-:-:S02]  /*294d0*/  IMAD.MOV.U32 R28, RZ, RZ, R9 ;  /* 0x000000ffff1c7224 */ /* 0x000fc400078e0009 */
[----:B------:R-:W3:Y:S04]  /*294e0*/  LDL.LU.64 R8, [R1+0x5b0] ;  /* 0x0005b00001087983 */ /* 0x000ee80000300a00 */
[----:B------:R-:W3:Y:S01]  /*294f0*/  LDL.LU.64 R10, [R1+0x5b8] ;  /* 0x0005b800010a7983 */ /* 0x000ee20000300a00 */
[----:B----4-:R-:W-:Y:S06]  /*29500*/  HMMA.16816.F32 R16, R24, R20, R16 ;  /* 0x000000141810723c */ /* 0x010fec0000001810 */
[----:B------:R-:W-:-:S15]  /*29510*/  IMAD.MOV.U32 R2, RZ, RZ, R21 ;  /* 0x000000ffff027224 */ /* 0x000fde00078e0015 */
[----:B------:R-:W-:-:S02]  /*29520*/  NOP ;  /* 0x0000000000007918 */ /* 0x000fc40000000000 */
[----:B------:R-:W-:Y:S04]  /*29530*/  STL.64 [R1+0x620], R16 ;  /* 0x0006201001007387 */ /* 0x000fe80000100a00 */
[----:B------:R0:W-:Y:S04]  /*29540*/  STL.64 [R1+0x628], R18 ;  /* 0x0006281201007387 */ /* 0x0001e80000100a00 */
[----:B0-----:R-:W4:Y:S04]  /*29550*/  LDL.LU R18, [R1+0x3348] ;  /* 0x0033480001127983 */ /* 0x001f280000300800 */
[----:B------:R-:W4:Y:S01]  /*29560*/  LDL.LU.64 R16, [R1+0x3340] ;  /* 0x0033400001107983 */ /* 0x000f220000300a00 */
[----:B------:R-:W-:-:S03]  /*29570*/  IMAD.MOV.U32 R19, RZ, RZ, R20 ;  /* 0x000000ffff137224 */ /* 0x000fc600078e0014 */
[----:B------:R-:W2:Y:S02]  /*29580*/  LDL.LU.64 R20, [R1+0x3338] ;  /* 0x0033380001147983 */ /* 0x000ea40000300a00 */
        /* <DEDUP_REMOVED lines=19> */
[----:B0-----:R-:W3:Y:S04]  /*296c0*/  LDL.LU.64 R12, [R1+0x32f8] ;  /* 0x0032f800010c7983 */ /* 0x001ee80000300a00 */
[----:B------:R-:W-:Y:S01]  /*296d0*/  STL.64 [R1+0x3218], R20 ;  /* 0x0032181401007387 */ /* 0x000fe20000100a00 */
[----:B---3--:R-:W-:Y:S03]  /*296e0*/  HMMA.16816.F32 R12, R24, R12, R4 ;  /* 0x0000000c180c723c */ /* 0x008fe60000001804 */
        /* <DEDUP_REMOVED lines=12> */
[----:B0-----:R-:W3:Y:S04]  /*297b0*/  LDL.LU.64 R14, [R1+0x32c8] ;  /* 0x0032c800010e7983 */ /* 0x001ee80000300a00 */
[----:B------:R-:W2:Y:S02]  /*297c0*/  LDL.LU.64 R12, [R1+0x32c0] ;  /* 0x0032c000010c7983 */ /* 0x000ea40000300a00 */
[----:B--2---:R-:W-:-:S15]  /*297d0*/  HMMA.16816.F32 R4, R24, R12, R4 ;  /* 0x0000000c1804723c */ /* 0x004fde0000001804 */
[----:B------:R-:W-:-:S08]  /*297e0*/  NOP ;  /* 0x0000000000007918 */ /* 0x000fd00000000000 */
[----:B------:R-:W-:Y:S04]  /*297f0*/  STL.64 [R1+0x5c0], R4 ;  /* 0x0005c00401007387 */ /* 0x000fe80000100a00 */
[----:B------:R0:W-:Y:S04]  /*29800*/  STL.64 [R1+0x5c8], R6 ;  /* 0x0005c80601007387 */ /* 0x0001e80000100a00 */
[----:B0-----:R-:W2:Y:S04]  /*29810*/  LDL.LU.64 R6, [R1+0x32b8] ;  /* 0x0032b80001067983 */ /* 0x001ea80000300a00 */
[----:B------:R-:W4:Y:S04]  /*29820*/  LDL.LU.64 R4, [R1+0x32b0] ;  /* 0x0032b00001047983 */ /* 0x000f280000300a00 */
[----:B---3--:R-:W-:Y:S04]  /*29830*/  STL.64 [R1+0x31e8], R14 ;  /* 0x0031e80e01007387 */ /* 0x008fe80000100a00 */
[----:B------:R0:W-:Y:S04]  /*29840*/  STL.64 [R1+0x31e0], R12 ;  /* 0x0031e00c01007387 */ /* 0x0001e80000100a00 */
[----:B0-----:R-:W3:Y:S01]  /*29850*/  LDL.LU.64 R12, [R1+0xb0] ;  /* 0x0000b000010c7983 */ /* 0x001ee20000300a00 */
[----:B----4-:R-:W-:Y:S03]  /*29860*/  HMMA.16816.F32 R8, R24, R4, R8 ;  /* 0x000000041808723c */ /* 0x010fe60000001808 */
[----:B---3--:R0:W-:Y:S04]  /*29870*/  STL.64 [R1+0x3290], R12 ;  /* 0x0032900c01007387 */ /* 0x0081e80000100a00 */
[----:B0-----:R-:W3:-:S15]  /*29880*/  LDL.LU.64 R12, [R1+0xd0] ;  /* 0x0000d000010c7983 */ /* 0x001ede0000300a00 */
[----:B------:R-:W-:-:S01]  /*29890*/  NOP ;  /* 0x0000000000007918 */ /* 0x000fc20000000000 */
[----:B------:R-:W-:Y:S04]  /*298a0*/  STL.64 [R1+0x5b0], R8 ;  /* 0x0005b00801007387 */ /* 0x000fe80000100a00 */
[----:B------:R0:W-:Y:S04]  /*298b0*/  STL.64 [R1+0x5b8], R10 ;  /* 0x0005b80a01007387 */ /* 0x0001e80000100a00 */
[----:B0-----:R-:W4:Y:S04]  /*298c0*/  LDL.LU.64 R10, [R1+0x32a8] ;  /* 0x0032a800010a7983 */ /* 0x001f280000300a00 */
[----:B------:R-:W3:Y:S04]  /*298d0*/  LDL.LU.64 R8, [R1+0x32a0] ;  /* 0x0032a00001087983 */ /* 0x000ee80000300a00 */
[----:B------:R-:W2:Y:S04]  /*298e0*/  LDL.LU.64 R20, [R1+0x50] ;  /* 0x0000500001147983 */ /* 0x000ea80000300a00 */
[----:B--2---:R0:W-:Y:S02]  /*298f0*/  STL.64 [R1+0x3220], R20 ;  /* 0x0032201401007387 */ /* 0x0041e40000100a00 */
[----:B0-----:R-:W-:-:S02]  /*29900*/  IMAD.MOV.U32 R20, RZ, RZ, R19 ;  /* 0x000000ffff147224 */ /* 0x001fc400078e0013 */
[----:B------:R-:W-:Y:S01]  /*29910*/  IMAD.MOV.U32 R21, RZ, RZ, R2 ;  /* 0x000000ffff157224 */ /* 0x000fe200078e0002 */
[----:B------:R-:W2:Y:S04]  /*29920*/  LDL.LU R19, [R1+0x329c] ;  /* 0x00329c0001137983 */ /* 0x000ea80000300800 */
[----:B------:R-:W2:Y:S04]  /*29930*/  LDL.LU R2, [R1+0x3298] ;  /* 0x0032980001027983 */ /* 0x000ea80000300800 */
[----:B------:R0:W-:Y:S02]  /*29940*/  STL.64 [R1+0x3230], R20 ;  /* 0x0032301401007387 */ /* 0x0001e40000100a00 */
[----:B0-----:R-:W-:-:S02]  /*29950*/  IMAD.MOV.U32 R20, RZ, RZ, R29 ;  /* 0x000000ffff147224 */ /* 0x001fc400078e001d */
[----:B------:R-:W-:-:S05]  /*29960*/  IMAD.MOV.U32 R21, RZ, RZ, R28 ;  /* 0x000000ffff157224 */ /* 0x000fca00078e001c */
[----:B------:R-:W-:Y:S04]  /*29970*/  STL.64 [R1+0x3248], R20 ;  /* 0x0032481401007387 */ /* 0x000fe80000100a00 */
[----:B------:R-:W-:Y:S04]  /*29980*/  STL.64 [R1+0x31d8], R6 ;  /* 0x0031d80601007387 */ /* 0x000fe80000100a00 */
[----:B------:R0:W-:Y:S04]  /*29990*/  STL.64 [R1+0x31d0], R4 ;  /* 0x0031d00401007387 */ /* 0x0001e80000100a00 */
[----:B0-----:R-:W4:Y:S04]  /*299a0*/  LDL.LU.64 R4, [R1+0x40] ;  /* 0x0000400001047983 */ /* 0x001f280000300a00 */
[----:B----4-:R0:W-:Y:S04]  /*299b0*/  STL.64 [R1+0x3228], R4 ;  /* 0x0032280401007387 */ /* 0x0101e80000100a00 */
[----:B0-----:R-:W3:Y:S04]  /*299c0*/  LDL.LU.64 R4, [R1+0x170] ;  /* 0x0001700001047983 */ /* 0x001ee80000300a00 */
[----:B------:R-:W3:Y:S01]  /*299d0*/  LDL.LU.64 R6, [R1+0x178] ;  /* 0x0001780001067983 */ /* 0x000ee20000300a00 */
[----:B------:R-:W-:-:S02]  /*299e0*/  IMAD.MOV.U32 R20, RZ, RZ, R11 ;  /* 0x000000ffff147224 */ /* 0x000fc400078e000b */
[----:B------:R-:W-:Y:S01]  /*299f0*/  IMAD.MOV.U32 R21, RZ, RZ, R10 ;  /* 0x000000ffff157224 */ /* 0x000fe200078e000a */
[----:B---3--:R-:W-:Y:S01]  /*29a00*/  HMMA.16816.F32 R4, R24, R8, R4 ;  /* 0x000000081804723c */ /* 0x008fe20000001804 */
[----:B------:R-:W3:-:S15]  /*29a10*/  LDL.LU.64 R24, [R1+0xc0] ;  /* 0x0000c00001187983 */ /* 0x000ede0000300a00 */
[----:B------:R-:W-:-:S07]  /*29a20*/  NOP ;  /* 0x0000000000007918 */ /* 0x000fce0000000000 */
[----:B------:R0:W-:Y:S04]  /*29a30*/  STL.64 [R1+0x170], R4 ;  /* 0x0001700401007387 */ /* 0x0001e80000100a00 */
[----:B------:R1:W-:Y:S04]  /*29a40*/  STL.64 [R1+0x178], R6 ;  /* 0x0001780601007387 */ /* 0x0003e80000100a00 */
[----:B0-----:R-:W4:Y:S04]  /*29a50*/  LDL.LU.64 R4, [R1+0x130] ;  /* 0x0001300001047983 */ /* 0x001f280000300a00 */
[----:B-1----:R-:W4:Y:S04]  /*29a60*/  LDL.LU.64 R6, [R1+0x138] ;  /* 0x0001380001067983 */ /* 0x002f280000300a00 */
[----:B------:R-:W-:Y:S04]  /*29a70*/  STL.64 [R1+0x3260], R20 ;  /* 0x0032601401007387 */ /* 0x000fe80000100a00 */
[----:B------:R-:W-:Y:S04]  /*29a80*/  STL [R1+0x31cc], R8 ;  /* 0x0031cc0801007387 */ /* 0x000fe80000100800 */
[----:B------:R0:W-:Y:S04]  /*29a90*/  STL [R1+0x31c8], R9 ;  /* 0x0031c80901007387 */ /* 0x0001e80000100800 */
[----:B0-----:R-:W2:Y:S04]  /*29aa0*/  LDL.LU.64 R8, [R1+0xfe0] ;  /* 0x000fe00001087983 */ /* 0x001ea80000300a00 */
[----:B------:R-:W2:Y:S01]  /*29ab0*/  LDL.LU.64 R10, [R1+0xfe8] ;  /* 0x000fe800010a7983 */ /* 0x000ea20000300a00 */
[----:B------:R-:W-:-:S02]  /*29ac0*/  IMAD.MOV.U32 R20, RZ, RZ, R23 ;  /* 0x000000ffff147224 */ /* 0x000fc400078e0017 */
[----:B------:R-:W-:Y:S01]  /*29ad0*/  IMAD.MOV.U32 R21, RZ, RZ, R22 ;  /* 0x000000ffff157224 */ /* 0x000fe200078e0016 */
[----:B--2---:R-:W-:-:S15]  /*29ae0*/  HMMA.16816.F32 R8, R16, R12, R8 ;  /* 0x0000000c1008723c */ /* 0x004fde0000001808 */
[----:B------:R-:W-:-:S08]  /*29af0*/  NOP ;  /* 0x0000000000007918 */ /* 0x000fd00000000000 */
[----:B------:R-:W-:Y:S04]  /*29b00*/  STL.64 [R1+0xfe0], R8 ;  /* 0x000fe00801007387 */ /* 0x000fe80000100a00 */
[----:B------:R0:W-:Y:S02]  /*29b10*/  STL.64 [R1+0xfe8], R10 ;  /* 0x000fe80a01007387 */ /* 0x0001e40000100a00 */
[----:B0-----:R-:W-:Y:S02]  /*29b20*/  IMAD.MOV.U32 R10, RZ, RZ, R12 ;  /* 0x000000ffff0a7224 */ /* 0x001fe400078e000c */
[----:B------:R-:W-:Y:S02]  /*29b30*/  IMAD.MOV.U32 R11, RZ, RZ, R13 ;  /* 0x000000ffff0b7224 */ /* 0x000fe400078e000d */
[----:B------:R-:W4:Y:S04]  /*29b40*/  LDL.LU.64 R12, [R1+0x3290] ;  /* 0x00329000010c7983 */ /* 0x000f280000300a00 */
[----:B------:R0:W-:Y:S04]  /*29b50*/  STL.64 [R1+0x3278], R20 ;  /* 0x0032781401007387 */ /* 0x0001e80000100a00 */
[----:B0-----:R-:W3:Y:S04]  /*29b60*/  LDL.LU.64 R20, [R1+0x140] ;  /* 0x0001400001147983 */ /* 0x001ee80000300a00 */
[----:B------:R-:W3:Y:S01]  /*29b70*/  LDL.LU.64 R22, [R1+0x148] ;  /* 0x0001480001167983 */ /* 0x000ee20000300a00 */
[C---:B----4-:R-:W-:Y:S06]  /*29b80*/  HMMA.16816.F32 R4, R16.reuse, R12, R4 ;  /* 0x0000000c1004723c */ /* 0x050fec0000001804 */
[----:B---3--:R-:W-:-:S15]  /*29b90*/  HMMA.16816.F32 R20, R16, R24, R20 ;  /* 0x000000181014723c */ /* 0x008fde0000001814 */
[----:B------:R-:W-:-:S08]  /*29ba0*/  NOP ;  /* 0x0000000000007918 */ /* 0x000fd00000000000 */
[----:B------:R-:W-:Y:S04]  /*29bb0*/  STL.64 [R1+0x140], R20 ;  /* 0x0001401401007387 */ /* 0x000fe80000100a00 */
[----:B------:R-:W-:Y:S04]  /*29bc0*/  STL.64 [R1+0x148], R22 ;  /* 0x0001481601007387 */ /* 0x000fe80000100a00 */
[----:B------:R0:W-:Y:S04]  /*29bd0*/  STL.64 [R1+0x130], R4 ;  /* 0x0001300401007387 */ /* 0x0001e80000100a00 */
[----:B------:R1:W-:Y:S04]  /*29be0*/  STL.64 [R1+0x138], R6 ;  /* 0x0001380601007387 */ /* 0x0003e80000100a00 */
[----:B0-----:R-:W2:Y:S04]  /*29bf0*/  LDL.LU.64 R4, [R1+0x490] ;  /* 0x0004900001047983 */ /* 0x001ea80000300a00 */
[----:B-1----:R-:W3:Y:S04]  /*29c00*/  LDL.LU.64 R6, [R1+0x498] ;  /* 0x0004980001067983 */ /* 0x002ee80000300a00 */
        /* <DEDUP_REMOVED lines=12> */
[----:B------:R-:W-:-:S02]  /*29cd0*/  IMAD.MOV.U32 R8, RZ, RZ, R12 ;  /* 0x000000ffff087224 */ /* 0x000fc400078e000c */
[----:B------:R-:W-:Y:S02]  /*29ce0*/  IMAD.MOV.U32 R9, RZ, RZ, R13 ;  /* 0x000000ffff097224 */ /* 0x000fe400078e000d */
[----:B------:R-:W-:Y:S02]  /*29cf0*/  IMAD.MOV.U32 R29, RZ, RZ, R24 ;  /* 0x000000ffff1d7224 */ /* 0x000fe400078e0018 */
[----:B------:R-:W-:Y:S02]  /*29d00*/  IMAD.MOV.U32 R28, RZ, RZ, R25 ;  /* 0x000000ffff1c7224 */ /* 0x000fe400078e0019 */
[----:B------:R-:W0:Y:S04]  /*29d10*/  LDSM.16.MT88.4 R24, [R2+UR5+0x4000] ;  /* 0x004000050218783b */ /* 0x000e280008004200 */
[----:B---3--:R-:W-:Y:S04]  /*29d20*/  STL.64 [R1+0x3288], R6 ;  /* 0x0032880601007387 */ /* 0x008fe80000100a00 */
[----:B--2---:R1:W-:Y:S04]  /*29d30*/  STL.64 [R1+0x3280], R4 ;  /* 0x0032800401007387 */ /* 0x0043e80000100a00 */
[----:B-1----:R-:W2:Y:S04]  /*29d40*/  LDL.LU.64 R4, [R1+0x4d0] ;  /* 0x0004d00001047983 */ /* 0x002ea80000300a00 */
[----:B------:R-:W2:Y:S04]  /*29d50*/  LDL.LU.64 R6, [R1+0x4d8] ;  /* 0x0004d80001067983 */ /* 0x000ea80000300a00 */
[----:B------:R-:W-:Y:S04]  /*29d60*/  STL.64 [R1+0x31f8], R10 ;  /* 0x0031f80a01007387 */ /* 0x000fe80000100a00 */
[----:B------:R1:W-:Y:S04]  /*29d70*/  STL.64 [R1+0x31f0], R8 ;  /* 0x0031f00801007387 */ /* 0x0003e80000100a00 */
[----:B-1----:R-:W3:Y:S04]  /*29d80*/  LDL.LU.64 R8, [R1+0x470] ;  /* 0x0004700001087983 */ /* 0x002ee80000300a00 */
[----:B------:R-:W3:Y:S04]  /*29d90*/  LDL.LU.64 R10, [R1+0x478] ;  /* 0x00047800010a7983 */ /* 0x000ee80000300a00 */
[----:B------:R-:W4:Y:S01]  /*29da0*/  LDL.LU.64 R12, [R1+0x10] ;  /* 0x00001000010c7983 */ /* 0x000f220000300a00 */
[----:B------:R-:W-:-:S02]  /*29db0*/  IMAD.MOV.U32 R20, RZ, RZ, R3 ;  /* 0x000000ffff147224 */ /* 0x000fc400078e0003 */
[----:B------:R-:W-:-:S07]  /*29dc0*/  IMAD.MOV.U32 R21, RZ, RZ, R0 ;  /* 0x000000ffff157224 */ /* 0x000fce00078e0000 */
[C---:B--2---:R-:W-:Y:S01]  /*29dd0*/  HMMA.16816.F32 R20, R16.reuse, R20, R4 ;  /* 0x000000141014723c */ /* 0x044fe20000001804 */
[----:B----4-:R1:W-:Y:S04]  /*29de0*/  STL.64 [R1+0x3200], R12 ;  /* 0x0032000c01007387 */ /* 0x0103e80000100a00 */
[----:B-1----:R-:W2:Y:S04]  /*29df0*/  LDL.64 R12, [R1+0x20] ;  /* 0x00002000010c7983 */ /* 0x002ea80000100a00 */
[----:B------:R-:W-:Y:S04]  /*29e00*/  STL [R1+0x31a0], R2 ;  /* 0x0031a00201007387 */ /* 0x000fe80000100800 */
[----:B0-----:R-:W-:Y:S04]  /*29e10*/  STL.64 [R1+0x30b8], R26 ;  /* 0x0030b81a01007387 */ /* 0x001fe80000100a00 */
[----:B------:R0:W-:Y:S04]  /*29e20*/  STL.64 [R1+0x30b0], R24 ;  /* 0x0030b01801007387 */ /* 0x0001e80000100a00 */
[----:B0-----:R-:W4:Y:S04]  /*29e30*/  LDL.LU.64 R24, [R1+0x480] ;  /* 0x0004800001187983 */ /* 0x001f280000300a00 */
[----:B------:R-:W4:Y:S04]  /*29e40*/  LDL.LU.64 R26, [R1+0x488] ;  /* 0x00048800011a7983 */ /* 0x000f280000300a00 */
        /* <DEDUP_REMOVED lines=27> */
[----:B------:R-:W3:-:S15]  /*2a000*/  LDL.LU.64 R4, [R1+0x3228] ;  /* 0x0032280001047983 */ /* 0x000ede0000300a00 */
[----:B------:R-:W-:-:S06]  /*2a010*/  NOP ;  /* 0x0000000000007918 */ /* 0x000fcc0000000000 */
[----:B------:R0:W-:Y:S04]  /*2a020*/  STL.64 [R1+0x490], R20 ;  /* 0x0004901401007387 */ /* 0x0001e80000100a00 */
[----:B------:R-:W-:Y:S04]  /*2a030*/  STL.64 [R1+0x498], R22 ;  /* 0x0004981601007387 */ /* 0x000fe80000100a00 */
[----:B0-----:R-:W4:Y:S01]  /*2a040*/  LDL.LU.64 R20, [R1+0x3220] ;  /* 0x0032200001147983 */ /* 0x001f220000300a00 */
[C---:B---3--:R-:W-:Y:S06]  /*2a050*/  HMMA.16816.F32 R8, R16.reuse, R4, R8 ;  /* 0x000000041008723c */ /* 0x048fec0000001808 */
[----:B----4-:R-:W-:-:S15]  /*2a060*/  HMMA.16816.F32 R24, R16, R20, R24 ;  /* 0x000000141018723c */ /* 0x010fde0000001818 */
[----:B------:R-:W-:-:S08]  /*2a070*/  NOP ;  /* 0x0000000000007918 */ /* 0x000fd00000000000 */
[----:B------:R0:W-:Y:S04]  /*2a080*/  STL.64 [R1+0x480], R24 ;  /* 0x0004801801007387 */ /* 0x0001e80000100a00 */
[----:B------:R-:W-:Y:S01]  /*2a090*/  STL.64 [R1+0x488], R26 ;  /* 0x0004881a01007387 */ /* 0x000fe20000100a00 */
[----:B0-----:R-:W-:Y:S02]  /*2a0a0*/  IMAD.MOV.U32 R25, RZ, RZ, R20 ;  /* 0x000000ffff197224 */ /* 0x001fe400078e0014 */
[----:B------:R-:W-:Y:S02]  /*2a0b0*/  IMAD.MOV.U32 R24, RZ, RZ, R21 ;  /* 0x000000ffff187224 */ /* 0x000fe400078e0015 */
[----:B------:R-:W3:Y:S04]  /*2a0c0*/  LDL.LU.64 R20, [R1+0x3218] ;  /* 0x0032180001147983 */ /* 0x000ee80000300a00 */
[----:B------:R0:W-:Y:S04]  /*2a0d0*/  STL.64 [R1+0x470], R8 ;  /* 0x0004700801007387 */ /* 0x0001e80000100a00 */
[----:B------:R1:W-:Y:S04]  /*2a0e0*/  STL.64 [R1+0x478], R10 ;  /* 0x0004780a01007387 */ /* 0x0003e80000100a00 */
[----:B0-----:R-:W4:Y:S04]  /*2a0f0*/  LDL.LU.64 R8, [R1+0x440] ;  /* 0x0004400001087983 */ /* 0x001f280000300a00 */
[----:B-1----:R-:W2:Y:S01]  /*2a100*/  LDL.LU.64 R10, [R1+0x448] ;  /* 0x00044800010a7983 */ /* 0x002ea20000300a00 */
[----:B------:R-:W-:-:S02]  /*2a110*/  IMAD.MOV.U32 R27, RZ, RZ, R4 ;  /* 0x000000ffff1b7224 */ /* 0x000fc400078e0004 */
[----:B------:R-:W-:Y:S01]  /*2a120*/  IMAD.MOV.U32 R26, RZ, RZ, R5 ;  /* 0x000000ffff1a7224 */ /* 0x000fe200078e0005 */
[----:B--2---:R-:W-:Y:S04]  /*2a130*/  STL.64 [R1+0x3210], R10 ;  /* 0x0032100a01007387 */ /* 0x004fe80000100a00 */
[----:B----4-:R0:W-:Y:S04]  /*2a140*/  STL.64 [R1+0x3208], R8 ;  /* 0x0032080801007387 */ /* 0x0101e80000100a00 */
[----:B0-----:R-:W2:Y:S04]  /*2a150*/  LDL.LU.64 R8, [R1+0x450] ;  /* 0x0004500001087983 */ /* 0x001ea80000300a00 */
[----:B------:R-:W2:Y:S04]  /*2a160*/  LDL.LU.64 R10, [R1+0x458] ;  /* 0x00045800010a7983 */ /* 0x000ea80000300a00 */
[----:B------:R-:W4:Y:S04]  /*2a170*/  LDL.LU.64 R4, [R1+0x430] ;  /* 0x0004300001047983 */ /* 0x000f280000300a00 */
[----:B------:R-:W4:Y:S04]  /*2a180*/  LDL.LU.64 R6, [R1+0x438] ;  /* 0x0004380001067983 */ /* 0x000f280000300a00 */
[----:B------:R-:W-:Y:S04]  /*2a190*/  STL.64 [R1+0x3170], R26 ;  /* 0x0031701a01007387 */ /* 0x000fe80000100a00 */
[----:B------:R0:W-:Y:S04]  /*2a1a0*/  STL.64 [R1+0x3168], R24 ;  /* 0x0031681801007387 */ /* 0x0001e80000100a00 */
[----:B0-----:R-:W4:Y:S04]  /*2a1b0*/  LDL.LU.64 R24, [R1+0x460] ;  /* 0x0004600001187983 */ /* 0x001f280000300a00 */
[----:B------:R-:W4:Y:S01]  /*2a1c0*/  LDL.LU.64 R26, [R1+0x468] ;  /* 0x00046800011a7983 */ /* 0x000f220000300a00 */
[----:B---3--:R-:W-:-:S02]  /*2a1d0*/  IMAD.MOV.U32 R3, RZ, RZ, R20 ;  /* 0x000000ffff037224 */ /* 0x008fc400078e0014 */
[----:B------:R-:W-:Y:S02]  /*2a1e0*/  IMAD.MOV.U32 R0, RZ, RZ, R21 ;  /* 0x000000ffff007224 */ /* 0x000fe400078e0015 */
[----:B------:R-:W-:Y:S01]  /*2a1f0*/  IMAD.MOV.U32 R2, RZ, RZ, R13 ;  /* 0x000000ffff027224 */ /* 0x000fe200078e000d */
[C---:B--2---:R-:W-:Y:S06]  /*2a200*/  HMMA.16816.F32 R8, R16.reuse, R12, R8 ;  /* 0x0000000c1008723c */ /* 0x044fec0000001808 */
[----:B----4-:R-:W-:-:S15]  /*2a210*/  HMMA.16816.F32 R24, R16, R20, R24 ;  /* 0x000000141018723c */ /* 0x010fde0000001818 */
[----:B------:R-:W-:-:S08]  /*2a220*/  NOP ;  /* 0x0000000000007918 */ /* 0x000fd00000000000 */
[----:B------:R0:W-:Y:S04]  /*2a230*/  STL.64 [R1+0x460], R24 ;  /* 0x0004601801007387 */ /* 0x0001e80000100a00 */
[----:B------:R1:W-:Y:S04]  /*2a240*/  STL.64 [R1+0x468], R26 ;  /* 0x0004681a01007387 */ /* 0x0003e80000100a00 */
[----:B------:R-:W2:Y:S04]  /*2a250*/  LDL.LU.64 R20, [R1+0x420] ;  /* 0x0004200001147983 */ /* 0x000ea80000300a00 */
[----:B------:R-:W2:Y:S04]  /*2a260*/  LDL.LU.64 R22, [R1+0x428] ;  /* 0x0004280001167983 */ /* 0x000ea80000300a00 */
[----:B0-----:R-:W3:Y:S04]  /*2a270*/  LDL.LU.64 R24, [R1+0x120] ;  /* 0x0001200001187983 */ /* 0x001ee80000300a00 */
[----:B-1----:R-:W3:Y:S04]  /*2a280*/  LDL.LU.64 R26, [R1+0x128] ;  /* 0x00012800011a7983 */ /* 0x002ee80000300a00 */
[----:B------:R-:W-:Y:S04]  /*2a290*/  STL [R1+0x31a8], R0 ;  /* 0x0031a80001007387 */ /* 0x000fe80000100800 */
[----:B------:R-:W-:Y:S04]  /*2a2a0*/  STL [R1+0x31a4], R3 ;  /* 0x0031a40301007387 */ /* 0x000fe80000100800 */
        /* <DEDUP_REMOVED lines=11> */
[----:B------:R-:W2:Y:S04]  /*2a360*/  LDL.LU.64 R8, [R1+0x31f0] ;  /* 0x0031f00001087983 */ /* 0x000ea80000300a00 */
[----:B------:R-:W3:Y:S04]  /*2a370*/  LDL.LU.64 R14, [R1+0x31e8] ;  /* 0x0031e800010e7983 */ /* 0x000ee80000300a00 */
[----:B------:R-:W4:Y:S02]  /*2a380*/  LDL.LU.64 R12, [R1+0x31e0] ;  /* 0x0031e000010c7983 */ /* 0x000f240000300a00 */
[----:B----4-:R-:W-:-:S15]  /*2a390*/  HMMA.16816.F32 R4, R16, R12, R4 ;  /* 0x0000000c1004723c */ /* 0x010fde0000001804 */
[----:B------:R-:W-:-:S08]  /*2a3a0*/  NOP ;  /* 0x0000000000007918 */ /* 0x000fd00000000000 */
[----:B------:R-:W-:Y:S04]  /*2a3b0*/  STL.64 [R1+0x430], R4 ;  /* 0x0004300401007387 */ /* 0x000fe80000100a00 */
[----:B------:R0:W-:Y:S04]  /*2a3c0*/  STL.64 [R1+0x438], R6 ;  /* 0x0004380601007387 */ /* 0x0001e80000100a00 */
[----:B0-----:R-:W4:Y:S04]  /*2a3d0*/  LDL.LU.64 R6, [R1+0x31d8] ;  /* 0x0031d80001067983 */ /* 0x001f280000300a00 */
[----:B------:R-:W4:Y:S04]  /*2a3e0*/  LDL.LU.64 R4, [R1+0x31d0] ;  /* 0x0031d00001047983 */ /* 0x000f280000300a00 */
[----:B---3--:R-:W-:Y:S04]  /*2a3f0*/  STL.64 [R1+0x30e8], R14 ;  /* 0x0030e80e01007387 */ /* 0x008fe80000100a00 */
[----:B------:R2:W-:Y:S02]  /*2a400*/  STL.64 [R1+0x30e0], R12 ;  /* 0x0030e00c01007387 */ /* 0x0005e40000100a00 */
[----:B--2---:R-:W-:-:S02]  /*2a410*/  IMAD.MOV.U32 R12, RZ, RZ, R8 ;  /* 0x000000ffff0c7224 */ /* 0x004fc400078e0008 */
[----:B------:R-:W-:Y:S01]  /*2a420*/  IMAD.MOV.U32 R13, RZ, RZ, R9 ;  /* 0x000000ffff0d7224 */ /* 0x000fe200078e0009 */
[----:B------:R-:W2:Y:S04]  /*2a430*/  LDL.LU R8, [R1+0x31cc] ;  /* 0x0031cc0001087983 */ /* 0x000ea80000300800 */
[----:B------:R-:W2:Y:S01]  /*2a440*/  LDL.LU R9, [R1+0x31c8] ;  /* 0x0031c80001097983 */ /* 0x000ea20000300800 */
[C---:B----4-:R-:W-:Y:S06]  /*2a450*/  HMMA.16816.F32 R20, R16.reuse, R4, R20 ;  /* 0x000000041014723c */ /* 0x050fec0000001814 */
[----:B--2---:R-:W-:-:S15]  /*2a460*/  HMMA.16816.F32 R24, R16, R8, R24 ;  /* 0x000000081018723c */ /* 0x004fde0000001818 */
[----:B------:R-:W-:-:S02]  /*2a470*/  NOP ;  /* 0x0000000000007918 */ /* 0x000fc40000000000 */
[----:B------:R-:W-:Y:S04]  /*2a480*/  STL.64 [R1+0x420], R20 ;  /* 0x0004201401007387 */ /* 0x000fe80000100a00 */
[----:B------:R0:W-:Y:S04]  /*2a490*/  STL.64 [R1+0x428], R22 ;  /* 0x0004281601007387 */ /* 0x0001e80000100a00 */
[----:B0-----:R-:W2:Y:S04]  /*2a4a0*/  LDL.LU.64 R22, [R1+0x31c0] ;  /* 0x0031c00001167983 */ /* 0x001ea80000300a00 */
[----:B------:R-:W2:Y:S04]  /*2a4b0*/  LDL.LU.64 R20, [R1+0x31b8] ;  /* 0x0031b80001147983 */ /* 0x000ea80000300a00 */
[----:B------:R-:W-:Y:S04]  /*2a4c0*/  STL.64 [R1+0x30f8], R6 ;  /* 0x0030f80601007387 */ /* 0x000fe80000100a00 */
[----:B------:R0:W-:Y:S02]  /*2a4d0*/  STL.64 [R1+0x30f0], R4 ;  /* 0x0030f00401007387 */ /* 0x0001e40000100a00 */
[----:B0-----:R-:W-:-:S02]  /*2a4e0*/  IMAD.MOV.U32 R4, RZ, RZ, R10 ;  /* 0x000000ffff047224 */ /* 0x001fc400078e000a */
[----:B------:R-:W-:Y:S01]  /*2a4f0*/  IMAD.MOV.U32 R5, RZ, RZ, R11 ;  /* 0x000000ffff057224 */ /* 0x000fe200078e000b */
[----:B------:R-:W3:Y:S04]  /*2a500*/  LDL.LU R10, [R1+0x31b0] ;  /* 0x0031b000010a7983 */ /* 0x000ee80000300800 */
[----:B------:R-:W3:Y:S04]  /*2a510*/  LDL.LU R11, [R1+0x31ac] ;  /* 0x0031ac00010b7983 */ /* 0x000ee80000300800 */
[----:B------:R-:W4:Y:S04]  /*2a520*/  LDL.LU.64 R16, [R1+0xe0] ;  /* 0x0000e00001107983 */ /* 0x000f280000300a00 */
[----:B------:R-:W4:Y:S04]  /*2a530*/  LDL.LU.64 R18, [R1+0xe8] ;  /* 0x0000e80001127983 */ /* 0x000f280000300a00 */
[----:B------:R0:W-:Y:S04]  /*2a540*/  STL.64 [R1+0x120], R24 ;  /* 0x0001201801007387 */ /* 0x0001e80000100a00 */
[----:B------:R-:W-:Y:S04]  /*2a550*/  STL.64 [R1+0x128], R26 ;  /* 0x0001281a01007387 */ /* 0x000fe80000100a00 */
[----:B0-----:R-:W2:Y:S04]  /*2a560*/  LDL.LU R24, [R1+0x80] ;  /* 0x0000800001187983 */ /* 0x001ea80000300800 */
[----:B------:R-:W2:Y:S04]  /*2a570*/  LDL.LU R25, [R1+0x84] ;  /* 0x0000840001197983 */ /* 0x000ea80000300800 */
[----:B--2---:R0:W-:Y:S04]  /*2a580*/  STL.64 [R1+0x3180], R24 ;  /* 0x0031801801007387 */ /* 0x0041e80000100a00 */
[----:B0-----:R-:W2:Y:S04]  /*2a590*/  LDL.LU.64 R24, [R1+0xfd0] ;  /* 0x000fd00001187983 */ /* 0x001ea80000300a00 */
[----:B------:R-:W2:Y:S04]  /*2a5a0*/  LDL.LU.64 R26, [R1+0xfd8] ;  /* 0x000fd800011a7983 */ /* 0x000ea80000300a00 */
[----:B---3--:R-:W-:Y:S04]  /*2a5b0*/  STL.64 [R1+0x3108], R10 ;  /* 0x0031080a01007387 */ /* 0x008fe80000100a00 */
[----:B------:R0:W-:Y:S01]  /*2a5c0*/  STL.64 [R1+0x3100], R8 ;  /* 0x0031000801007387 */ /* 0x0001e20000100a00 */
[----:B--2---:R-:W-:-:S15]  /*2a5d0*/  HMMA.16816.F32 R4, R20, R4, R24 ;  /* 0x000000041404723c */ /* 0x004fde0000001818 */
[----:B------:R-:W-:-:S08]  /*2a5e0*/  NOP ;  /* 0x0000000000007918 */ /* 0x000fd00000000000 */
[----:B------:R-:W-:Y:S04]  /*2a5f0*/  STL.64 [R1+0xfd0], R4 ;  /* 0x000fd00401007387 */ /* 0x000fe80000100a00 */
[----:B------:R-:W2:Y:S04]  /*2a600*/  LDL.LU R24, [R1+0x90] ;  /* 0x0000900001187983 */ /* 0x000ea80000300800 */
[----:B------:R-:W2:Y:S01]  /*2a610*/  LDL.LU R25, [R1+0x94] ;  /* 0x0000940001197983 */ /* 0x000ea20000300800 */
[----:B0-----:R-:W-:Y:S02]  /*2a620*/  IMAD.MOV.U32 R8, RZ, RZ, R29 ;  /* 0x000000ffff087224 */ /* 0x001fe400078e001d */
[----:B------:R-:W-:Y:S01]  /*2a630*/  IMAD.MOV.U32 R9, RZ, RZ, R28 ;  /* 0x000000ffff097224 */ /* 0x000fe200078e001c */
[----:B--2---:R0:W-:Y:S04]  /*2a640*/  STL.64 [R1+0x3198], R24 ;  /* 0x0031981801007387 */ /* 0x0041e80000100a00 */
[----:B0-----:R-:W2:Y:S04]  /*2a650*/  LDL.LU.64 R24, [R1+0xf0] ;  /* 0x0000f00001187983 */ /* 0x001ea80000300a00 */
[----:B------:R-:W2:Y:S01]  /*2a660*/  LDL.LU.64 R26, [R1+0xf8] ;  /* 0x0000f800011a7983 */ /* 0x000ea20000300a00 */
[----:B------:R-:W-:-:S02]  /*2a670*/  IMAD.MOV.U32 R29, RZ, RZ, R7 ;  /* 0x000000ffff1d7224 */ /* 0x000fc400078e0007 */
[----:B------:R-:W-:Y:S01]  /*2a680*/  IMAD.MOV.U32 R28, RZ, RZ, R6 ;  /* 0x000000ffff1c7224 */ /* 0x000fe200078e0006 */
[----:B------:R-:W3:Y:S04]  /*2a690*/  LDL.LU R4, [R1+0xa0] ;  /* 0x0000a00001047983 */ /* 0x000ee80000300800 */
[----:B------:R-:W3:Y:S04]  /*2a6a0*/  LDL.LU R5, [R1+0xa4] ;  /* 0x0000a40001057983 */ /* 0x000ee80000300800 */
[----:B------:R-:W-:Y:S04]  /*2a6b0*/  STL [R1+0x2024], R29 ;  /* 0x0020241d01007387 */ /* 0x000fe80000100800 */
[----:B------:R-:W-:Y:S01]  /*2a6c0*/  STL [R1+0x2020], R28 ;  /* 0x0020201c01007387 */ /* 0x000fe20000100800 */
[C---:B--2---:R-:W-:Y:S06]  /*2a6d0*/  HMMA.16816.F32 R24, R20.reuse, R8, R24 ;  /* 0x000000081418723c */ /* 0x044fec0000001818 */
[----:B----4-:R-:W-:Y:S07]  /*2a6e0*/  HMMA.16816.F32 R8, R20, R12, R16 ;  /* 0x0000000c1408723c */ /* 0x010fee0000001810 */
[----:B------:R-:W-:-:S02]  /*2a6f0*/  IMAD.MOV.U32 R12, RZ, RZ, R0 ;  /* 0x000000ffff0c7224 */ /* 0x000fc400078e0000 */
[----:B------:R-:W-:-:S08]  /*2a700*/  IMAD.MOV.U32 R13, RZ, RZ, R3 ;  /* 0x000000ffff0d7224 */ /* 0x000fd000078e0003 */
[----:B------:R0:W-:Y:S04]  /*2a710*/  STL.64 [R1+0xf0], R24 ;  /* 0x0000f01801007387 */ /* 0x0001e80000100a00 */
[----:B------:R1:W-:Y:S04]  /*2a720*/  STL.64 [R1+0xf8], R26 ;  /* 0x0000f81a01007387 */ /* 0x0003e80000100a00 */
[----:B------:R-:W-:Y:S04]  /*2a730*/  STL.64 [R1+0xe0], R8 ;  /* 0x0000e00801007387 */ /* 0x000fe80000100a00 */
[----:B0-----:R-:W3:Y:S04]  /*2a740*/  LDL.LU.64 R24, [R1+0x340] ;  /* 0x0003400001187983 */ /* 0x001ee80000300a00 */
[----:B-1----:R-:W3:Y:S04]  /*2a750*/  LDL.LU.64 R26, [R1+0x348] ;  /* 0x00034800011a7983 */ /* 0x002ee80000300a00 */
[----:B------:R-:W2:Y:S04]  /*2a760*/  LDL.LU R0, [R1+0x31a8] ;  /* 0x0031a80001007983 */ /* 0x000ea80000300800 */
[----:B------:R-:W4:Y:S04]  /*2a770*/  LDL.LU R3, [R1+0x31a4] ;  /* 0x0031a40001037983 */ /* 0x000f280000300800 */
[----:B------:R0:W-:Y:S04]  /*2a780*/  STL.64 [R1+0x3110], R12 ;  /* 0x0031100c01007387 */ /* 0x0001e80000100a00 */
[----:B0-----:R-:W3:Y:S04]  /*2a790*/  LDL.LU R12, [R1+0x70] ;  /* 0x00007000010c7983 */ /* 0x001ee80000300800 */
[----:B------:R-:W3:Y:S01]  /*2a7a0*/  LDL.LU R13, [R1+0x74] ;  /* 0x00007400010d7983 */ /* 0x000ee20000300800 */
[----:B------:R-:W-:-:S03]  /*2a7b0*/  IMAD.MOV.U32 R9, RZ, RZ, R2 ;  /* 0x000000ffff097224 */ /* 0x000fc600078e0002 */
[----:B---3--:R0:W-:Y:S04]  /*2a7c0*/  STL.64 [R1+0x3178], R12 ;  /* 0x0031780c01007387 */ /* 0x0081e80000100a00 */
[----:B------:R-:W3:Y:S04]  /*2a7d0*/  LDL.LU R8, [R1+0x20] ;  /* 0x0000200001087983 */ /* 0x000ee80000300800 */
[----:B------:R-:W2:Y:S04]  /*2a7e0*/  LDL.LU R2, [R1+0x31a0] ;  /* 0x0031a00001027983 */ /* 0x000ea80000300800 */
[----:B0-----:R-:W4:Y:S04]  /*2a7f0*/  LDL.LU.64 R12, [R1+0x320] ;  /* 0x00032000010c7983 */ /* 0x001f280000300a00 */
[----:B------:R-:W3:Y:S01]  /*2a800*/  LDL.LU.64 R14, [R1+0x328] ;  /* 0x00032800010e7983 */ /* 0x000ee20000300a00 */
[----:B------:R-:W-:-:S02]  /*2a810*/  IMAD.MOV.U32 R28, RZ, RZ, R11 ;  /* 0x000000ffff1c7224 */ /* 0x000fc400078e000b */
[----:B------:R-:W-:Y:S01]  /*2a820*/  IMAD.MOV.U32 R29, RZ, RZ, R10 ;  /* 0x000000ffff1d7224 */ /* 0x000fe200078e000a */
[C---:B------:R-:W-:Y:S01]  /*2a830*/  HMMA.16816.F32 R4, R20.reuse, R4, R24 ;  /* 0x000000041404723c */ /* 0x040fe20000001818 */
[----:B--2---:R-:W0:Y:S04]  /*2a840*/  LDSM.16.MT88.4 R16, [R2+UR5+0x4080] ;  /* 0x004080050210783b */ /* 0x004e280008004200 */
[----:B---3--:R-:W-:Y:S04]  /*2a850*/  STL.64 [R1+0x3190], R14 ;  /* 0x0031900e01007387 */ /* 0x008fe80000100a00 */
[----:B----4-:R1:W-:Y:S04]  /*2a860*/  STL.64 [R1+0x3188], R12 ;  /* 0x0031880c01007387 */ /* 0x0103e80000100a00 */
[----:B-1----:R-:W2:Y:S04]  /*2a870*/  LDL.LU.64 R12, [R1+0x330] ;  /* 0x00033000010c7983 */ /* 0x002ea80000300a00 */
[----:B------:R-:W2:Y:S04]  /*2a880*/  LDL.LU.64 R14, [R1+0x338] ;  /* 0x00033800010e7983 */ /* 0x000ea80000300a00 */
[----:B------:R1:W-:Y:S04]  /*2a890*/  STL.64 [R1+0x3120], R8 ;  /* 0x0031200801007387 */ /* 0x0003e80000100a00 */
[----:B-1----:R-:W3:Y:S04]  /*2a8a0*/  LDL.LU.64 R8, [R1+0x310] ;  /* 0x0003100001087983 */ /* 0x002ee80000300a00 */
[----:B------:R-:W3:Y:S04]  /*2a8b0*/  LDL.LU.64 R10, [R1+0x318] ;  /* 0x00031800010a7983 */ /* 0x000ee80000300a00 */
[----:B------:R-:W-:Y:S04]  /*2a8c0*/  STL [R1+0x202c], R28 ;  /* 0x00202c1c01007387 */ /* 0x000fe80000100800 */
[----:B------:R-:W-:Y:S04]  /*2a8d0*/  STL [R1+0x2028], R29 ;  /* 0x0020281d01007387 */ /* 0x000fe80000100800 */
[----:B0-----:R-:W-:Y:S04]  /*2a8e0*/  STL.64 [R1+0x2fb0], R18 ;  /* 0x002fb01201007387 */ /* 0x001fe80000100a00 */
[----:B------:R0:W-:Y:S04]  /*2a8f0*/  STL.64 [R1+0x2fa8], R16 ;  /* 0x002fa81001007387 */ /* 0x0001e80000100a00 */
[----:B0-----:R-:W4:Y:S04]  /*2a900*/  LDL.LU R16, [R1+0x60] ;  /* 0x0000600001107983 */ /* 0x001f280000300800 */
[----:B------:R-:W4:Y:S04]  /*2a910*/  LDL.LU R17, [R1+0x64] ;  /* 0x0000640001117983 */ /* 0x000f280000300800 */
[----:B------:R-:W4:Y:S04]  /*2a920*/  LDL R18, [R1+0x68] ;  /* 0x0000680001127983 */ /* 0x000f280000100800 */
[----:B------:R-:W4:Y:S04]  /*2a930*/  LDL R19, [R1+0x6c] ;  /* 0x00006c0001137983 */ /* 0x000f280000100800 */
[----:B------:R-:W2:Y:S04]  /*2a940*/  LDL.LU.64 R24, [R1+0x3198] ;  /* 0x0031980001187983 */ /* 0x000ea80000300a00 */
        /* <DEDUP_REMOVED lines=12> */
[----:B------:R-:W3:-:S15]  /*2aa10*/  LDL.LU.64 R12, [R1+0x3178] ;  /* 0x00317800010c7983 */ /* 0x000ede0000300a00 */
[----:B------:R-:W-:-:S07]  /*2aa20*/  NOP ;  /* 0x0000000000007918 */ /* 0x000fce0000000000 */
[----:B------:R-:W-:Y:S02]  /*2aa30*/  IMAD.MOV.U32 R28, RZ, RZ, R26 ;  /* 0x000000ffff1c7224 */ /* 0x000fe400078e001a */
[----:B------:R-:W-:Y:S01]  /*2aa40*/  IMAD.MOV.U32 R29, RZ, RZ, R27 ;  /* 0x000000ffff1d7224 */ /* 0x000fe200078e001b */
[----:B------:R0:W-:Y:S04]  /*2aa50*/  STL.64 [R1+0x320], R24 ;  /* 0x0003201801007387 */ /* 0x0001e80000100a00 */
[----:B------:R-:W2:Y:S04]  /*2aa60*/  LDL.LU.64 R26, [R1+0x3170] ;  /* 0x00317000011a7983 */ /* 0x000ea80000300a00 */
[----:B0-----:R-:W2:Y:S04]  /*2aa70*/  LDL.LU.64 R24, [R1+0x3168] ;  /* 0x0031680001187983 */ /* 0x001ea80000300a00 */
[----:B------:R-:W-:Y:S04]  /*2aa80*/  STL [R1+0x2038], R28 ;  /* 0x0020381c01007387 */ /* 0x000fe80000100800 */
[----:B------:R-:W-:Y:S01]  /*2aa90*/  STL [R1+0x2034], R29 ;  /* 0x0020341d01007387 */ /* 0x000fe20000100800 */
[C---:B---3--:R-:W-:Y:S03]  /*2aaa0*/  HMMA.16816.F32 R12, R20.reuse, R12, R8 ;  /* 0x0000000c140c723c */ /* 0x048fe60000001808 */
[----:B------:R-:W3:Y:S04]  /*2aab0*/  LDL.LU.64 R8, [R1+0x2d0] ;  /* 0x0002d00001087983 */ /* 0x000ee80000300a00 */
[----:B------:R-:W2:Y:S01]  /*2aac0*/  LDL.LU.64 R10, [R1+0x2d8] ;  /* 0x0002d800010a7983 */ /* 0x000ea20000300a00 */
[----:B----4-:R-:W-:-:S15]  /*2aad0*/  HMMA.16816.F32 R4, R20, R16, R4 ;  /* 0x000000101404723c */ /* 0x010fde0000001804 */
[----:B------:R-:W-:Y:S04]  /*2aae0*/  STL.64 [R1+0x310], R12 ;  /* 0x0003100c01007387 */ /* 0x000fe80000100a00 */
[----:B------:R-:W-:Y:S04]  /*2aaf0*/  STL.64 [R1+0x318], R14 ;  /* 0x0003180e01007387 */ /* 0x000fe80000100a00 */
[----:B--2---:R-:W-:Y:S04]  /*2ab00*/  STL.64 [R1+0x3130], R10 ;  /* 0x0031300a01007387 */ /* 0x004fe80000100a00 */
[----:B---3--:R0:W-:Y:S02]  /*2ab10*/  STL.64 [R1+0x3128], R8 ;  /* 0x0031280801007387 */ /* 0x0081e40000100a00 */
[----:B0-----:R-:W-:-:S02]  /*2ab20*/  IMAD.MOV.U32 R8, RZ, RZ, R27 ;  /* 0x000000ffff087224 */ /* 0x001fc400078e001b */
[----:B------:R-:W-:-:S05]  /*2ab30*/  IMAD.MOV.U32 R9, RZ, RZ, R26 ;  /* 0x000000ffff097224 */ /* 0x000fca00078e001a */
[----:B------:R-:W-:Y:S04]  /*2ab40*/  STL.64 [R1+0x3148], R8 ;  /* 0x0031480801007387 */ /* 0x000fe80000100a00 */
[----:B------:R-:W-:Y:S04]  /*2ab50*/  STL.64 [R1+0x300], R4 ;  /* 0x0003000401007387 */ /* 0x000fe80000100a00 */
[----:B------:R-:W-:Y:S04]  /*2ab60*/  STL [R1+0x308], R6 ;  /* 0x0003080601007387 */ /* 0x000fe80000100800 */
[----:B------:R-:W2:Y:S04]  /*2ab70*/  LDL.LU.64 R12, [R1+0x2c0] ;  /* 0x0002c000010c7983 */ /* 0x000ea80000300a00 */
[----:B------:R-:W3:Y:S04]  /*2ab80*/  LDL.LU.64 R14, [R1+0x2c8] ;  /* 0x0002c800010e7983 */ /* 0x000ee80000300a00 */
        /* <DEDUP_REMOVED lines=9> */
[----:B------:R-:W2:Y:S01]  /*2ac20*/  LDL.LU.64 R14, [R1+0x2f8] ;  /* 0x0002f800010e7983 */ /* 0x000ea20000300a00 */
[----:B------:R-:W-:-:S03]  /*2ac30*/  IMAD.MOV.U32 R28, RZ, RZ, R7 ;  /* 0x000000ffff1c7224 */ /* 0x000fc600078e0007 */
[----:B------:R-:W3:Y:S04]  /*2ac40*/  LDL.LU.64 R4, [R1+0x2b0] ;  /* 0x0002b00001047983 */ /* 0x000ee80000300a00 */
[----:B------:R-:W3:Y:S04]  /*2ac50*/  LDL.LU.64 R6, [R1+0x2b8] ;  /* 0x0002b80001067983 */ /* 0x000ee80000300a00 */
[----:B------:R-:W4:Y:S04]  /*2ac60*/  LDL.LU.64 R24, [R1+0x290] ;  /* 0x0002900001187983 */ /* 0x000f280000300a00 */
[----:B------:R-:W4:Y:S04]  /*2ac70*/  LDL.LU.64 R26, [R1+0x298] ;  /* 0x00029800011a7983 */ /* 0x000f280000300a00 */
[----:B------:R-:W-:Y:S01]  /*2ac80*/  STL.64 [R1+0x3050], R18 ;  /* 0x0030501201007387 */ /* 0x000fe20000100a00 */
[----:B------:R-:W-:-:S02]  /*2ac90*/  IMAD.MOV.U32 R16, RZ, RZ, R3 ;  /* 0x000000ffff107224 */ /* 0x000fc400078e0003 */
[----:B------:R-:W-:Y:S01]  /*2aca0*/  IMAD.MOV.U32 R17, RZ, RZ, R0 ;  /* 0x000000ffff117224 */ /* 0x000fe200078e0000 */
[----:B------:R-:W3:Y:S04]  /*2acb0*/  LDL.LU R3, [R1+0x3164] ;  /* 0x0031640001037983 */ /* 0x000ee80000300800 */
[----:B------:R-:W4:Y:S04]  /*2acc0*/  LDL.LU R0, [R1+0x3160] ;  /* 0x0031600001007983 */ /* 0x000f280000300800 */
[----:B------:R-:W-:Y:S01]  /*2acd0*/  STL [R1+0x203c], R28 ;  /* 0x00203c1c01007387 */ /* 0x000fe20000100800 */
        /* <DEDUP_REMOVED lines=12> */
[----:B------:R0:W-:Y:S01]  /*2ada0*/  STL [R1+0x2e8], R10 ;  /* 0x0002e80a01007387 */ /* 0x0001e20000100800 */
[----:B------:R-:W-:-:S03]  /*2adb0*/  IMAD.MOV.U32 R28, RZ, RZ, R11 ;  /* 0x000000ffff1c7224 */ /* 0x000fc600078e000b */
[----:B0-----:R-:W3:Y:S04]  /*2adc0*/  LDL.LU.64 R10, [R1+0x3130] ;  /* 0x00313000010a7983 */ /* 0x001ee80000300a00 */
[----:B------:R-:W3:Y:S04]  /*2add0*/  LDL.LU.64 R8, [R1+0x3128] ;  /* 0x0031280001087983 */ /* 0x000ee80000300a00 */
[----:B------:R-:W-:Y:S01]  /*2ade0*/  STL [R1+0x2040], R28 ;  /* 0x0020401c01007387 */ /* 0x000fe20000100800 */
[----:B---3--:R-:W-:Y:S03]  /*2adf0*/  HMMA.16816.F32 R16, R20, R16, R8 ;  /* 0x000000101410723c */ /* 0x008fe60000001808 */
[----:B------:R-:W2:-:S15]  /*2ae00*/  LDL.LU.64 R8, [R1+0x3120] ;  /* 0x0031200001087983 */ /* 0x000e9e0000300a00 */
[----:B------:R-:W-:-:S05]  /*2ae10*/  NOP ;  /* 0x0000000000007918 */ /* 0x000fca0000000000 */
[----:B------:R-:W-:Y:S04]  /*2ae20*/  STL.64 [R1+0x2d0], R16 ;  /* 0x0002d01001007387 */ /* 0x000fe80000100a00 */
[----:B------:R4:W-:Y:S02]  /*2ae30*/  STL.64 [R1+0x2d8], R18 ;  /* 0x0002d81201007387 */ /* 0x0009e40000100a00 */
[----:B----4-:R-:W-:Y:S02]  /*2ae40*/  IMAD.MOV.U32 R18, RZ, RZ, R0 ;  /* 0x000000ffff127224 */ /* 0x010fe400078e0000 */
[----:B------:R-:W-:Y:S01]  /*2ae50*/  IMAD.MOV.U32 R19, RZ, RZ, R3 ;  /* 0x000000ffff137224 */ /* 0x000fe200078e0003 */
[----:B------:R-:W3:Y:S04]  /*2ae60*/  LDL.LU R0, [R1+0x311c] ;  /* 0x00311c0001007983 */ /* 0x000ee80000300800 */
[----:B------:R-:W4:Y:S04]  /*2ae70*/  LDL.LU R3, [R1+0x3118] ;  /* 0x0031180001037983 */ /* 0x000f280000300800 */
[----:B------:R0:W-:Y:S04]  /*2ae80*/  STL.64 [R1+0x3058], R18 ;  /* 0x0030581201007387 */ /* 0x0001e80000100a00 */
[----:B0-----:R-:W3:Y:S01]  /*2ae90*/  LDL.64 R18, [R1+0xa8] ;  /* 0x0000a80001127983 */ /* 0x001ee20000100a00 */
[C---:B--2---:R-:W-:Y:S03]  /*2aea0*/  HMMA.16816.F32 R8, R20.reuse, R8, R12 ;  /* 0x000000081408723c */ /* 0x044fe6000000180c */
[----:B---3--:R0:W-:Y:S04]  /*2aeb0*/  STL.64 [R1+0x3070], R18 ;  /* 0x0030701201007387 */ /* 0x0081e80000100a00 */
[----:B------:R-:W2:Y:S04]  /*2aec0*/  LDL.LU.64 R16, [R1+0x2a0] ;  /* 0x0002a00001107983 */ /* 0x000ea80000300a00 */
[----:B0-----:R-:W2:Y:S04]  /*2aed0*/  LDL.LU.64 R18, [R1+0x2a8] ;  /* 0x0002a80001127983 */ /* 0x001ea80000300a00 */
[----:B------:R-:W3:Y:S08]  /*2aee0*/  LDL.LU.64 R12, [R1+0x3110] ;  /* 0x00311000010c7983 */ /* 0x000ef00000300a00 */
[----:B------:R-:W-:Y:S04]  /*2aef0*/  STL.64 [R1+0x2c0], R8 ;  /* 0x0002c00801007387 */ /* 0x000fe80000100a00 */
[----:B------:R0:W-:Y:S04]  /*2af00*/  STL.64 [R1+0x2c8], R10 ;  /* 0x0002c80a01007387 */ /* 0x0001e80000100a00 */
[----:B0-----:R-:W4:Y:S04]  /*2af10*/  LDL.LU.64 R10, [R1+0x3108] ;  /* 0x00310800010a7983 */ /* 0x001f280000300a00 */
[----:B------:R-:W4:Y:S01]  /*2af20*/  LDL.LU.64 R8, [R1+0x3100] ;  /* 0x0031000001087983 */ /* 0x000f220000300a00 */
[----:B---3--:R-:W-:Y:S03]  /*2af30*/  HMMA.16816.F32 R12, R20, R12, R4 ;  /* 0x0000000c140c723c */ /* 0x008fe60000001804 */
[----:B------:R-:W3:Y:S04]  /*2af40*/  LDL.LU.64 R6, [R1+0x30f8] ;  /* 0x0030f80001067983 */ /* 0x000ee80000300a00 */
[----:B------:R-:W3:-:S15]  /*2af50*/  LDL.LU.64 R4, [R1+0x30f0] ;  /* 0x0030f00001047983 */ /* 0x000ede0000300a00 */
[----:B------:R-:W-:-:S01]  /*2af60*/  NOP ;  /* 0x0000000000007918 */ /* 0x000fc20000000000 */
[----:B------:R-:W-:Y:S04]  /*2af70*/  STL.64 [R1+0x2b0], R12 ;  /* 0x0002b00c01007387 */ /* 0x000fe80000100a00 */
[----:B------:R0:W-:Y:S04]  /*2af80*/  STL.64 [R1+0x2b8], R14 ;  /* 0x0002b80e01007387 */ /* 0x0001e80000100a00 */
[----:B0-----:R-:W3:Y:S04]  /*2af90*/  LDL.LU.64 R14, [R1+0x30e8] ;  /* 0x0030e800010e7983 */ /* 0x001ee80000300a00 */
[----:B------:R-:W2:Y:S02]  /*2afa0*/  LDL.LU.64 R12, [R1+0x30e0] ;  /* 0x0030e000010c7983 */ /* 0x000ea40000300a00 */
[----:B--2---:R-:W-:-:S15]  /*2afb0*/  HMMA.16816.F32 R16, R20, R12, R16 ;  /* 0x0000000c1410723c */ /* 0x004fde0000001810 */
[----:B------:R-:W-:-:S08]  /*2afc0*/  NOP ;  /* 0x0000000000007918 */ /* 0x000fd00000000000 */
[----:B------:R-:W-:Y:S04]  /*2afd0*/  STL.64 [R1+0x2a0], R16 ;  /* 0x0002a01001007387 */ /* 0x000fe80000100a00 */
[----:B------:R4:W-:Y:S02]  /*2afe0*/  STL.64 [R1+0x2a8], R18 ;  /* 0x0002a81201007387 */ /* 0x0009e40000100a00 */
[----:B----4-:R-:W-:Y:S02]  /*2aff0*/  IMAD.MOV.U32 R18, RZ, RZ, R3 ;  /* 0x000000ffff127224 */ /* 0x010fe400078e0003 */
[----:B------:R-:W-:-:S05]  /*2b000*/  IMAD.MOV.U32 R19, RZ, RZ, R0 ;  /* 0x000000ffff137224 */ /* 0x000fca00078e0000 */
[----:B------:R0:W-:Y:S04]  /*2b010*/  STL.64 [R1+0x3088], R18 ;  /* 0x0030881201007387 */ /* 0x0001e80000100a00 */
[----:B------:R-:W2:Y:S04]  /*2b020*/  LDL.LU R16, [R1+0xfc0] ;  /* 0x000fc00001107983 */ /* 0x000ea80000300800 */
[----:B------:R-:W2:Y:S04]  /*2b030*/  LDL.LU R17, [R1+0xfc4] ;  /* 0x000fc40001117983 */ /* 0x000ea80000300800 */
[----:B0-----:R-:W4:Y:S04]  /*2b040*/  LDL.LU R18, [R1+0xfc8] ;  /* 0x000fc80001127983 */ /* 0x001f280000300800 */
[----:B------:R-:W4:Y:S01]  /*2b050*/  LDL.LU R19, [R1+0xfcc] ;  /* 0x000fcc0001137983 */ /* 0x000f220000300800 */
[----:B---3--:R-:W-:Y:S07]  /*2b060*/  HMMA.16816.F32 R24, R20, R4, R24 ;  /* 0x000000041418723c */ /* 0x008fee0000001818 */
[----:B------:R-:W-:-:S02]  /*2b070*/  IMAD.MOV.U32 R4, RZ, RZ, R15 ;  /* 0x000000ffff047224 */ /* 0x000fc400078e000f */
[----:B------:R-:W-:-:S15]  /*2b080*/  IMAD.MOV.U32 R5, RZ, RZ, R14 ;  /* 0x000000ffff057224 */ /* 0x000fde00078e000e */
[----:B------:R-:W-:Y:S02]  /*2b090*/  IMAD.MOV.U32 R13, RZ, RZ, R24 ;  /* 0x000000ffff0d7224 */ /* 0x000fe400078e0018 */
[----:B------:R-:W-:Y:S02]  /*2b0a0*/  IMAD.MOV.U32 R12, RZ, RZ, R25 ;  /* 0x000000ffff0c7224 */ /* 0x000fe400078e0019 */
[----:B------:R-:W-:Y:S02]  /*2b0b0*/  IMAD.MOV.U32 R3, RZ, RZ, R26 ;  /* 0x000000ffff037224 */ /* 0x000fe400078e001a */
[----:B------:R-:W-:Y:S01]  /*2b0c0*/  IMAD.MOV.U32 R0, RZ, RZ, R27 ;  /* 0x000000ffff007224 */ /* 0x000fe200078e001b */
[----:B------:R-:W3:Y:S04]  /*2b0d0*/  LDL.LU.64 R24, [R1] ;  /* 0x0000000001187983 */ /* 0x000ee80000300a00 */
[----:B------:R-:W3:Y:S04]  /*2b0e0*/  LDL.LU.64 R26, [R1+0x8] ;  /* 0x00000800011a7983 */ /* 0x000ee80000300a00 */
[----:B----4-:R0:W-:Y:S04]  /*2b0f0*/  STL.64 [R1+0x3098], R18 ;  /* 0x0030981201007387 */ /* 0x0101e80000100a00 */
[----:B--2---:R-:W-:Y:S04]  /*2b100*/  STL.64 [R1+0x3090], R16 ;  /* 0x0030901001007387 */ /* 0x004fe80000100a00 */
[----:B0-----:R-:W2:Y:S04]  /*2b110*/  LDL.64 R18, [R1+0xd8] ;  /* 0x0000d80001127983 */ /* 0x001ea80000100a00 */
[----:B------:R0:W-:Y:S04]  /*2b120*/  STL.64 [R1+0x2fd0], R6 ;  /* 0x002fd00601007387 */ /* 0x0001e80000100a00 */
[----:B------:R-:W4:Y:S04]  /*2b130*/  LDL.LU R15, [R1+0x30dc] ;  /* 0x0030dc00010f7983 */ /* 0x000f280000300800 */
[----:B------:R-:W3:Y:S01]  /*2b140*/  LDL.LU R14, [R1+0x30d8] ;  /* 0x0030d800010e7983 */ /* 0x000ee20000300800 */
[----:B0-----:R-:W-:-:S02]  /*2b150*/  IMAD.MOV.U32 R6, RZ, RZ, R11 ;  /* 0x000000ffff067224 */ /* 0x001fc400078e000b */
[----:B------:R-:W-:Y:S01]  /*2b160*/  IMAD.MOV.U32 R7, RZ, RZ, R10 ;  /* 0x000000ffff077224 */ /* 0x000fe200078e000a */
[----:B------:R-:W2:Y:S04]  /*2b170*/  LDL.LU R11, [R1+0x30d4] ;  /* 0x0030d400010b7983 */ /* 0x000ea80000300800 */
[----:B------:R-:W4:Y:S04]  /*2b180*/  LDL.LU R10, [R1+0x30d0] ;  /* 0x0030d000010a7983 */ /* 0x000f280000300800 */
[----:B------:R-:W-:Y:S04]  /*2b190*/  STL.64 [R1+0x3068], R6 ;  /* 0x0030680601007387 */ /* 0x000fe80000100a00 */
[----:B------:R0:W-:Y:S04]  /*2b1a0*/  STL.64 [R1+0x3060], R4 ;  /* 0x0030600401007387 */ /* 0x0001e80000100a00 */
[----:B0-----:R-:W3:Y:S04]  /*2b1b0*/  LDL.LU R4, [R1+0xf90] ;  /* 0x000f900001047983 */ /* 0x001ee80000300800 */
[----:B------:R-:W3:Y:S04]  /*2b1c0*/  LDL.LU R5, [R1+0xf94] ;  /* 0x000f940001057983 */ /* 0x000ee80000300800 */
[----:B------:R-:W2:Y:S04]  /*2b1d0*/  LDL.LU R6, [R1+0xf98] ;  /* 0x000f980001067983 */ /* 0x000ea80000300800 */
[----:B------:R-:W2:Y:S04]  /*2b1e0*/  LDL.LU R7, [R1+0xf9c] ;  /* 0x000f9c0001077983 */ /* 0x000ea80000300800 */
[----:B--2---:R-:W-:Y:S04]  /*2b1f0*/  STL.64 [R1+0x3080], R6 ;  /* 0x0030800601007387 */ /* 0x004fe80000100a00 */
[----:B---3--:R4:W-:Y:S02]  /*2b200*/  STL.64 [R1+0x3078], R4 ;  /* 0x0030780401007387 */ /* 0x0089e40000100a00 */
[----:B----4-:R-:W-:-:S02]  /*2b210*/  IMAD.MOV.U32 R4, RZ, RZ, R10 ;  /* 0x000000ffff047224 */ /* 0x010fc400078e000a */
[----:B------:R-:W-:Y:S01]  /*2b220*/  IMAD.MOV.U32 R5, RZ, RZ, R11 ;  /* 0x000000ffff057224 */ /* 0x000fe200078e000b */
[----:B------:R-:W2:Y:S04]  /*2b230*/  LDL.LU R10, [R1+0x30cc] ;  /* 0x0030cc00010a7983 */ /* 0x000ea80000300800 */
[----:B------:R-:W2:Y:S01]  /*2b240*/  LDL.LU R11, [R1+0x30c8] ;  /* 0x0030c800010b7983 */ /* 0x000ea20000300800 */
[----:B------:R-:W-:Y:S02]  /*2b250*/  IMAD.MOV.U32 R6, RZ, RZ, R14 ;  /* 0x000000ffff067224 */ /* 0x000fe400078e000e */
[----:B------:R-:W-:Y:S01]  /*2b260*/  IMAD.MOV.U32 R7, RZ, RZ, R15 ;  /* 0x000000ffff077224 */ /* 0x000fe200078e000f */
[----:B------:R-:W3:Y:S04]  /*2b270*/  LDL.LU R14, [R1+0x30c4] ;  /* 0x0030c400010e7983 */ /* 0x000ee80000300800 */
[----:B------:R-:W3:Y:S04]  /*2b280*/  LDL.LU R15, [R1+0x30c0] ;  /* 0x0030c000010f7983 */ /* 0x000ee80000300800 */
[----:B------:R-:W-:Y:S04]  /*2b290*/  STL.64 [R1+0x30a8], R6 ;  /* 0x0030a80601007387 */ /* 0x000fe80000100a00 */
[----:B------:R0:W-:Y:S01]  /*2b2a0*/  STL.64 [R1+0x30a0], R4 ;  /* 0x0030a00401007387 */ /* 0x0001e20000100a00 */
[----:B------:R-:W-:Y:S03]  /*2b2b0*/  HMMA.16816.F32 R20, R20, R8, R24 ;  /* 0x000000081414723c */ /* 0x000fe60000001818 */
[----:B0-----:R-:W4:Y:S04]  /*2b2c0*/  LDL.LU R4, [R1+0x10c0] ;  /* 0x0010c00001047983 */ /* 0x001f280000300800 */
[----:B------:R-:W4:Y:S04]  /*2b2d0*/  LDL.LU R5, [R1+0x10c4] ;  /* 0x0010c40001057983 */ /* 0x000f280000300800 */
[----:B------:R-:W4:Y:S04]  /*2b2e0*/  LDL.LU R6, [R1+0x10c8] ;  /* 0x0010c80001067983 */ /* 0x000f280000300800 */
[----:B------:R-:W4:Y:S04]  /*2b2f0*/  LDL.LU R7, [R1+0x10cc] ;  /* 0x0010cc0001077983 */ /* 0x000f280000300800 */
[----:B------:R-:W-:Y:S04]  /*2b300*/  STL [R1+0x206c], R12 ;  /* 0x00206c0c01007387 */ /* 0x000fe80000100800 */
[----:B------:R-:W-:Y:S04]  /*2b310*/  STL [R1+0x2068], R13 ;  /* 0x0020680d01007387 */ /* 0x000fe80000100800 */
[----:B---3--:R0:W-:Y:S04]  /*2b320*/  STL.64 [R1+0x2fd8], R14 ;  /* 0x002fd80e01007387 */ /* 0x0081e80000100a00 */
[----:B0-----:R-:W3:Y:S04]  /*2b330*/  LDL R14, [R1+0x98] ;  /* 0x00009800010e7983 */ /* 0x001ee80000100800 */
[----:B------:R-:W3:Y:S04]  /*2b340*/  LDL R15, [R1+0x9c] ;  /* 0x00009c00010f7983 */ /* 0x000ee80000100800 */
[----:B------:R0:W-:Y:S04]  /*2b350*/  STL [R1+0x2044], R0 ;  /* 0x0020440001007387 */ /* 0x0001e80000100800 */
[----:B------:R1:W-:Y:S04]  /*2b360*/  STL [R1+0x2030], R3 ;  /* 0x0020300301007387 */ /* 0x0003e80000100800 */
[----:B------:R-:W4:Y:S04]  /*2b370*/  LDL.LU.64 R26, [R1+0x30b8] ;  /* 0x0030b800011a7983 */ /* 0x000f280000300a00 */
[----:B------:R-:W4:Y:S04]  /*2b380*/  LDL.LU.64 R24, [R1+0x30b0] ;  /* 0x0030b00001187983 */ /* 0x000f280000300a00 */
[----:B------:R-:W-:Y:S04]  /*2b390*/  STL.64 [R1+0x10d0], R20 ;  /* 0x0010d01401007387 */ /* 0x000fe80000100a00 */
[----:B------:R2:W-:Y:S01]  /*2b3a0*/  STL.64 [R1+0x10d8], R22 ;  /* 0x0010d81601007387 */ /* 0x0005e20000100a00 */
[----:B0-----:R-:W-:-:S02]  /*2b3b0*/  IMAD.MOV.U32 R0, RZ, RZ, R19 ;  /* 0x000000ffff007224 */ /* 0x001fc400078e0013 */
[----:B-1----:R-:W-:Y:S01]  /*2b3c0*/  IMAD.MOV.U32 R3, RZ, RZ, R18 ;  /* 0x000000ffff037224 */ /* 0x002fe200078e0012 */
[----:B--2---:R-:W2:Y:S04]  /*2b3d0*/  LDL R22, [R1+0xc8] ;  /* 0x0000c80001167983 */ /* 0x004ea80000100800 */
[----:B------:R-:W2:Y:S01]  /*2b3e0*/  LDL R23, [R1+0xcc] ;  /* 0x0000cc0001177983 */ /* 0x000ea20000100800 */
[----:B----4-:R-:W-:-:S15]  /*2b3f0*/  HMMA.16816.F32 R4, R24, R18, R4 ;  /* 0x000000121804723c */ /* 0x010fde0000001804 */
[----:B------:R-:W-:-:S08]  /*2b400*/  NOP ;  /* 0x0000000000007918 */ /* 0x000fd00000000000 */
[----:B------:R-:W-:Y:S04]  /*2b410*/  STL.64 [R1+0x10c0], R4 ;  /* 0x0010c00401007387 */ /* 0x000fe80000100a00 */
[----:B------:R0:W-:Y:S04]  /*2b420*/  STL.64 [R1+0x10c8], R6 ;  /* 0x0010c80601007387 */ /* 0x0001e80000100a00 */
[----:B0-----:R-:W4:Y:S04]  /*2b430*/  LDL.LU.64 R6, [R1+0x30a8] ;  /* 0x0030a80001067983 */ /* 0x001f280000300a00 */
[----:B------:R-:W4:Y:S04]  /*2b440*/  LDL.LU.64 R4, [R1+0x30a0] ;  /* 0x0030a00001047983 */ /* 0x000f280000300a00 */
[----:B------:R-:W2:Y:S04]  /*2b450*/  LDL.LU.64 R18, [R1+0x3098] ;  /* 0x0030980001127983 */ /* 0x000ea80000300a00 */
[----:B------:R-:W2:Y:S02]  /*2b460*/  LDL.LU.64 R16, [R1+0x3090] ;  /* 0x0030900001107983 */ /* 0x000ea40000300a00 */
[----:B--2---:R-:W-:Y:S02]  /*2b470*/  HMMA.16816.F32 R20, R24, R22, R16 ;  /* 0x000000161814723c */ /* 0x004fe40000001810 */
[----:B------:R-:W4:-:S15]  /*2b480*/  LDL.LU.64 R18, [R1+0x3088] ;  /* 0x0030880001127983 */ /* 0x000f1e0000300a00 */
[----:B------:R-:W-:-:S06]  /*2b490*/  NOP ;  /* 0x0000000000007918 */ /* 0x000fcc0000000000 */
[----:B------:R-:W-:Y:S04]  /*2b4a0*/  STL.64 [R1+0xfc0], R20 ;  /* 0x000fc01401007387 */ /* 0x000fe80000100a00 */
[----:B------:R-:W-:Y:S04]  /*2b4b0*/  STL.64 [R1+0xfc8], R22 ;  /* 0x000fc81601007387 */ /* 0x000fe80000100a00 */
[----:B------:R-:W0:Y:S04]  /*2b4c0*/  LDSM.16.MT88.4 R20, [R2+UR5+0x4100] ;  /* 0x004100050214783b */ /* 0x000e280008004200 */
[----:B0-----:R0:W-:Y:S04]  /*2b4d0*/  STL.64 [R1+0x2ed0], R22 ;  /* 0x002ed01601007387 */ /* 0x0011e80000100a00 */
[----:B------:R-:W-:Y:S04]  /*2b4e0*/  STL.64 [R1+0x2ec8], R20 ;  /* 0x002ec81401007387 */ /* 0x000fe80000100a00 */
[----:B0-----:R-:W2:Y:S01]  /*2b4f0*/  LDL.64 R22, [R1+0x78] ;  /* 0x0000780001167983 */ /* 0x001ea20000100a00 */
[----:B----4-:R-:W-:Y:S03]  /*2b500*/  HMMA.16816.F32 R16, R24, R18, R4 ;  /* 0x000000121810723c */ /* 0x010fe60000001804 */
[----:B------:R-:W4:Y:S04]  /*2b510*/  LDL.LU.64 R6, [R1+0x3080] ;  /* 0x0030800001067983 */ /* 0x000f280000300a00 */
[----:B------:R-:W4:-:S15]  /*2b520*/  LDL.LU.64 R4, [R1+0x3078] ;  /* 0x0030780001047983 */ /* 0x000f1e0000300a00 */
[----:B------:R-:W-:-:S01]  /*2b530*/  NOP ;  /* 0x0000000000007918 */ /* 0x000fc20000000000 */
[----:B------:R-:W-:Y:S04]  /*2b540*/  STL.64 [R1+0xfa0], R16 ;  /* 0x000fa01001007387 */ /* 0x000fe80000100a00 */
[----:B------:R0:W-:Y:S04]  /*2b550*/  STL.64 [R1+0xfa8], R18 ;  /* 0x000fa81201007387 */ /* 0x0001e80000100a00 */
[----:B0-----:R-:W4:Y:S02]  /*2b560*/  LDL.LU.64 R18, [R1+0x3070] ;  /* 0x0030700001127983 */ /* 0x001f240000300a00 */
[----:B----4-:R-:W-:Y:S06]  /*2b570*/  HMMA.16816.F32 R4, R24, R18, R4 ;  /* 0x000000121804723c */ /* 0x010fec0000001804 */
[----:B------:R-:W-:-:S02]  /*2b580*/  IMAD.MOV.U32 R9, RZ, RZ, R18 ;  /* 0x000000ffff097224 */ /* 0x000fc400078e0012 */
[----:B------:R-:W-:-:S15]  /*2b590*/  IMAD.MOV.U32 R8, RZ, RZ, R19 ;  /* 0x000000ffff087224 */ /* 0x000fde00078e0013 */
[----:B------:R-:W-:Y:S04]  /*2b5a0*/  STL.64 [R1+0xf90], R4 ;  /* 0x000f900401007387 */ /* 0x000fe80000100a00 */
[----:B------:R0:W-:Y:S04]  /*2b5b0*/  STL.64 [R1+0xf98], R6 ;  /* 0x000f980601007387 */ /* 0x0001e80000100a00 */
[----:B0-----:R-:W4:Y:S04]  /*2b5c0*/  LDL.LU.64 R6, [R1+0x3068] ;  /* 0x0030680001067983 */ /* 0x001f280000300a00 */
[----:B------:R-:W4:Y:S04]  /*2b5d0*/  LDL.LU.64 R4, [R1+0x3060] ;  /* 0x0030600001047983 */ /* 0x000f280000300a00 */
[----:B------:R-:W4:Y:S04]  /*2b5e0*/  LDL.LU.64 R18, [R1+0x3058] ;  /* 0x0030580001127983 */ /* 0x000f280000300a00 */
[----:B------:R-:W-:Y:S04]  /*2b5f0*/  STL.64 [R1+0x2fc0], R10 ;  /* 0x002fc00a01007387 */ /* 0x000fe80000100a00 */
[----:B------:R0:W-:Y:S04]  /*2b600*/  STL.64 [R1+0x2fb8], R8 ;  /* 0x002fb80801007387 */ /* 0x0001e80000100a00 */
[----:B0-----:R-:W3:Y:S04]  /*2b610*/  LDL.LU R8, [R1+0xf80] ;  /* 0x000f800001087983 */ /* 0x001ee80000300800 */
[----:B------:R-:W3:Y:S04]  /*2b620*/  LDL.LU R9, [R1+0xf84] ;  /* 0x000f840001097983 */ /* 0x000ee80000300800 */
[----:B------:R-:W3:Y:S04]  /*2b630*/  LDL.LU R10, [R1+0xf88] ;  /* 0x000f8800010a7983 */ /* 0x000ee80000300800 */
[----:B------:R-:W3:Y:S01]  /*2b640*/  LDL.LU R11, [R1+0xf8c] ;  /* 0x000f8c00010b7983 */ /* 0x000ee20000300800 */
[C---:B----4-:R-:W-:Y:S06]  /*2b650*/  HMMA.16816.F32 R4, R24.reuse, R18, R4 ;  /* 0x000000121804723c */ /* 0x050fec0000001804 */
[----:B---3--:R-:W-:Y:S01]  /*2b660*/  HMMA.16816.F32 R8, R24, R14, R8 ;  /* 0x0000000e1808723c */ /* 0x008fe20000001808 */
[----:B------:R-:W3:-:S15]  /*2b670*/  LDL R14, [R1+0x18] ;  /* 0x00001800010e7983 */ /* 0x000ede0000100800 */
[----:B------:R-:W-:-:S07]  /*2b680*/  NOP ;  /* 0x0000000000007918 */ /* 0x000fce0000000000 */
[----:B------:R-:W-:Y:S04]  /*2b690*/  STL.64 [R1+0xf80], R8 ;  /* 0x000f800801007387 */ /* 0x000fe80000100a00 */
[----:B------:R-:W-:Y:S04]  /*2b6a0*/  STL.64 [R1+0xf88], R10 ;  /* 0x000f880a01007387 */ /* 0x000fe80000100a00 */
[----:B------:R0:W-:Y:S04]  /*2b6b0*/  STL.64 [R1+0xf70], R4 ;  /* 0x000f700401007387 */ /* 0x0001e80000100a00 */
[----:B------:R1:W-:Y:S04]  /*2b6c0*/  STL.64 [R1+0xf78], R6 ;  /* 0x000f780601007387 */ /* 0x0003e80000100a00 */
[----:B------:R-:W3:Y:S04]  /*2b6d0*/  LDL R15, [R1+0x1c] ;  /* 0x00001c00010f7983 */ /* 0x000ee80000100800 */
[----:B---3--:R3:W-:Y:S04]  /*2b6e0*/  STL.64 [R1+0x2ff0], R14 ;  /* 0x002ff00e01007387 */ /* 0x0087e80000100a00 */
[----:B0-----:R-:W4:Y:S04]  /*2b6f0*/  LDL.LU R4, [R1+0xef0] ;  /* 0x000ef00001047983 */ /* 0x001f280000300800 */
[----:B------:R-:W4:Y:S04]  /*2b700*/  LDL.LU R5, [R1+0xef4] ;  /* 0x000ef40001057983 */ /* 0x000f280000300800 */
[----:B-1----:R-:W2:Y:S04]  /*2b710*/  LDL.LU R6, [R1+0xef8] ;  /* 0x000ef80001067983 */ /* 0x002ea80000300800 */
[----:B------:R-:W2:Y:S04]  /*2b720*/  LDL.LU R7, [R1+0xefc] ;  /* 0x000efc0001077983 */ /* 0x000ea80000300800 */
[----:B---3--:R-:W3:Y:S04]  /*2b730*/  LDL R14, [R1+0x28] ;  /* 0x00002800010e7983 */ /* 0x008ee80000100800 */
[----:B------:R-:W3:Y:S04]  /*2b740*/  LDL R15, [R1+0x2c] ;  /* 0x00002c00010f7983 */ /* 0x000ee80000100800 */
[----:B---3--:R-:W-:Y:S04]  /*2b750*/  STL.64 [R1+0x3008], R14 ;  /* 0x0030080e01007387 */ /* 0x008fe80000100a00 */
[----:B--2---:R-:W-:Y:S04]  /*2b760*/  STL.64 [R1+0x2fe8], R6 ;  /* 0x002fe80601007387 */ /* 0x004fe80000100a00 */
[----:B----4-:R0:W-:Y:S04]  /*2b770*/  STL.64 [R1+0x2fe0], R4 ;  /* 0x002fe00401007387 */ /* 0x0101e80000100a00 */
[----:B0-----:R-:W2:Y:S04]  /*2b780*/  LDL.LU R4, [R1+0xf00] ;  /* 0x000f000001047983 */ /* 0x001ea80000300800 */
[----:B------:R-:W2:Y:S04]  /*2b790*/  LDL.LU R5, [R1+0xf04] ;  /* 0x000f040001057983 */ /* 0x000ea80000300800 */
[----:B------:R-:W3:Y:S04]  /*2b7a0*/  LDL.LU R6, [R1+0xf08] ;  /* 0x000f080001067983 */ /* 0x000ee80000300800 */
[----:B------:R-:W3:Y:S04]  /*2b7b0*/  LDL.LU R7, [R1+0xf0c] ;  /* 0x000f0c0001077983 */ /* 0x000ee80000300800 */
[----:B------:R-:W4:Y:S04]  /*2b7c0*/  LDL R14, [R1+0x38] ;  /* 0x00003800010e7983 */ /* 0x000f280000100800 */
[----:B------:R-:W4:Y:S04]  /*2b7d0*/  LDL R15, [R1+0x3c] ;  /* 0x00003c00010f7983 */ /* 0x000f280000100800 */
        /* <DEDUP_REMOVED lines=8> */
[----:B----4-:R-:W-:Y:S04]  /*2b860*/  STL.64 [R1+0x3020], R14 ;  /* 0x0030200e01007387 */ /* 0x010fe80000100a00 */
[----:B---3--:R-:W-:Y:S04]  /*2b870*/  STL.64 [R1+0x3000], R6 ;  /* 0x0030000601007387 */ /* 0x008fe80000100a00 */
[----:B--2---:R0:W-:Y:S04]  /*2b880*/  STL.64 [R1+0x2ff8], R4 ;  /* 0x002ff80401007387 */ /* 0x0041e80000100a00 */
[----:B0-----:R-:W2:Y:S04]  /*2b890*/  LDL.LU R4, [R1+0xf10] ;  /* 0x000f100001047983 */ /* 0x001ea80000300800 */
[----:B------:R-:W2:Y:S04]  /*2b8a0*/  LDL.LU R5, [R1+0xf14] ;  /* 0x000f140001057983 */ /* 0x000ea80000300800 */
[----:B------:R-:W3:Y:S04]  /*2b8b0*/  LDL.LU R6, [R1+0xf18] ;  /* 0x000f180001067983 */ /* 0x000ee80000300800 */
[----:B------:R-:W3:Y:S04]  /*2b8c0*/  LDL.LU R7, [R1+0xf1c] ;  /* 0x000f1c0001077983 */ /* 0x000ee80000300800 */
[----:B------:R-:W4:Y:S04]  /*2b8d0*/  LDL R14, [R1+0x48] ;  /* 0x00004800010e7983 */ /* 0x000f280000100800 */
[----:B------:R-:W4:Y:S04]  /*2b8e0*/  LDL R15, [R1+0x4c] ;  /* 0x00004c00010f7983 */ /* 0x000f280000100800 */
[----:B----4-:R0:W-:Y:S04]  /*2b8f0*/  STL.64 [R1+0x3038], R14 ;  /* 0x0030380e01007387 */ /* 0x0101e80000100a00 */
[----:B0-----:R-:W4:Y:S04]  /*2b900*/  LDL.64 R14, [R1+0x58] ;  /* 0x00005800010e7983 */ /* 0x001f280000100a00 */
[----:B---3--:R-:W-:Y:S04]  /*2b910*/  STL.64 [R1+0x3018], R6 ;  /* 0x0030180601007387 */ /* 0x008fe80000100a00 */
[----:B--2---:R0:W-:Y:S04]  /*2b920*/  STL.64 [R1+0x3010], R4 ;  /* 0x0030100401007387 */ /* 0x0041e80000100a00 */
[----:B0-----:R-:W2:Y:S04]  /*2b930*/  LDL.LU R4, [R1+0xf20] ;  /* 0x000f200001047983 */ /* 0x001ea80000300800 */
[----:B------:R-:W2:Y:S04]  /*2b940*/  LDL.LU R5, [R1+0xf24] ;  /* 0x000f240001057983 */ /* 0x000ea80000300800 */
[----:B------:R-:W3:Y:S04]  /*2b950*/  LDL.LU R6, [R1+0xf28] ;  /* 0x000f280001067983 */ /* 0x000ee80000300800 */
[----:B------:R-:W3:Y:S01]  /*2b960*/  LDL.LU R7, [R1+0xf2c] ;  /* 0x000f2c0001077983 */ /* 0x000ee20000300800 */
[C---:B------:R-:W-:Y:S03]  /*2b970*/  HMMA.16816.F32 R16, R24.reuse, R22, R16 ;  /* 0x000000161810723c */ /* 0x040fe60000001810 */
[----:B---3--:R-:W-:Y:S04]  /*2b980*/  STL.64 [R1+0x3030], R6 ;  /* 0x0030300601007387 */ /* 0x008fe80000100a00 */
[----:B--2---:R0:W-:Y:S04]  /*2b990*/  STL.64 [R1+0x3028], R4 ;  /* 0x0030280401007387 */ /* 0x0041e80000100a00 */
[----:B0-----:R-:W2:Y:S04]  /*2b9a0*/  LDL.LU R4, [R1+0xf30] ;  /* 0x000f300001047983 */ /* 0x001ea80000300800 */
[----:B------:R-:W2:Y:S04]  /*2b9b0*/  LDL.LU R5, [R1+0xf34] ;  /* 0x000f340001057983 */ /* 0x000ea80000300800 */
[----:B------:R-:W3:Y:S04]  /*2b9c0*/  LDL.LU R6, [R1+0xf38] ;  /* 0x000f380001067983 */ /* 0x000ee80000300800 */
[----:B------:R-:W3:Y:S04]  /*2b9d0*/  LDL.LU R7, [R1+0xf3c] ;  /* 0x000f3c0001077983 */ /* 0x000ee80000300800 */
[----:B---3--:R-:W-:Y:S04]  /*2b9e0*/  STL.64 [R1+0x3048], R6 ;  /* 0x0030480601007387 */ /* 0x008fe80000100a00 */
[----:B--2---:R0:W-:Y:S04]  /*2b9f0*/  STL.64 [R1+0x3040], R4 ;  /* 0x0030400401007387 */ /* 0x0041e80000100a00 */
[----:B0-----:R-:W4:Y:S04]  /*2ba00*/  LDL.LU R4, [R1+0xf40] ;  /* 0x000f400001047983 */ /* 0x001f280000300800 */
[----:B------:R-:W4:Y:S04]  /*2ba10*/  LDL.LU R5, [R1+0xf44] ;  /* 0x000f440001057983 */ /* 0x000f280000300800 */
[----:B------:R-:W4:Y:S04]  /*2ba20*/  LDL.LU R6, [R1+0xf48] ;  /* 0x000f480001067983 */ /* 0x000f280000300800 */
[----:B------:R-:W4:Y:S04]  /*2ba30*/  LDL.LU R7, [R1+0xf4c] ;  /* 0x000f4c0001077983 */ /* 0x000f280000300800 */
[----:B------:R-:W-:Y:S04]  /*2ba40*/  STL.64 [R1+0xf60], R16 ;  /* 0x000f601001007387 */ /* 0x000fe80000100a00 */
[----:B------:R0:W-:Y:S04]  /*2ba50*/  STL.64 [R1+0xf68], R18 ;  /* 0x000f681201007387 */ /* 0x0001e80000100a00 */
[----:B0-----:R-:W2:Y:S04]  /*2ba60*/  LDL.LU.64 R18, [R1+0x3050] ;  /* 0x0030500001127983 */ /* 0x001ea80000300a00 */
[----:B------:R0:W-:Y:S04]  /*2ba70*/  STL.64 [R1+0x2f68], R22 ;  /* 0x002f681601007387 */ /* 0x0001e80000100a00 */
[----:B0-----:R-:W3:Y:S01]  /*2ba80*/  LDL.64 R22, [R1+0x98] ;  /* 0x0000980001167983 */ /* 0x001ee20000100a00 */
[----:B--2---:R-:W-:Y:S03]  /*2ba90*/  HMMA.16816.F32 R16, R24, R18, R8 ;  /* 0x000000121810723c */ /* 0x004fe60000001808 */
[----:B---3--:R-:W-:Y:S04]  /*2baa0*/  STL.64 [R1+0x2f70], R22 ;  /* 0x002f701601007387 */ /* 0x008fe80000100a00 */
[----:B------:R-:W2:-:S15]  /*2bab0*/  LDL.LU R8, [R1+0xee0] ;  /* 0x000ee00001087983 */ /* 0x000e9e0000300800 */
[----:B------:R-:W-:-:S01]  /*2bac0*/  NOP ;  /* 0x0000000000007918 */ /* 0x000fc20000000000 */
[----:B------:R0:W-:Y:S04]  /*2bad0*/  STL.64 [R1+0xf50], R16 ;  /* 0x000f501001007387 */ /* 0x0001e80000100a00 */
[----:B------:R1:W-:Y:S04]  /*2bae0*/  STL.64 [R1+0xf58], R18 ;  /* 0x000f581201007387 */ /* 0x0003e80000100a00 */
[----:B------:R-:W2:Y:S04]  /*2baf0*/  LDL.LU R9, [R1+0xee4] ;  /* 0x000ee40001097983 */ /* 0x000ea80000300800 */
[----:B------:R-:W2:Y:S04]  /*2bb00*/  LDL.LU R10, [R1+0xee8] ;  /* 0x000ee800010a7983 */ /* 0x000ea80000300800 */
[----:B------:R-:W2:Y:S04]  /*2bb10*/  LDL.LU R11, [R1+0xeec] ;  /* 0x000eec00010b7983 */ /* 0x000ea80000300800 */
[----:B0-----:R-:W3:Y:S04]  /*2bb20*/  LDL.LU R16, [R1+0x280] ;  /* 0x0002800001107983 */ /* 0x001ee80000300800 */
[----:B------:R-:W3:Y:S04]  /*2bb30*/  LDL.LU R17, [R1+0x284] ;  /* 0x0002840001117983 */ /* 0x000ee80000300800 */
[----:B-1----:R-:W3:Y:S04]  /*2bb40*/  LDL.LU R18, [R1+0x288] ;  /* 0x0002880001127983 */ /* 0x002ee80000300800 */
[----:B------:R-:W3:Y:S04]  /*2bb50*/  LDL.LU R19, [R1+0x28c] ;  /* 0x00028c0001137983 */ /* 0x000ee80000300800 */
[----:B------:R-:W2:Y:S01]  /*2bb60*/  LDL.64 R22, [R1+0xb8] ;  /* 0x0000b80001167983 */ /* 0x000ea20000100a00 */
[----:B----4-:R-:W-:Y:S03]  /*2bb70*/  HMMA.16816.F32 R4, R24, R14, R4 ;  /* 0x0000000e1804723c */ /* 0x010fe60000001804 */
[----:B--2---:R0:W-:Y:S04]  /*2bb80*/  STL.64 [R1+0x2f80], R22 ;  /* 0x002f801601007387 */ /* 0x0041e80000100a00 */
[----:B------:R-:W2:Y:S04]  /*2bb90*/  LDL.LU R20, [R1+0xfb0] ;  /* 0x000fb00001147983 */ /* 0x000ea80000300800 */
[----:B------:R-:W2:Y:S04]  /*2bba0*/  LDL.LU R21, [R1+0xfb4] ;  /* 0x000fb40001157983 */ /* 0x000ea80000300800 */
[----:B0-----:R-:W4:Y:S04]  /*2bbb0*/  LDL.LU R22, [R1+0xfb8] ;  /* 0x000fb80001167983 */ /* 0x001f280000300800 */
[----:B------:R-:W4:Y:S04]  /*2bbc0*/  LDL.LU R23, [R1+0xfbc] ;  /* 0x000fbc0001177983 */ /* 0x000f280000300800 */
[----:B----4-:R0:W-:Y:S04]  /*2bbd0*/  STL.64 [R1+0x2f90], R22 ;  /* 0x002f901601007387 */ /* 0x0101e80000100a00 */
[----:B--2---:R-:W-:Y:S04]  /*2bbe0*/  STL.64 [R1+0x2f88], R20 ;  /* 0x002f881401007387 */ /* 0x004fe80000100a00 */
[----:B------:R-:W-:Y:S04]  /*2bbf0*/  STL.64 [R1+0xf40], R4 ;  /* 0x000f400401007387 */ /* 0x000fe80000100a00 */
[----:B------:R1:W-:Y:S01]  /*2bc00*/  STL.64 [R1+0xf48], R6 ;  /* 0x000f480601007387 */ /* 0x0003e20000100a00 */
[----:B0-----:R-:W-:-:S02]  /*2bc10*/  IMAD.MOV.U32 R22, RZ, RZ, R3 ;  /* 0x000000ffff167224 */ /* 0x001fc400078e0003 */
[----:B------:R-:W-:Y:S02]  /*2bc20*/  IMAD.MOV.U32 R23, RZ, RZ, R0 ;  /* 0x000000ffff177224 */ /* 0x000fe400078e0000 */
[----:B------:R-:W-:Y:S01]  /*2bc30*/  IMAD.MOV.U32 R3, RZ, RZ, R14 ;  /* 0x000000ffff037224 */ /* 0x000fe200078e000e */
[----:B-1----:R-:W2:Y:S04]  /*2bc40*/  LDL.LU.64 R6, [R1+0x3048] ;  /* 0x0030480001067983 */ /* 0x002ea80000300a00 */
[----:B------:R-:W2:Y:S01]  /*2bc50*/  LDL.LU.64 R4, [R1+0x3040] ;  /* 0x0030400001047983 */ /* 0x000ea20000300a00 */
[----:B------:R-:W-:-:S03]  /*2bc60*/  IMAD.MOV.U32 R0, RZ, RZ, R15 ;  /* 0x000000ffff007224 */ /* 0x000fc600078e000f */
[----:B------:R-:W2:Y:S02]  /*2bc70*/  LDL.LU.64 R14, [R1+0x3038] ;  /* 0x00303800010e7983 */ /* 0x000ea40000300a00 */
[----:B--2---:R-:W-:Y:S02]  /*2bc80*/  HMMA.16816.F32 R12, R24, R14, R4 ;  /* 0x0000000e180c723c */ /* 0x004fe40000001804 */
[----:B------:R-:W2:Y:S04]  /*2bc90*/  LDL.LU.64 R6, [R1+0x3030] ;  /* 0x0030300001067983 */ /* 0x000ea80000300a00 */
[----:B------:R-:W2:-:S15]  /*2bca0*/  LDL.LU.64 R4, [R1+0x3028] ;  /* 0x0030280001047983 */ /* 0x000e9e0000300a00 */
[----:B------:R-:W-:-:S02]  /*2bcb0*/  NOP ;  /* 0x0000000000007918 */ /* 0x000fc40000000000 */
[----:B------:R-:W-:Y:S04]  /*2bcc0*/  STL.64 [R1+0xf30], R12 ;  /* 0x000f300c01007387 */ /* 0x000fe80000100a00 */
        /* <DEDUP_REMOVED lines=23> */
[----:B--2---:R-:W-:-:S15]  /*2be40*/  HMMA.16816.F32 R4, R24, R14, R4 ;  /* 0x0000000e1804723c */ /* 0x004fde0000001804 */
[----:B------:R-:W-:-:S08]  /*2be50*/  NOP ;  /* 0x0000000000007918 */ /* 0x000fd00000000000 */
[----:B------:R-:W-:Y:S04]  /*2be60*/  STL.64 [R1+0xef0], R4 ;  /* 0x000ef00401007387 */ /* 0x000fe80000100a00 */
[----:B------:R0:W-:Y:S04]  /*2be70*/  STL.64 [R1+0xef8], R6 ;  /* 0x000ef80601007387 */ /* 0x0001e80000100a00 */
[----:B0-----:R-:W2:Y:S04]  /*2be80*/  LDL.LU.64 R6, [R1+0x2fd0] ;  /* 0x002fd00001067983 */ /* 0x001ea80000300a00 */
[----:B------:R2:W-:Y:S04]  /*2be90*/  STL.64 [R1+0x2f78], R14 ;  /* 0x002f780e01007387 */ /* 0x0005e80000100a00 */
[----:B------:R-:W4:Y:S04]  /*2bea0*/  LDL.LU R12, [R1+0xdf0] ;  /* 0x000df000010c7983 */ /* 0x000f280000300800 */
[----:B------:R-:W4:Y:S01]  /*2beb0*/  LDL.LU R13, [R1+0xdf4] ;  /* 0x000df400010d7983 */ /* 0x000f220000300800 */
[----:B--2---:R-:W-:-:S02]  /*2bec0*/  IMAD.MOV.U32 R14, RZ, RZ, R6 ;  /* 0x000000ffff0e7224 */ /* 0x004fc400078e0006 */
[----:B------:R-:W-:Y:S01]  /*2bed0*/  IMAD.MOV.U32 R15, RZ, RZ, R7 ;  /* 0x000000ffff0f7224 */ /* 0x000fe200078e0007 */
[----:B------:R-:W2:Y:S04]  /*2bee0*/  LDL.LU R6, [R1+0x2fcc] ;  /* 0x002fcc0001067983 */ /* 0x000ea80000300800 */
[----:B------:R-:W2:Y:S04]  /*2bef0*/  LDL.LU R7, [R1+0x2fc8] ;  /* 0x002fc80001077983 */ /* 0x000ea80000300800 */
[----:B------:R-:W-:Y:S04]  /*2bf00*/  STL.64 [R1+0x2fa0], R14 ;  /* 0x002fa00e01007387 */ /* 0x000fe80000100a00 */
[----:B----4-:R0:W-:Y:S04]  /*2bf10*/  STL.64 [R1+0x2f98], R12 ;  /* 0x002f980c01007387 */ /* 0x0101e80000100a00 */
[----:B0-----:R-:W4:Y:S04]  /*2bf20*/  LDL.LU R12, [R1+0x10b0] ;  /* 0x0010b000010c7983 */ /* 0x001f280000300800 */
[----:B------:R-:W4:Y:S04]  /*2bf30*/  LDL.LU R13, [R1+0x10b4] ;  /* 0x0010b400010d7983 */ /* 0x000f280000300800 */
[----:B------:R-:W4:Y:S04]  /*2bf40*/  LDL.LU R14, [R1+0x10b8] ;  /* 0x0010b800010e7983 */ /* 0x000f280000300800 */
[----:B------:R-:W4:Y:S01]  /*2bf50*/  LDL.LU R15, [R1+0x10bc] ;  /* 0x0010bc00010f7983 */ /* 0x000f220000300800 */
[----:B--2---:R-:W-:-:S15]  /*2bf60*/  HMMA.16816.F32 R8, R24, R6, R8 ;  /* 0x000000061808723c */ /* 0x004fde0000001808 */
[----:B------:R-:W-:-:S08]  /*2bf70*/  NOP ;  /* 0x0000000000007918 */ /* 0x000fd00000000000 */
[----:B------:R-:W-:Y:S04]  /*2bf80*/  STL.64 [R1+0xee0], R8 ;  /* 0x000ee00801007387 */ /* 0x000fe80000100a00 */
[----:B------:R0:W-:Y:S04]  /*2bf90*/  STL.64 [R1+0xee8], R10 ;  /* 0x000ee80a01007387 */ /* 0x0001e80000100a00 */
[----:B0-----:R-:W3:Y:S04]  /*2bfa0*/  LDL.LU.64 R10, [R1+0x2fc0] ;  /* 0x002fc000010a7983 */ /* 0x001ee80000300a00 */
[----:B------:R-:W2:Y:S04]  /*2bfb0*/  LDL.LU.64 R8, [R1+0x2fb8] ;  /* 0x002fb80001087983 */ /* 0x000ea80000300a00 */
[----:B------:R0:W-:Y:S04]  /*2bfc0*/  STL.64 [R1+0x2ef0], R6 ;  /* 0x002ef00601007387 */ /* 0x0001e80000100a00 */
[----:B------:R-:W2:Y:S04]  /*2bfd0*/  LDL.LU R4, [R1+0xdd0] ;  /* 0x000dd00001047983 */ /* 0x000ea80000300800 */
[----:B------:R-:W2:Y:S04]  /*2bfe0*/  LDL.LU R5, [R1+0xdd4] ;  /* 0x000dd40001057983 */ /* 0x000ea80000300800 */
[----:B0-----:R-:W2:Y:S04]  /*2bff0*/  LDL.LU R6, [R1+0xdd8] ;  /* 0x000dd80001067983 */ /* 0x001ea80000300800 */
[----:B------:R-:W2:Y:S01]  /*2c000*/  LDL.LU R7, [R1+0xddc] ;  /* 0x000ddc0001077983 */ /* 0x000ea20000300800 */
[----:B---3--:R-:W-:Y:S03]  /*2c010*/  HMMA.16816.F32 R24, R24, R10, R16 ;  /* 0x0000000a1818723c */ /* 0x008fe60000001810 */
[----:B------:R-:W4:Y:S04]  /*2c020*/  LDL.LU.64 R18, [R1+0x2fb0] ;  /* 0x002fb00001127983 */ /* 0x000f280000300a00 */
[----:B------:R-:W4:-:S15]  /*2c030*/  LDL.LU.64 R16, [R1+0x2fa8] ;  /* 0x002fa80001107983 */ /* 0x000f1e0000300a00 */
[----:B------:R-:W-:-:S01]  /*2c040*/  NOP ;  /* 0x0000000000007918 */ /* 0x000fc20000000000 */
[----:B------:R-:W-:Y:S04]  /*2c050*/  STL.64 [R1+0x280], R24 ;  /* 0x0002801801007387 */ /* 0x000fe80000100a00 */
[----:B------:R0:W-:Y:S04]  /*2c060*/  STL.64 [R1+0x288], R26 ;  /* 0x0002881a01007387 */ /* 0x0001e80000100a00 */
[----:B0-----:R-:W3:Y:S04]  /*2c070*/  LDL.64 R26, [R1+0xc8] ;  /* 0x0000c800011a7983 */ /* 0x001ee80000100a00 */
[----:B------:R-:W-:Y:S04]  /*2c080*/  STL [R1+0x2edc], R10 ;  /* 0x002edc0a01007387 */ /* 0x000fe80000100800 */
[----:B------:R-:W-:Y:S01]  /*2c090*/  STL [R1+0x2ed8], R11 ;  /* 0x002ed80b01007387 */ /* 0x000fe20000100800 */
[----:B----4-:R-:W-:Y:S03]  /*2c0a0*/  HMMA.16816.F32 R20, R16, R22, R12 ;  /* 0x000000161014723c */ /* 0x010fe6000000180c */
[----:B------:R-:W4:Y:S04]  /*2c0b0*/  LDL.LU.64 R14, [R1+0x2fa0] ;  /* 0x002fa000010e7983 */ /* 0x000f280000300a00 */
[----:B------:R-:W4:-:S15]  /*2c0c0*/  LDL.LU.64 R12, [R1+0x2f98] ;  /* 0x002f9800010c7983 */ /* 0x000f1e0000300a00 */
[----:B------:R-:W-:-:S01]  /*2c0d0*/  NOP ;  /* 0x0000000000007918 */ /* 0x000fc20000000000 */
[----:B------:R-:W-:Y:S04]  /*2c0e0*/  STL.64 [R1+0x10b0], R20 ;  /* 0x0010b01401007387 */ /* 0x000fe80000100a00 */
[----:B------:R0:W-:Y:S04]  /*2c0f0*/  STL.64 [R1+0x10b8], R22 ;  /* 0x0010b81601007387 */ /* 0x0001e80000100a00 */
[----:B0-----:R-:W3:Y:S04]  /*2c100*/  LDL.LU.64 R22, [R1+0x2f90] ;  /* 0x002f900001167983 */ /* 0x001ee80000300a00 */
[----:B------:R-:W3:Y:S02]  /*2c110*/  LDL.LU.64 R20, [R1+0x2f88] ;  /* 0x002f880001147983 */ /* 0x000ee40000300a00 */
[----:B---3--:R-:W-:-:S15]  /*2c120*/  HMMA.16816.F32 R20, R16, R26, R20 ;  /* 0x0000001a1014723c */ /* 0x008fde0000001814 */
[----:B------:R-:W-:-:S08]  /*2c130*/  NOP ;  /* 0x0000000000007918 */ /* 0x000fd00000000000 */
[----:B------:R-:W-:Y:S04]  /*2c140*/  STL.64 [R1+0xfb0], R20 ;  /* 0x000fb01401007387 */ /* 0x000fe80000100a00 */
[----:B------:R0:W-:Y:S04]  /*2c150*/  STL.64 [R1+0xfb8], R22 ;  /* 0x000fb81601007387 */ /* 0x0001e80000100a00 */
[----:B0-----:R-:W4:Y:S01]  /*2c160*/  LDL.LU.64 R22, [R1+0x2f80] ;  /* 0x002f800001167983 */ /* 0x001f220000300a00 */
[----:B------:R-:W-:Y:S02]  /*2c170*/  IMAD.MOV.U32 R29, RZ, RZ, R26 ;  /* 0x000000ffff1d7224 */ /* 0x000fe400078e001a */
[----:B------:R-:W-:-:S02]  /*2c180*/  IMAD.MOV.U32 R28, RZ, RZ, R27 ;  /* 0x000000ffff1c7224 */ /* 0x000fc400078e001b */
[----:B------:R-:W0:Y:S04]  /*2c190*/  LDSM.16.MT88.4 R24, [R2+UR5+0x4180] ;  /* 0x004180050218783b */ /* 0x000e280008004200 */
[----:B------:R-:W-:Y:S04]  /*2c1a0*/  STL [R1+0x2f0c], R28 ;  /* 0x002f0c1c01007387 */ /* 0x000fe80000100800 */
[----:B------:R-:W-:Y:S04]  /*2c1b0*/  STL [R1+0x2f08], R29 ;  /* 0x002f081d01007387 */ /* 0x000fe80000100800 */
[----:B0-----:R-:W-:Y:S04]  /*2c1c0*/  STL.64 [R1+0x2da8], R26 ;  /* 0x002da81a01007387 */ /* 0x001fe80000100a00 */
[----:B------:R0:W-:Y:S04]  /*2c1d0*/  STL.64 [R1+0x2da0], R24 ;  /* 0x002da01801007387 */ /* 0x0001e80000100a00 */
[----:B0-----:R-:W3:Y:S04]  /*2c1e0*/  LDL.LU R24, [R1+0xde0] ;  /* 0x000de00001187983 */ /* 0x001ee80000300800 */
[----:B------:R-:W3:Y:S04]  /*2c1f0*/  LDL.LU R25, [R1+0xde4] ;  /* 0x000de40001197983 */ /* 0x000ee80000300800 */
[----:B------:R-:W3:Y:S04]  /*2c200*/  LDL.LU R26, [R1+0xde8] ;  /* 0x000de800011a7983 */ /* 0x000ee80000300800 */
[----:B------:R-:W3:Y:S01]  /*2c210*/  LDL.LU R27, [R1+0xdec] ;  /* 0x000dec00011b7983 */ /* 0x000ee20000300800 */
[----:B----4-:R-:W-:-:S15]  /*2c220*/  HMMA.16816.F32 R12, R16, R22, R12 ;  /* 0x00000016100c723c */ /* 0x010fde000000180c */
[----:B------:R-:W-:-:S08]  /*2c230*/  NOP ;  /* 0x0000000000007918 */ /* 0x000fd00000000000 */
[----:B------:R-:W-:Y:S04]  /*2c240*/  STL.64 [R1+0xdf0], R12 ;  /* 0x000df00c01007387 */ /* 0x000fe80000100a00 */
[----:B------:R0:W-:Y:S04]  /*2c250*/  STL.64 [R1+0xdf8], R14 ;  /* 0x000df80e01007387 */ /* 0x0001e80000100a00 */
[----:B0-----:R-:W4:Y:S01]  /*2c260*/  LDL.LU.64 R14, [R1+0x2f78] ;  /* 0x002f7800010e7983 */ /* 0x001f220000300a00 */
[----:B------:R-:W-:Y:S02]  /*2c270*/  IMAD.MOV.U32 R13, RZ, RZ, R22 ;  /* 0x000000ffff0d7224 */ /* 0x000fe400078e0016 */
[----:B------:R-:W-:-:S02]  /*2c280*/  IMAD.MOV.U32 R12, RZ, RZ, R23 ;  /* 0x000000ffff0c7224 */ /* 0x000fc400078e0017 */
[----:B------:R-:W3:Y:S01]  /*2c290*/  LDL.LU.64 R22, [R1+0x2f70] ;  /* 0x002f700001167983 */ /* 0x000ee20000300a00 */
[----:B--2---:R-:W-:Y:S02]  /*2c2a0*/  IMAD.MOV.U32 R10, RZ, RZ, R9 ;  /* 0x000000ffff0a7224 */ /* 0x004fe400078e0009 */
[----:B------:R-:W-:Y:S01]  /*2c2b0*/  IMAD.MOV.U32 R11, RZ, RZ, R8 ;  /* 0x000000ffff0b7224 */ /* 0x000fe200078e0008 */
[----:B----4-:R-:W-:Y:S04]  /*2c2c0*/  STL.64 [R1+0x2ee8], R14 ;  /* 0x002ee80e01007387 */ /* 0x010fe80000100a00 */
[----:B------:R0:W-:Y:S01]  /*2c2d0*/  STL.64 [R1+0x2ee0], R12 ;  /* 0x002ee00c01007387 */ /* 0x0001e20000100a00 */
[C---:B---3--:R-:W-:Y:S06]  /*2c2e0*/  HMMA.16816.F32 R4, R16.reuse, R22, R4 ;  /* 0x000000161004723c */ /* 0x048fec0000001804 */
[----:B0-----:R-:W-:Y:S07]  /*2c2f0*/  HMMA.16816.F32 R12, R16, R10, R24 ;  /* 0x0000000a100c723c */ /* 0x001fee0000001818 */
[----:B------:R-:W-:-:S02]  /*2c300*/  IMAD.MOV.U32 R10, RZ, RZ, R22 ;  /* 0x000000ffff0a7224 */ /* 0x000fc400078e0016 */
[----:B------:R-:W-:-:S14]  /*2c310*/  IMAD.MOV.U32 R11, RZ, RZ, R23 ;  /* 0x000000ffff0b7224 */ /* 0x000fdc00078e0017 */
[----:B------:R0:W-:Y:S04]  /*2c320*/  STL.64 [R1+0xde0], R12 ;  /* 0x000de00c01007387 */ /* 0x0001e80000100a00 */
[----:B------:R1:W-:Y:S04]  /*2c330*/  STL.64 [R1+0xde8], R14 ;  /* 0x000de80e01007387 */ /* 0x0003e80000100a00 */
[----:B------:R2:W-:Y:S04]  /*2c340*/  STL.64 [R1+0xdd0], R4 ;  /* 0x000dd00401007387 */ /* 0x0005e80000100a00 */
[----:B------:R3:W-:Y:S04]  /*2c350*/  STL.64 [R1+0xdd8], R6 ;  /* 0x000dd80601007387 */ /* 0x0007e80000100a00 */
[----:B0-----:R-:W4:Y:S04]  /*2c360*/  LDL.LU R12, [R1+0xdc0] ;  /* 0x000dc000010c7983 */ /* 0x001f280000300800 */
[----:B------:R-:W4:Y:S04]  /*2c370*/  LDL.LU R13, [R1+0xdc4] ;  /* 0x000dc400010d7983 */ /* 0x000f280000300800 */
[----:B-1----:R-:W4:Y:S04]  /*2c380*/  LDL.LU R14, [R1+0xdc8] ;  /* 0x000dc800010e7983 */ /* 0x002f280000300800 */
[----:B------:R-:W4:Y:S04]  /*2c390*/  LDL.LU R15, [R1+0xdcc] ;  /* 0x000dcc00010f7983 */ /* 0x000f280000300800 */
[----:B------:R-:W4:Y:S04]  /*2c3a0*/  LDL.64 R22, [R1+0x88] ;  /* 0x0000880001167983 */ /* 0x000f280000100a00 */
[----:B--2---:R-:W2:Y:S04]  /*2c3b0*/  LDL.LU R4, [R1+0xdb0] ;  /* 0x000db00001047983 */ /* 0x004ea80000300800 */
[----:B------:R-:W2:Y:S04]  /*2c3c0*/  LDL.LU R5, [R1+0xdb4] ;  /* 0x000db40001057983 */ /* 0x000ea80000300800 */
[----:B---3--:R-:W2:Y:S04]  /*2c3d0*/  LDL.LU R6, [R1+0xdb8] ;  /* 0x000db80001067983 */ /* 0x008ea80000300800 */
[----:B------:R-:W2:Y:S04]  /*2c3e0*/  LDL.LU R7, [R1+0xdbc] ;  /* 0x000dbc0001077983 */ /* 0x000ea80000300800 */
[----:B------:R0:W-:Y:S04]  /*2c3f0*/  STL.64 [R1+0x2f30], R10 ;  /* 0x002f300a01007387 */ /* 0x0001e80000100a00 */
[----:B------:R-:W3:Y:S04]  /*2c400*/  LDL.LU R24, [R1+0xd70] ;  /* 0x000d700001187983 */ /* 0x000ee80000300800 */
[----:B------:R-:W3:Y:S04]  /*2c410*/  LDL.LU R25, [R1+0xd74] ;  /* 0x000d740001197983 */ /* 0x000ee80000300800 */
[----:B------:R-:W4:Y:S04]  /*2c420*/  LDL.LU R26, [R1+0xd78] ;  /* 0x000d7800011a7983 */ /* 0x000f280000300800 */
[----:B------:R-:W4:Y:S04]  /*2c430*/  LDL.LU R27, [R1+0xd7c] ;  /* 0x000d7c00011b7983 */ /* 0x000f280000300800 */
[----:B------:R-:W2:Y:S04]  /*2c440*/  LDL.LU R8, [R1+0xd80] ;  /* 0x000d800001087983 */ /* 0x000ea80000300800 */
[----:B------:R-:W2:Y:S04]  /*2c450*/  LDL.LU R9, [R1+0xd84] ;  /* 0x000d840001097983 */ /* 0x000ea80000300800 */
[----:B0-----:R-:W3:Y:S04]  /*2c460*/  LDL.LU R10, [R1+0xd88] ;  /* 0x000d8800010a7983 */ /* 0x001ee80000300800 */
[----:B------:R-:W3:Y:S04]  /*2c470*/  LDL.LU R11, [R1+0xd8c] ;  /* 0x000d8c00010b7983 */ /* 0x000ee80000300800 */
[----:B---3--:R0:W-:Y:S04]  /*2c480*/  STL.64 [R1+0x2f40], R10 ;  /* 0x002f400a01007387 */ /* 0x0081e80000100a00 */
[----:B--2---:R-:W-:Y:S01]  /*2c490*/  STL.64 [R1+0x2f38], R8 ;  /* 0x002f380801007387 */ /* 0x004fe20000100a00 */
[----:B0-----:R-:W-:-:S02]  /*2c4a0*/  IMAD.MOV.U32 R10, RZ, RZ, R3 ;  /* 0x000000ffff0a7224 */ /* 0x001fc400078e0003 */
[----:B------:R-:W-:-:S05]  /*2c4b0*/  IMAD.MOV.U32 R11, RZ, RZ, R0 ;  /* 0x000000ffff0b7224 */ /* 0x000fca00078e0000 */
[----:B------:R0:W-:Y:S04]  /*2c4c0*/  STL.64 [R1+0x2f50], R10 ;  /* 0x002f500a01007387 */ /* 0x0001e80000100a00 */
[----:B0-----:R-:W2:Y:S04]  /*2c4d0*/  LDL.64 R10, [R1+0x68] ;  /* 0x00006800010a7983 */ /* 0x001ea80000100a00 */
[----:B----4-:R0:W-:Y:S04]  /*2c4e0*/  STL.64 [R1+0x2f28], R26 ;  /* 0x002f281a01007387 */ /* 0x0101e80000100a00 */
[----:B------:R1:W-:Y:S04]  /*2c4f0*/  STL.64 [R1+0x2f20], R24 ;  /* 0x002f201801007387 */ /* 0x0003e80000100a00 */
[----:B0-----:R-:W3:Y:S01]  /*2c500*/  LDL.64 R26, [R1+0x48] ;  /* 0x00004800011a7983 */ /* 0x001ee20000100a00 */
[----:B------:R-:W-:Y:S03]  /*2c510*/  HMMA.16816.F32 R12, R16, R22, R12 ;  /* 0x00000016100c723c */ /* 0x000fe6000000180c */
[----:B---3--:R0:W-:Y:S04]  /*2c520*/  STL.64 [R1+0x2f48], R26 ;  /* 0x002f481a01007387 */ /* 0x0081e80000100a00 */
[----:B-1----:R-:W3:Y:S04]  /*2c530*/  LDL.LU R24, [R1+0xd90] ;  /* 0x000d900001187983 */ /* 0x002ee80000300800 */
[----:B------:R-:W3:Y:S04]  /*2c540*/  LDL.LU R25, [R1+0xd94] ;  /* 0x000d940001197983 */ /* 0x000ee80000300800 */
[----:B0-----:R-:W4:Y:S04]  /*2c550*/  LDL.LU R26, [R1+0xd98] ;  /* 0x000d9800011a7983 */ /* 0x001f280000300800 */
[----:B------:R-:W4:Y:S04]  /*2c560*/  LDL.LU R27, [R1+0xd9c] ;  /* 0x000d9c00011b7983 */ /* 0x000f280000300800 */
[----:B----4-:R-:W-:Y:S04]  /*2c570*/  STL.64 [R1+0x2f60], R26 ;  /* 0x002f601a01007387 */ /* 0x010fe80000100a00 */
[----:B---3--:R0:W-:Y:S04]  /*2c580*/  STL.64 [R1+0x2f58], R24 ;  /* 0x002f581801007387 */ /* 0x0081e80000100a00 */
[----:B0-----:R-:W2:Y:S04]  /*2c590*/  LDL.LU R24, [R1+0xda0] ;  /* 0x000da00001187983 */ /* 0x001ea80000300800 */
[----:B------:R-:W2:Y:S04]  /*2c5a0*/  LDL.LU R25, [R1+0xda4] ;  /* 0x000da40001197983 */ /* 0x000ea80000300800 */
[----:B------:R-:W2:Y:S04]  /*2c5b0*/  LDL.LU R26, [R1+0xda8] ;  /* 0x000da800011a7983 */ /* 0x000ea80000300800 */
[----:B------:R-:W2:Y:S04]  /*2c5c0*/  LDL.LU R27, [R1+0xdac] ;  /* 0x000dac00011b7983 */ /* 0x000ea80000300800 */
[----:B------:R0:W-:Y:S04]  /*2c5d0*/  STL.64 [R1+0xdc0], R12 ;  /* 0x000dc00c01007387 */ /* 0x0001e80000100a00 */
[----:B------:R-:W-:Y:S01]  /*2c5e0*/  STL.64 [R1+0xdc8], R14 ;  /* 0x000dc80e01007387 */ /* 0x000fe20000100a00 */
[----:B0-----:R-:W-:-:S02]  /*2c5f0*/  IMAD.MOV.U32 R13, RZ, RZ, R22 ;  /* 0x000000ffff0d7224 */ /* 0x001fc400078e0016 */
[----:B------:R-:W-:Y:S02]  /*2c600*/  IMAD.MOV.U32 R12, RZ, RZ, R23 ;  /* 0x000000ffff0c7224 */ /* 0x000fe400078e0017 */
[----:B------:R-:W3:Y:S02]  /*2c610*/  LDL.LU.64 R22, [R1+0x2f68] ;  /* 0x002f680001167983 */ /* 0x000ee40000300a00 */
[----:B---3--:R-:W-:-:S15]  /*2c620*/  HMMA.16816.F32 R4, R16, R22, R4 ;  /* 0x000000161004723c */ /* 0x008fde0000001804 */
[----:B------:R-:W-:-:S08]  /*2c630*/  NOP ;  /* 0x0000000000007918 */ /* 0x000fd00000000000 */
[----:B------:R0:W-:Y:S04]  /*2c640*/  STL.64 [R1+0xdb0], R4 ;  /* 0x000db00401007387 */ /* 0x0001e80000100a00 */
[----:B------:R1:W-:Y:S04]  /*2c650*/  STL.64 [R1+0xdb8], R6 ;  /* 0x000db80601007387 */ /* 0x0003e80000100a00 */
[----:B0-----:R-:W3:Y:S04]  /*2c660*/  LDL.LU R4, [R1+0xd50] ;  /* 0x000d500001047983 */ /* 0x001ee80000300800 */
[----:B------:R-:W3:Y:S04]  /*2c670*/  LDL.LU R5, [R1+0xd54] ;  /* 0x000d540001057983 */ /* 0x000ee80000300800 */
[----:B-1----:R-:W4:Y:S04]  /*2c680*/  LDL.LU R6, [R1+0xd58] ;  /* 0x000d580001067983 */ /* 0x002f280000300800 */
[----:B------:R-:W4:Y:S01]  /*2c690*/  LDL.LU R7, [R1+0xd5c] ;  /* 0x000d5c0001077983 */ /* 0x000f220000300800 */
[----:B--2---:R-:W-:Y:S03]  /*2c6a0*/  HMMA.16816.F32 R24, R16, R10, R24 ;  /* 0x0000000a1018723c */ /* 0x004fe60000001818 */
[----:B----4-:R-:W-:Y:S04]  /*2c6b0*/  STL.64 [R1+0x2f00], R6 ;  /* 0x002f000601007387 */ /* 0x010fe80000100a00 */
[----:B---3--:R0:W-:Y:S04]  /*2c6c0*/  STL.64 [R1+0x2ef8], R4 ;  /* 0x002ef80401007387 */ /* 0x0081e80000100a00 */
[----:B0-----:R-:W2:Y:S04]  /*2c6d0*/  LDL.LU R4, [R1+0xd60] ;  /* 0x000d600001047983 */ /* 0x001ea80000300800 */
[----:B------:R-:W2:Y:S04]  /*2c6e0*/  LDL.LU R5, [R1+0xd64] ;  /* 0x000d640001057983 */ /* 0x000ea80000300800 */
[----:B------:R-:W3:Y:S04]  /*2c6f0*/  LDL.LU R6, [R1+0xd68] ;  /* 0x000d680001067983 */ /* 0x000ee80000300800 */
[----:B------:R-:W3:Y:S01]  /*2c700*/  LDL.LU R7, [R1+0xd6c] ;  /* 0x000d6c0001077983 */ /* 0x000ee20000300800 */
[----:B------:R-:W-:-:S02]  /*2c710*/  IMAD.MOV.U32 R28, RZ, RZ, R22 ;  /* 0x000000ffff1c7224 */ /* 0x000fc400078e0016 */
[----:B------:R-:W-:Y:S02]  /*2c720*/  IMAD.MOV.U32 R29, RZ, RZ, R23 ;  /* 0x000000ffff1d7224 */ /* 0x000fe400078e0017 */
[----:B------:R-:W-:Y:S02]  /*2c730*/  IMAD.MOV.U32 R3, RZ, RZ, R10 ;  /* 0x000000ffff037224 */ /* 0x000fe400078e000a */
[----:B------:R-:W-:Y:S01]  /*2c740*/  IMAD.MOV.U32 R0, RZ, RZ, R11 ;  /* 0x000000ffff007224 */ /* 0x000fe200078e000b */
[----:B---3--:R0:W-:Y:S04]  /*2c750*/  STL.64 [R1+0x2f18], R6 ;  /* 0x002f180601007387 */ /* 0x0081e80000100a00 */
[----:B--2---:R-:W-:Y:S04]  /*2c760*/  STL.64 [R1+0x2f10], R4 ;  /* 0x002f100401007387 */ /* 0x004fe80000100a00 */
[----:B------:R-:W2:Y:S04]  /*2c770*/  LDL.64 R14, [R1+0x18] ;  /* 0x00001800010e7983 */ /* 0x000ea80000100a00 */
[----:B0-----:R-:W3:Y:S04]  /*2c780*/  LDL.64 R6, [R1+0x38] ;  /* 0x0000380001067983 */ /* 0x001ee80000100a00 */
[----:B------:R-:W4:Y:S04]  /*2c790*/  LDL.LU R20, [R1+0xd30] ;  /* 0x000d300001147983 */ /* 0x000f280000300800 */
[----:B------:R-:W4:Y:S04]  /*2c7a0*/  LDL.LU R21, [R1+0xd34] ;  /* 0x000d340001157983 */ /* 0x000f280000300800 */
[----:B------:R-:W4:Y:S04]  /*2c7b0*/  LDL.LU R22, [R1+0xd38] ;  /* 0x000d380001167983 */ /* 0x000f280000300800 */
[----:B------:R-:W4:Y:S04]  /*2c7c0*/  LDL.LU R23, [R1+0xd3c] ;  /* 0x000d3c0001177983 */ /* 0x000f280000300800 */
[----:B------:R-:W-:Y:S04]  /*2c7d0*/  STL.64 [R1+0xda0], R24 ;  /* 0x000da01801007387 */ /* 0x000fe80000100a00 */
[----:B------:R0:W-:Y:S04]  /*2c7e0*/  STL.64 [R1+0xda8], R26 ;  /* 0x000da81a01007387 */ /* 0x0001e80000100a00 */
[----:B0-----:R-:W2:Y:S04]  /*2c7f0*/  LDL.LU.64 R26, [R1+0x2f60] ;  /* 0x002f6000011a7983 */ /* 0x001ea80000300a00 */
[----:B------:R-:W2:Y:S04]  /*2c800*/  LDL.LU.64 R24, [R1+0x2f58] ;  /* 0x002f580001187983 */ /* 0x000ea80000300a00 */
[----:B------:R-:W2:Y:S02]  /*2c810*/  LDL.LU.64 R10, [R1+0x2f50] ;  /* 0x002f5000010a7983 */ /* 0x000ea40000300a00 */
[----:B--2---:R-:W-:Y:S02]  /*2c820*/  HMMA.16816.F32 R8, R16, R10, R24 ;  /* 0x0000000a1008723c */ /* 0x004fe40000001818 */
[----:B------:R-:W2:-:S15]  /*2c830*/  LDL.LU.64 R26, [R1+0x2f48] ;  /* 0x002f4800011a7983 */ /* 0x000e9e0000300a00 */
[----:B------:R-:W-:-:S06]  /*2c840*/  NOP ;  /* 0x0000000000007918 */ /* 0x000fcc0000000000 */
[----:B------:R-:W-:Y:S04]  /*2c850*/  STL.64 [R1+0xd90], R8 ;  /* 0x000d900801007387 */ /* 0x000fe80000100a00 */
[----:B------:R0:W-:Y:S04]  /*2c860*/  STL.64 [R1+0xd98], R10 ;  /* 0x000d980a01007387 */ /* 0x0001e80000100a00 */
[----:B0-----:R-:W2:Y:S04]  /*2c870*/  LDL.LU.64 R10, [R1+0x2f40] ;  /* 0x002f4000010a7983 */ /* 0x001ea80000300a00 */
[----:B------:R-:W2:Y:S02]  /*2c880*/  LDL.LU.64 R8, [R1+0x2f38] ;  /* 0x002f380001087983 */ /* 0x000ea40000300a00 */
[----:B--2---:R-:W-:-:S15]  /*2c890*/  HMMA.16816.F32 R8, R16, R26, R8 ;  /* 0x0000001a1008723c */ /* 0x004fde0000001808 */
[----:B------:R-:W-:-:S08]  /*2c8a0*/  NOP ;  /* 0x0000000000007918 */ /* 0x000fd00000000000 */
[----:B------:R0:W-:Y:S04]  /*2c8b0*/  STL.64 [R1+0xd80], R8 ;  /* 0x000d800801007387 */ /* 0x0001e80000100a00 */
[----:B------:R1:W-:Y:S01]  /*2c8c0*/  STL.64 [R1+0xd88], R10 ;  /* 0x000d880a01007387 */ /* 0x0003e20000100a00 */
[----:B0-----:R-:W-:-:S03]  /*2c8d0*/  IMAD.MOV.U32 R9, RZ, RZ, R26 ;  /* 0x000000ffff097224 */ /* 0x001fc600078e001a */
[----:B-1----:R-:W2:Y:S01]  /*2c8e0*/  LDL.LU.64 R10, [R1+0x2f30] ;  /* 0x002f3000010a7983 */ /* 0x002ea20000300a00 */
[----:B------:R-:W-:-:S03]  /*2c8f0*/  IMAD.MOV.U32 R8, RZ, RZ, R27 ;  /* 0x000000ffff087224 */ /* 0x000fc600078e001b */
[----:B------:R-:W3:Y:S04]  /*2c900*/  LDL.LU.64 R26, [R1+0x2f28] ;  /* 0x002f2800011a7983 */ /* 0x000ee80000300a00 */
[----:B------:R-:W3:Y:S02]  /*2c910*/  LDL.LU.64 R24, [R1+0x2f20] ;  /* 0x002f200001187983 */ /* 0x000ee40000300a00 */
[----:B---3--:R-:W-:-:S15]  /*2c920*/  HMMA.16816.F32 R24, R16, R6, R24 ;  /* 0x000000061018723c */ /* 0x008fde0000001818 */
[----:B------:R-:W-:-:S08]  /*2c930*/  NOP ;  /* 0x0000000000007918 */ /* 0x000fd00000000000 */
[----:B------:R0:W-:Y:S04]  /*2c940*/  STL.64 [R1+0xd70], R24 ;  /* 0x000d701801007387 */ /* 0x0001e80000100a00 */
[----:B------:R-:W-:Y:S01]  /*2c950*/  STL.64 [R1+0xd78], R26 ;  /* 0x000d781a01007387 */ /* 0x000fe20000100a00 */
[----:B0-----:R-:W-:Y:S02]  /*2c960*/  IMAD.MOV.U32 R25, RZ, RZ, R6 ;  /* 0x000000ffff197224 */ /* 0x001fe400078e0006 */
[----:B------:R-:W-:Y:S02]  /*2c970*/  IMAD.MOV.U32 R24, RZ, RZ, R7 ;  /* 0x000000ffff187224 */ /* 0x000fe400078e0007 */
[----:B------:R-:W3:Y:S04]  /*2c980*/  LDL.LU.64 R6, [R1+0x2f18] ;  /* 0x002f180001067983 */ /* 0x000ee80000300a00 */
[----:B------:R-:W3:Y:S04]  /*2c990*/  LDL.LU.64 R4, [R1+0x2f10] ;  /* 0x002f100001047983 */ /* 0x000ee80000300a00 */
[----:B------:R0:W-:Y:S04]  /*2c9a0*/  STL.64 [R1+0x2e30], R24 ;  /* 0x002e301801007387 */ /* 0x0001e80000100a00 */
[----:B0-----:R-:W4:Y:S04]  /*2c9b0*/  LDL.LU R24, [R1+0xbe0] ;  /* 0x000be00001187983 */ /* 0x001f280000300800 */
[----:B------:R-:W4:Y:S04]  /*2c9c0*/  LDL.LU R25, [R1+0xbe4] ;  /* 0x000be40001197983 */ /* 0x000f280000300800 */
[----:B------:R-:W2:Y:S04]  /*2c9d0*/  LDL.LU R26, [R1+0xbe8] ;  /* 0x000be800011a7983 */ /* 0x000ea80000300800 */
[----:B------:R-:W2:Y:S04]  /*2c9e0*/  LDL.LU R27, [R1+0xbec] ;  /* 0x000bec00011b7983 */ /* 0x000ea80000300800 */
[----:B--2---:R0:W-:Y:S04]  /*2c9f0*/  STL.64 [R1+0x2e40], R26 ;  /* 0x002e401a01007387 */ /* 0x0041e80000100a00 */
[----:B----4-:R-:W-:Y:S01]  /*2ca00*/  STL.64 [R1+0x2e38], R24 ;  /* 0x002e381801007387 */ /* 0x010fe20000100a00 */
[----:B0-----:R-:W-:-:S02]  /*2ca10*/  IMAD.MOV.U32 R26, RZ, RZ, R28 ;  /* 0x000000ffff1a7224 */ /* 0x001fc400078e001c */
[----:B------:R-:W-:Y:S01]  /*2ca20*/  IMAD.MOV.U32 R27, RZ, RZ, R29 ;  /* 0x000000ffff1b7224 */ /* 0x000fe200078e001d */
[----:B------:R-:W2:Y:S04]  /*2ca30*/  LDL.LU R28, [R1+0x2f0c] ;  /* 0x002f0c00011c7983 */ /* 0x000ea80000300800 */
[----:B------:R-:W4:Y:S04]  /*2ca40*/  LDL.LU R29, [R1+0x2f08] ;  /* 0x002f0800011d7983 */ /* 0x000f280000300800 */
[----:B------:R0:W-:Y:S04]  /*2ca50*/  STL.64 [R1+0x2e50], R26 ;  /* 0x002e501a01007387 */ /* 0x0001e80000100a00 */
[----:B0-----:R-:W3:Y:S04]  /*2ca60*/  LDL R26, [R1+0x28] ;  /* 0x00002800011a7983 */ /* 0x001ee80000100800 */
[----:B------:R-:W3:Y:S02]  /*2ca70*/  LDL R27, [R1+0x2c] ;  /* 0x00002c00011b7983 */ /* 0x000ee40000100800 */
[----:B---3--:R-:W-:Y:S02]  /*2ca80*/  HMMA.16816.F32 R24, R16, R26, R4 ;  /* 0x0000001a1018723c */ /* 0x008fe40000001804 */
[----:B------:R-:W3:Y:S04]  /*2ca90*/  LDL.LU.64 R6, [R1+0x2f00] ;  /* 0x002f000001067983 */ /* 0x000ee80000300a00 */
[----:B------:R-:W3:-:S15]  /*2caa0*/  LDL.LU.64 R4, [R1+0x2ef8] ;  /* 0x002ef80001047983 */ /* 0x000ede0000300a00 */
[----:B------:R-:W-:-:S02]  /*2cab0*/  NOP ;  /* 0x0000000000007918 */ /* 0x000fc40000000000 */
[----:B------:R-:W-:Y:S04]  /*2cac0*/  STL.64 [R1+0xd60], R24 ;  /* 0x000d601801007387 */ /* 0x000fe80000100a00 */
[----:B------:R0:W-:Y:S02]  /*2cad0*/  STL.64 [R1+0xd68], R26 ;  /* 0x000d681a01007387 */ /* 0x0001e40000100a00 */
[----:B0-----:R-:W-:Y:S02]  /*2cae0*/  IMAD.MOV.U32 R26, RZ, RZ, R13 ;  /* 0x000000ffff1a7224 */ /* 0x001fe400078e000d */
[----:B------:R-:W-:-:S05]  /*2caf0*/  IMAD.MOV.U32 R27, RZ, RZ, R12 ;  /* 0x000000ffff1b7224 */ /* 0x000fca00078e000c */
[----:B------:R0:W-:Y:S04]  /*2cb00*/  STL.64 [R1+0x2e68], R26 ;  /* 0x002e681a01007387 */ /* 0x0001e80000100a00 */
[----:B------:R-:W2:Y:S04]  /*2cb10*/  LDL.LU R24, [R1+0xd40] ;  /* 0x000d400001187983 */ /* 0x000ea80000300800 */
[----:B------:R-:W2:Y:S04]  /*2cb20*/  LDL.LU R25, [R1+0xd44] ;  /* 0x000d440001197983 */ /* 0x000ea80000300800 */
[----:B0-----:R-:W2:Y:S04]  /*2cb30*/  LDL.LU R26, [R1+0xd48] ;  /* 0x000d4800011a7983 */ /* 0x001ea80000300800 */
[----:B------:R-:W2:Y:S01]  /*2cb40*/  LDL.LU R27, [R1+0xd4c] ;  /* 0x000d4c00011b7983 */ /* 0x000ea20000300800 */
[----:B---3--:R-:W-:-:S15]  /*2cb50*/  HMMA.16816.F32 R4, R16, R14, R4 ;  /* 0x0000000e1004723c */ /* 0x008fde0000001804 */
[----:B------:R-:W-:-:S08]  /*2cb60*/  NOP ;  /* 0x0000000000007918 */ /* 0x000fd00000000000 */
[----:B------:R0:W-:Y:S04]  /*2cb70*/  STL.64 [R1+0xd50], R4 ;  /* 0x000d500401007387 */ /* 0x0001e80000100a00 */
[----:B------:R1:W-:Y:S01]  /*2cb80*/  STL.64 [R1+0xd58], R6 ;  /* 0x000d580601007387 */ /* 0x0003e20000100a00 */
[----:B0-----:R-:W-:-:S03]  /*2cb90*/  IMAD.MOV.U32 R5, RZ, RZ, R14 ;  /* 0x000000ffff057224 */ /* 0x001fc600078e000e */
[----:B-1----:R-:W3:Y:S01]  /*2cba0*/  LDL.LU.64 R6, [R1+0x2ef0] ;  /* 0x002ef00001067983 */ /* 0x002ee20000300a00 */
[----:B------:R-:W-:-:S03]  /*2cbb0*/  IMAD.MOV.U32 R4, RZ, RZ, R15 ;  /* 0x000000ffff047224 */ /* 0x000fc600078e000f */
[----:B------:R-:W2:Y:S04]  /*2cbc0*/  LDL.LU.64 R14, [R1+0x2ee8] ;  /* 0x002ee800010e7983 */ /* 0x000ea80000300a00 */
[----:B------:R-:W4:Y:S01]  /*2cbd0*/  LDL.LU.64 R12, [R1+0x2ee0] ;  /* 0x002ee000010c7983 */ /* 0x000f220000300a00 */
[----:B--2---:R-:W-:-:S15]  /*2cbe0*/  HMMA.16816.F32 R24, R16, R14, R24 ;  /* 0x0000000e1018723c */ /* 0x004fde0000001818 */
[----:B------:R-:W-:-:S08]  /*2cbf0*/  NOP ;  /* 0x0000000000007918 */ /* 0x000fd00000000000 */
[----:B------:R-:W-:Y:S04]  /*2cc00*/  STL.64 [R1+0xd40], R24 ;  /* 0x000d401801007387 */ /* 0x000fe80000100a00 */
[----:B------:R0:W-:Y:S02]  /*2cc10*/  STL.64 [R1+0xd48], R26 ;  /* 0x000d481a01007387 */ /* 0x0001e40000100a00 */
[----:B0-----:R-:W-:Y:S02]  /*2cc20*/  IMAD.MOV.U32 R26, RZ, RZ, R10 ;  /* 0x000000ffff1a7224 */ /* 0x001fe400078e000a */
[----:B------:R-:W-:Y:S01]  /*2cc30*/  IMAD.MOV.U32 R27, RZ, RZ, R11 ;  /* 0x000000ffff1b7224 */ /* 0x000fe200078e000b */
[----:B------:R-:W2:Y:S04]  /*2cc40*/  LDL.LU R10, [R1+0x2edc] ;  /* 0x002edc00010a7983 */ /* 0x000ea80000300800 */
[----:B------:R-:W2:Y:S04]  /*2cc50*/  LDL.LU R11, [R1+0x2ed8] ;  /* 0x002ed800010b7983 */ /* 0x000ea80000300800 */
[----:B------:R0:W-:Y:S04]  /*2cc60*/  STL.64 [R1+0x2e80], R26 ;  /* 0x002e801a01007387 */ /* 0x0001e80000100a00 */
[----:B------:R-:W-:Y:S04]  /*2cc70*/  STL.64 [R1+0x2dc8], R14 ;  /* 0x002dc80e01007387 */ /* 0x000fe80000100a00 */
[----:B0-----:R-:W4:Y:S01]  /*2cc80*/  LDL.64 R26, [R1+0xa8] ;  /* 0x0000a800011a7983 */ /* 0x001f220000100a00 */
[----:B---3--:R-:W-:Y:S03]  /*2cc90*/  HMMA.16816.F32 R20, R16, R6, R20 ;  /* 0x000000061014723c */ /* 0x008fe60000001814 */
[----:B----4-:R0:W-:-:S15]  /*2cca0*/  STL.64 [R1+0x2e98], R26 ;  /* 0x002e981a01007387 */ /* 0x0101de0000100a00 */
[----:B------:R-:W-:-:S05]  /*2ccb0*/  NOP ;  /* 0x0000000000007918 */ /* 0x000fca0000000000 */
[----:B------:R-:W-:Y:S04]  /*2ccc0*/  STL.64 [R1+0xd30], R20 ;  /* 0x000d301401007387 */ /* 0x000fe80000100a00 */
[----:B------:R-:W-:Y:S04]  /*2ccd0*/  STL.64 [R1+0xd38], R22 ;  /* 0x000d381601007387 */ /* 0x000fe80000100a00 */
[----:B------:R-:W-:Y:S04]  /*2cce0*/  STL.64 [R1+0x2e28], R6 ;  /* 0x002e280601007387 */ /* 0x000fe80000100a00 */
[----:B------:R1:W-:Y:S01]  /*2ccf0*/  STL.64 [R1+0x2e48], R4 ;  /* 0x002e480401007387 */ /* 0x0003e20000100a00 */
[----:B0-----:R-:W-:-:S02]  /*2cd00*/  IMAD.MOV.U32 R26, RZ, RZ, R13 ;  /* 0x000000ffff1a7224 */ /* 0x001fc400078e000d */
[----:B------:R-:W-:Y:S01]  /*2cd10*/  IMAD.MOV.U32 R27, RZ, RZ, R12 ;  /* 0x000000ffff1b7224 */ /* 0x000fe200078e000c */
[----:B-1----:R-:W3:Y:S04]  /*2cd20*/  LDL.LU R4, [R1+0xbf0] ;  /* 0x000bf00001047983 */ /* 0x002ee80000300800 */
[----:B------:R-:W3:Y:S04]  /*2cd30*/  LDL.LU R5, [R1+0xbf4] ;  /* 0x000bf40001057983 */ /* 0x000ee80000300800 */
[----:B------:R-:W4:Y:S04]  /*2cd40*/  LDL.LU R6, [R1+0xbf8] ;  /* 0x000bf80001067983 */ /* 0x000f280000300800 */
[----:B------:R-:W4:Y:S04]  /*2cd50*/  LDL.LU R7, [R1+0xbfc] ;  /* 0x000bfc0001077983 */ /* 0x000f280000300800 */
[----:B------:R0:W-:Y:S04]  /*2cd60*/  STL.64 [R1+0x2eb0], R26 ;  /* 0x002eb01a01007387 */ /* 0x0001e80000100a00 */
[----:B------:R-:W2:Y:S04]  /*2cd70*/  LDL.LU R24, [R1+0xc40] ;  /* 0x000c400001187983 */ /* 0x000ea80000300800 */
[----:B------:R-:W2:Y:S04]  /*2cd80*/  LDL.LU R25, [R1+0xc44] ;  /* 0x000c440001197983 */ /* 0x000ea80000300800 */
[----:B0-----:R-:W3:Y:S04]  /*2cd90*/  LDL.LU R26, [R1+0xc48] ;  /* 0x000c4800011a7983 */ /* 0x001ee80000300800 */
        /* <DEDUP_REMOVED lines=9> */
[----:B---3--:R0:W-:Y:S04]  /*2ce30*/  STL.64 [R1+0x2ec0], R26 ;  /* 0x002ec01a01007387 */ /* 0x0081e80000100a00 */
[----:B--2---:R-:W-:Y:S04]  /*2ce40*/  STL.64 [R1+0x2eb8], R24 ;  /* 0x002eb81801007387 */ /* 0x004fe80000100a00 */
[----:B0-----:R-:W2:Y:S04]  /*2ce50*/  LDL.64 R26, [R1+0xd8] ;  /* 0x0000d800011a7983 */ /* 0x001ea80000100a00 */
[----:B----4-:R-:W-:Y:S04]  /*2ce60*/  STL.64 [R1+0x2e60], R6 ;  /* 0x002e600601007387 */ /* 0x010fe80000100a00 */
[----:B------:R0:W-:Y:S04]  /*2ce70*/  STL.64 [R1+0x2e58], R4 ;  /* 0x002e580401007387 */ /* 0x0001e80000100a00 */
[----:B0-----:R-:W3:Y:S04]  /*2ce80*/  LDL.LU R4, [R1+0xc00] ;  /* 0x000c000001047983 */ /* 0x001ee80000300800 */
[----:B------:R-:W3:Y:S04]  /*2ce90*/  LDL.LU R5, [R1+0xc04] ;  /* 0x000c040001057983 */ /* 0x000ee80000300800 */
[----:B------:R-:W4:Y:S04]  /*2cea0*/  LDL.LU R6, [R1+0xc08] ;  /* 0x000c080001067983 */ /* 0x000f280000300800 */
[----:B------:R-:W4:Y:S04]  /*2ceb0*/  LDL.LU R7, [R1+0xc0c] ;  /* 0x000c0c0001077983 */ /* 0x000f280000300800 */
[----:B----4-:R-:W-:Y:S04]  /*2cec0*/  STL.64 [R1+0x2e78], R6 ;  /* 0x002e780601007387 */ /* 0x010fe80000100a00 */
[----:B---3--:R0:W-:Y:S04]  /*2ced0*/  STL.64 [R1+0x2e70], R4 ;  /* 0x002e700401007387 */ /* 0x0081e80000100a00 */
        /* <DEDUP_REMOVED lines=9> */
[----:B------:R-:W4:Y:S01]  /*2cf70*/  LDL.LU R7, [R1+0xc2c] ;  /* 0x000c2c0001077983 */ /* 0x000f220000300800 */
[----:B------:R-:W-:Y:S03]  /*2cf80*/  HMMA.16816.F32 R16, R16, R10, R20 ;  /* 0x0000000a1010723c */ /* 0x000fe60000001814 */
[----:B----4-:R-:W-:Y:S04]  /*2cf90*/  STL.64 [R1+0x2ea8], R6 ;  /* 0x002ea80601007387 */ /* 0x010fe80000100a00 */
[----:B---3--:R0:W-:Y:S04]  /*2cfa0*/  STL.64 [R1+0x2ea0], R4 ;  /* 0x002ea00401007387 */ /* 0x0081e80000100a00 */
[----:B0-----:R-:W3:Y:S04]  /*2cfb0*/  LDL.LU R4, [R1+0xc30] ;  /* 0x000c300001047983 */ /* 0x001ee80000300800 */
[----:B------:R-:W3:Y:S04]  /*2cfc0*/  LDL.LU R5, [R1+0xc34] ;  /* 0x000c340001057983 */ /* 0x000ee80000300800 */
[----:B------:R-:W3:Y:S04]  /*2cfd0*/  LDL.LU R6, [R1+0xc38] ;  /* 0x000c380001067983 */ /* 0x000ee80000300800 */
[----:B------:R-:W3:Y:S04]  /*2cfe0*/  LDL.LU R7, [R1+0xc3c] ;  /* 0x000c3c0001077983 */ /* 0x000ee80000300800 */
[----:B------:R-:W2:Y:S04]  /*2cff0*/  LDL.LU.64 R22, [R1+0x2ed0] ;  /* 0x002ed00001167983 */ /* 0x000ea80000300a00 */
[----:B------:R-:W2:Y:S04]  /*2d000*/  LDL.LU.64 R20, [R1+0x2ec8] ;  /* 0x002ec80001147983 */ /* 0x000ea80000300a00 */
[----:B------:R-:W-:Y:S04]  /*2d010*/  STL.64 [R1+0x260], R16 ;  /* 0x0002601001007387 */ /* 0x000fe80000100a00 */
[----:B------:R-:W-:Y:S04]  /*2d020*/  STL.64 [R1+0x268], R18 ;  /* 0x0002681201007387 */ /* 0x000fe80000100a00 */
[----:B------:R-:W-:Y:S01]  /*2d030*/  STL.64 [R1+0x2db0], R10 ;  /* 0x002db00a01007387 */ /* 0x000fe20000100a00 */
[----:B--2---:R-:W-:-:S15]  /*2d040*/  HMMA.16816.F32 R12, R20, R26, R12 ;  /* 0x0000001a140c723c */ /* 0x004fde000000180c */
[----:B------:R-:W-:-:S08]  /*2d050*/  NOP ;  /* 0x0000000000007918 */ /* 0x000fd00000000000 */
[----:B------:R0:W-:Y:S04]  /*2d060*/  STL.64 [R1+0x1080], R12 ;  /* 0x0010800c01007387 */ /* 0x0001e80000100a00 */
[----:B------:R-:W-:Y:S01]  /*2d070*/  STL.64 [R1+0x1088], R14 ;  /* 0x0010880e01007387 */ /* 0x000fe20000100a00 */
[----:B0-----:R-:W-:Y:S02]  /*2d080*/  IMAD.MOV.U32 R13, RZ, RZ, R26 ;  /* 0x000000ffff0d7224 */ /* 0x001fe400078e001a */
[----:B------:R-:W-:Y:S02]  /*2d090*/  IMAD.MOV.U32 R12, RZ, RZ, R27 ;  /* 0x000000ffff0c7224 */ /* 0x000fe400078e001b */
[----:B------:R-:W2:Y:S04]  /*2d0a0*/  LDL.LU.64 R26, [R1+0x2ec0] ;  /* 0x002ec000011a7983 */ /* 0x000ea80000300a00 */
[----:B------:R-:W2:Y:S01]  /*2d0b0*/  LDL.LU.64 R24, [R1+0x2eb8] ;  /* 0x002eb80001187983 */ /* 0x000ea20000300a00 */
[----:B------:R-:W-:-:S02]  /*2d0c0*/  IMAD.MOV.U32 R18, RZ, RZ, R29 ;  /* 0x000000ffff127224 */ /* 0x000fc400078e001d */
[----:B------:R-:W-:-:S07]  /*2d0d0*/  IMAD.MOV.U32 R19, RZ, RZ, R28 ;  /* 0x000000ffff137224 */ /* 0x000fce00078e001c */
[----:B--2---:R-:W-:Y:S01]  /*2d0e0*/  HMMA.16816.F32 R16, R20, R18, R24 ;  /* 0x000000121410723c */ /* 0x004fe20000001818 */
[----:B------:R-:W3:-:S15]  /*2d0f0*/  LDL.LU.64 R26, [R1+0x2eb0] ;  /* 0x002eb000011a7983 */ /* 0x000ede0000300a00 */
[----:B------:R-:W-:-:S07]  /*2d100*/  NOP ;  /* 0x0000000000007918 */ /* 0x000fce0000000000 */
[----:B------:R-:W-:Y:S04]  /*2d110*/  STL.64 [R1+0xc40], R16 ;  /* 0x000c401001007387 */ /* 0x000fe80000100a00 */
[----:B------:R-:W-:Y:S04]  /*2d120*/  STL.64 [R1+0xc48], R18 ;  /* 0x000c481201007387 */ /* 0x000fe80000100a00 */
[----:B------:R-:W0:Y:S04]  /*2d130*/  LDSM.16.MT88.4 R16, [R2+UR5+0x4200] ;  /* 0x004200050210783b */ /* 0x000e280008004200 */
[----:B0-----:R-:W-:Y:S04]  /*2d140*/  STL [R1+0x2c84], R16 ;  /* 0x002c841001007387 */ /* 0x001fe80000100800 */
[----:B------:R-:W-:Y:S04]  /*2d150*/  STL [R1+0x2c80], R17 ;  /* 0x002c801101007387 */ /* 0x000fe80000100800 */
[----:B------:R-:W-:Y:S04]  /*2d160*/  STL [R1+0x2c7c], R18 ;  /* 0x002c7c1201007387 */ /* 0x000fe80000100800 */
[----:B------:R-:W-:Y:S01]  /*2d170*/  STL [R1+0x2c78], R19 ;  /* 0x002c781301007387 */ /* 0x000fe20000100800 */
[----:B---3--:R-:W-:Y:S03]  /*2d180*/  HMMA.16816.F32 R24, R20, R26, R4 ;  /* 0x0000001a1418723c */ /* 0x008fe60000001804 */
[----:B------:R-:W2:Y:S04]  /*2d190*/  LDL.LU.64 R6, [R1+0x2ea8] ;  /* 0x002ea80001067983 */ /* 0x000ea80000300a00 */
[----:B------:R-:W2:-:S15]  /*2d1a0*/  LDL.LU.64 R4, [R1+0x2ea0] ;  /* 0x002ea00001047983 */ /* 0x000e9e0000300a00 */
[----:B------:R-:W-:-:S01]  /*2d1b0*/  NOP ;  /* 0x0000000000007918 */ /* 0x000fc20000000000 */
[----:B------:R-:W-:Y:S04]  /*2d1c0*/  STL.64 [R1+0xc30], R24 ;  /* 0x000c301801007387 */ /* 0x000fe80000100a00 */
[----:B------:R0:W-:Y:S04]  /*2d1d0*/  STL.64 [R1+0xc38], R26 ;  /* 0x000c381a01007387 */ /* 0x0001e80000100a00 */
[----:B0-----:R-:W2:Y:S01]  /*2d1e0*/  LDL.LU.64 R26, [R1+0x2e98] ;  /* 0x002e9800011a7983 */ /* 0x001ea20000300a00 */
[----:B------:R-:W-:Y:S02]  /*2d1f0*/  IMAD.MOV.U32 R18, RZ, RZ, R3 ;  /* 0x000000ffff127224 */ /* 0x000fe400078e0003 */
[----:B------:R-:W-:Y:S01]  /*2d200*/  IMAD.MOV.U32 R19, RZ, RZ, R0 ;  /* 0x000000ffff137224 */ /* 0x000fe200078e0000 */
        /* <DEDUP_REMOVED lines=23> */
[----:B------:R-:W2:-:S15]  /*2d380*/  LDL.LU.64 R4, [R1+0x2e48] ;  /* 0x002e480001047983 */ /* 0x000e9e0000300a00 */
[----:B------:R-:W-:-:S06]  /*2d390*/  NOP ;  /* 0x0000000000007918 */ /* 0x000fcc0000000000 */
[----:B------:R-:W-:Y:S04]  /*2d3a0*/  STL.64 [R1+0xbf0], R24 ;  /* 0x000bf01801007387 */ /* 0x000fe80000100a00 */
[----:B------:R0:W-:Y:S04]  /*2d3b0*/  STL.64 [R1+0xbf8], R26 ;  /* 0x000bf81a01007387 */ /* 0x0001e80000100a00 */
[----:B0-----:R-:W3:Y:S04]  /*2d3c0*/  LDL.LU.64 R26, [R1+0x2e40] ;  /* 0x002e4000011a7983 */ /* 0x001ee80000300a00 */
[----:B------:R-:W3:Y:S02]  /*2d3d0*/  LDL.LU.64 R24, [R1+0x2e38] ;  /* 0x002e380001187983 */ /* 0x000ee40000300a00 */
[----:B---3--:R-:W-:Y:S02]  /*2d3e0*/  HMMA.16816.F32 R16, R20, R18, R24 ;  /* 0x000000121410723c */ /* 0x008fe40000001818 */
[----:B------:R-:W3:-:S15]  /*2d3f0*/  LDL.LU.64 R24, [R1+0x2e30] ;  /* 0x002e300001187983 */ /* 0x000ede0000300a00 */
[----:B------:R-:W-:-:S06]  /*2d400*/  NOP ;  /* 0x0000000000007918 */ /* 0x000fcc0000000000 */
[----:B------:R0:W-:Y:S04]  /*2d410*/  STL.64 [R1+0xbe0], R16 ;  /* 0x000be01001007387 */ /* 0x0001e80000100a00 */
[----:B------:R1:W-:Y:S04]  /*2d420*/  STL.64 [R1+0xbe8], R18 ;  /* 0x000be81201007387 */ /* 0x0003e80000100a00 */
[----:B0-----:R-:W4:Y:S04]  /*2d430*/  LDL.LU R16, [R1+0xba0] ;  /* 0x000ba00001107983 */ /* 0x001f280000300800 */
[----:B------:R-:W4:Y:S04]  /*2d440*/  LDL.LU R17, [R1+0xba4] ;  /* 0x000ba40001117983 */ /* 0x000f280000300800 */
[----:B-1----:R-:W3:Y:S04]  /*2d450*/  LDL.LU R18, [R1+0xba8] ;  /* 0x000ba80001127983 */ /* 0x002ee80000300800 */
[----:B------:R-:W3:Y:S01]  /*2d460*/  LDL.LU R19, [R1+0xbac] ;  /* 0x000bac0001137983 */ /* 0x000ee20000300800 */
[----:B--2---:R-:W-:-:S02]  /*2d470*/  IMAD.MOV.U32 R15, RZ, RZ, R4 ;  /* 0x000000ffff0f7224 */ /* 0x004fc400078e0004 */
[----:B------:R-:W-:Y:S01]  /*2d480*/  IMAD.MOV.U32 R14, RZ, RZ, R5 ;  /* 0x000000ffff0e7224 */ /* 0x000fe200078e0005 */
[----:B---3--:R0:W-:Y:S04]  /*2d490*/  STL.64 [R1+0x2df8], R18 ;  /* 0x002df81201007387 */ /* 0x0081e80000100a00 */
[----:B----4-:R-:W-:Y:S01]  /*2d4a0*/  STL.64 [R1+0x2df0], R16 ;  /* 0x002df01001007387 */ /* 0x010fe20000100a00 */
[----:B0-----:R-:W-:Y:S02]  /*2d4b0*/  IMAD.MOV.U32 R18, RZ, RZ, R25 ;  /* 0x000000ffff127224 */ /* 0x001fe400078e0019 */
[----:B------:R-:W-:-:S05]  /*2d4c0*/  IMAD.MOV.U32 R19, RZ, RZ, R24 ;  /* 0x000000ffff137224 */ /* 0x000fca00078e0018 */
[----:B------:R0:W-:Y:S02]  /*2d4d0*/  STL.64 [R1+0x2e08], R18 ;  /* 0x002e081201007387 */ /* 0x0001e40000100a00 */
[----:B0-----:R-:W-:Y:S02]  /*2d4e0*/  IMAD.MOV.U32 R18, RZ, RZ, R9 ;  /* 0x000000ffff127224 */ /* 0x001fe400078e0009 */
[----:B------:R-:W-:-:S05]  /*2d4f0*/  IMAD.MOV.U32 R19, RZ, RZ, R8 ;  /* 0x000000ffff137224 */ /* 0x000fca00078e0008 */
[----:B------:R0:W-:Y:S04]  /*2d500*/  STL.64 [R1+0x2e20], R18 ;  /* 0x002e201201007387 */ /* 0x0001e80000100a00 */
[----:B------:R-:W2:Y:S04]  /*2d510*/  LDL.LU R24, [R1+0x240] ;  /* 0x0002400001187983 */ /* 0x000ea80000300800 */
[----:B------:R-:W2:Y:S04]  /*2d520*/  LDL.LU R25, [R1+0x244] ;  /* 0x0002440001197983 */ /* 0x000ea80000300800 */
[----:B------:R-:W3:Y:S04]  /*2d530*/  LDL.LU R26, [R1+0x248] ;  /* 0x00024800011a7983 */ /* 0x000ee80000300800 */
[----:B------:R-:W3:Y:S04]  /*2d540*/  LDL.LU R27, [R1+0x24c] ;  /* 0x00024c00011b7983 */ /* 0x000ee80000300800 */
[----:B------:R-:W4:Y:S04]  /*2d550*/  LDL.LU R4, [R1+0xbd0] ;  /* 0x000bd00001047983 */ /* 0x000f280000300800 */
[----:B------:R-:W4:Y:S04]  /*2d560*/  LDL.LU R5, [R1+0xbd4] ;  /* 0x000bd40001057983 */ /* 0x000f280000300800 */
[----:B------:R-:W4:Y:S04]  /*2d570*/  LDL.LU R6, [R1+0xbd8] ;  /* 0x000bd80001067983 */ /* 0x000f280000300800 */
[----:B------:R-:W4:Y:S04]  /*2d580*/  LDL.LU R7, [R1+0xbdc] ;  /* 0x000bdc0001077983 */ /* 0x000f280000300800 */
[----:B0-----:R-:W4:Y:S04]  /*2d590*/  LDL.64 R18, [R1+0x58] ;  /* 0x0000580001127983 */ /* 0x001f280000100a00 */
[----:B------:R0:W-:Y:S04]  /*2d5a0*/  STL.64 [R1+0x2de8], R14 ;  /* 0x002de80e01007387 */ /* 0x0001e80000100a00 */
[----:B------:R1:W-:Y:S04]  /*2d5b0*/  STL.64 [R1+0x2de0], R12 ;  /* 0x002de00c01007387 */ /* 0x0003e80000100a00 */
[----:B0-----:R-:W2:Y:S04]  /*2d5c0*/  LDL.64 R14, [R1+0x28] ;  /* 0x00002800010e7983 */ /* 0x001ea80000100a00 */
[----:B--2---:R0:W-:Y:S04]  /*2d5d0*/  STL.64 [R1+0x2e00], R14 ;  /* 0x002e000e01007387 */ /* 0x0041e80000100a00 */
[----:B-1----:R-:W2:Y:S04]  /*2d5e0*/  LDL.LU R12, [R1+0xbb0] ;  /* 0x000bb000010c7983 */ /* 0x002ea80000300800 */
[----:B------:R-:W2:Y:S04]  /*2d5f0*/  LDL.LU R13, [R1+0xbb4] ;  /* 0x000bb400010d7983 */ /* 0x000ea80000300800 */
[----:B0-----:R-:W3:Y:S04]  /*2d600*/  LDL.LU R14, [R1+0xbb8] ;  /* 0x000bb800010e7983 */ /* 0x001ee80000300800 */
[----:B------:R-:W3:Y:S01]  /*2d610*/  LDL.LU R15, [R1+0xbbc] ;  /* 0x000bbc00010f7983 */ /* 0x000ee20000300800 */
[----:B----4-:R-:W-:Y:S03]  /*2d620*/  HMMA.16816.F32 R4, R20, R18, R4 ;  /* 0x000000121404723c */ /* 0x010fe60000001804 */
[----:B---3--:R-:W-:Y:S04]  /*2d630*/  STL.64 [R1+0x2e18], R14 ;  /* 0x002e180e01007387 */ /* 0x008fe80000100a00 */
[----:B--2---:R0:W-:Y:S04]  /*2d640*/  STL.64 [R1+0x2e10], R12 ;  /* 0x002e100c01007387 */ /* 0x0041e80000100a00 */
[----:B0-----:R-:W2:Y:S04]  /*2d650*/  LDL.LU R12, [R1+0xbc0] ;  /* 0x000bc000010c7983 */ /* 0x001ea80000300800 */
[----:B------:R-:W2:Y:S04]  /*2d660*/  LDL.LU R13, [R1+0xbc4] ;  /* 0x000bc400010d7983 */ /* 0x000ea80000300800 */
[----:B------:R-:W2:Y:S04]  /*2d670*/  LDL.LU R14, [R1+0xbc8] ;  /* 0x000bc800010e7983 */ /* 0x000ea80000300800 */
[----:B------:R-:W2:Y:S04]  /*2d680*/  LDL.LU R15, [R1+0xbcc] ;  /* 0x000bcc00010f7983 */ /* 0x000ea80000300800 */
[----:B------:R-:W-:Y:S04]  /*2d690*/  STL.64 [R1+0x2dc0], R26 ;  /* 0x002dc01a01007387 */ /* 0x000fe80000100a00 */
        /* <DEDUP_REMOVED lines=9> */
[----:B------:R-:W3:Y:S04]  /*2d730*/  LDL.LU R26, [R1+0xb98] ;  /* 0x000b9800011a7983 */ /* 0x000ee80000300800 */
[----:B------:R-:W3:Y:S04]  /*2d740*/  LDL.LU R27, [R1+0xb9c] ;  /* 0x000b9c00011b7983 */ /* 0x000ee80000300800 */
[----:B------:R-:W4:Y:S04]  /*2d750*/  LDL.LU R8, [R1+0xb70] ;  /* 0x000b700001087983 */ /* 0x000f280000300800 */
[----:B------:R-:W4:Y:S04]  /*2d760*/  LDL.LU R9, [R1+0xb74] ;  /* 0x000b740001097983 */ /* 0x000f280000300800 */
[----:B------:R-:W4:Y:S04]  /*2d770*/  LDL.LU R10, [R1+0xb78] ;  /* 0x000b7800010a7983 */ /* 0x000f280000300800 */
[----:B------:R-:W4:Y:S04]  /*2d780*/  LDL.LU R11, [R1+0xb7c] ;  /* 0x000b7c00010b7983 */ /* 0x000f280000300800 */
[----:B------:R0:W-:Y:S04]  /*2d790*/  STL.64 [R1+0xbd0], R4 ;  /* 0x000bd00401007387 */ /* 0x0001e80000100a00 */
[----:B------:R1:W-:Y:S01]  /*2d7a0*/  STL.64 [R1+0xbd8], R6 ;  /* 0x000bd80601007387 */ /* 0x0003e20000100a00 */
[----:B0-----:R-:W-:-:S03]  /*2d7b0*/  IMAD.MOV.U32 R5, RZ, RZ, R18 ;  /* 0x000000ffff057224 */ /* 0x001fc600078e0012 */
[----:B-1----:R-:W4:Y:S01]  /*2d7c0*/  LDL.LU.64 R6, [R1+0x2e28] ;  /* 0x002e280001067983 */ /* 0x002f220000300a00 */
        /* <DEDUP_REMOVED lines=22> */
[----:B------:R-:W3:Y:S04]  /*2d930*/  LDL.LU.64 R14, [R1+0x2de8] ;  /* 0x002de800010e7983 */ /* 0x000ee80000300a00 */
[----:B------:R-:W2:Y:S04]  /*2d940*/  LDL.LU.64 R12, [R1+0x2de0] ;  /* 0x002de000010c7983 */ /* 0x000ea80000300a00 */
[----:B------:R0:W-:Y:S04]  /*2d950*/  STL.64 [R1+0x2d70], R16 ;  /* 0x002d701001007387 */ /* 0x0001e80000100a00 */
[----:B0-----:R-:W4:Y:S04]  /*2d960*/  LDL.LU R16, [R1+0xa80] ;  /* 0x000a800001107983 */ /* 0x001f280000300800 */
[----:B------:R-:W4:Y:S04]  /*2d970*/  LDL.LU R17, [R1+0xa84] ;  /* 0x000a840001117983 */ /* 0x000f280000300800 */
[----:B------:R-:W3:Y:S04]  /*2d980*/  LDL.LU R18, [R1+0xa88] ;  /* 0x000a880001127983 */ /* 0x000ee80000300800 */
[----:B------:R-:W3:Y:S04]  /*2d990*/  LDL.LU R19, [R1+0xa8c] ;  /* 0x000a8c0001137983 */ /* 0x000ee80000300800 */
[----:B---3--:R-:W-:Y:S04]  /*2d9a0*/  STL.64 [R1+0x2d80], R18 ;  /* 0x002d801201007387 */ /* 0x008fe80000100a00 */
[----:B----4-:R0:W-:Y:S04]  /*2d9b0*/  STL.64 [R1+0x2d78], R16 ;  /* 0x002d781001007387 */ /* 0x0101e80000100a00 */
[----:B0-----:R-:W3:Y:S04]  /*2d9c0*/  LDL.LU R16, [R1+0xa90] ;  /* 0x000a900001107983 */ /* 0x001ee80000300800 */
[----:B------:R-:W3:Y:S04]  /*2d9d0*/  LDL.LU R17, [R1+0xa94] ;  /* 0x000a940001117983 */ /* 0x000ee80000300800 */
[----:B------:R-:W4:Y:S04]  /*2d9e0*/  LDL.LU R18, [R1+0xa98] ;  /* 0x000a980001127983 */ /* 0x000f280000300800 */
[----:B------:R-:W4:Y:S04]  /*2d9f0*/  LDL.LU R19, [R1+0xa9c] ;  /* 0x000a9c0001137983 */ /* 0x000f280000300800 */
[----:B----4-:R2:W-:Y:S02]  /*2da00*/  STL.64 [R1+0x2d90], R18 ;  /* 0x002d901201007387 */ /* 0x0105e40000100a00 */
[----:B--2---:R-:W-:-:S02]  /*2da10*/  IMAD.MOV.U32 R18, RZ, RZ, R13 ;  /* 0x000000ffff127224 */ /* 0x004fc400078e000d */
[----:B------:R-:W-:Y:S02]  /*2da20*/  IMAD.MOV.U32 R19, RZ, RZ, R12 ;  /* 0x000000ffff137224 */ /* 0x000fe400078e000c */
[----:B------:R-:W-:Y:S01]  /*2da30*/  HMMA.16816.F32 R12, R20, R14, R24 ;  /* 0x0000000e140c723c */ /* 0x000fe20000001818 */
[----:B---3--:R-:W-:Y:S04]  /*2da40*/  STL.64 [R1+0x2d88], R16 ;  /* 0x002d881001007387 */ /* 0x008fe80000100a00 */
[----:B------:R-:W2:Y:S04]  /*2da50*/  LDL.LU.64 R26, [R1+0x2dd8] ;  /* 0x002dd800011a7983 */ /* 0x000ea80000300a00 */
[----:B------:R-:W2:-:S14]  /*2da60*/  LDL.LU.64 R24, [R1+0x2dd0] ;  /* 0x002dd00001187983 */ /* 0x000e9c0000300a00 */
[----:B------:R-:W-:Y:S04]  /*2da70*/  STL.64 [R1+0xb90], R12 ;  /* 0x000b900c01007387 */ /* 0x000fe80000100a00 */
[----:B------:R0:W-:Y:S04]  /*2da80*/  STL.64 [R1+0xb98], R14 ;  /* 0x000b980e01007387 */ /* 0x0001e80000100a00 */
[----:B0-----:R-:W2:Y:S01]  /*2da90*/  LDL.LU.64 R14, [R1+0x2dc8] ;  /* 0x002dc800010e7983 */ /* 0x001ea20000300a00 */
[C---:B------:R-:W-:Y:S06]  /*2daa0*/  HMMA.16816.F32 R8, R20.reuse, R6, R8 ;  /* 0x000000061408723c */ /* 0x040fec0000001808 */
[----:B--2---:R-:W-:-:S15]  /*2dab0*/  HMMA.16816.F32 R24, R20, R14, R24 ;  /* 0x0000000e1418723c */ /* 0x004fde0000001818 */
[----:B------:R-:W-:-:S08]  /*2dac0*/  NOP ;  /* 0x0000000000007918 */ /* 0x000fd00000000000 */
[----:B------:R-:W-:Y:S04]  /*2dad0*/  STL.64 [R1+0xb80], R24 ;  /* 0x000b801801007387 */ /* 0x000fe80000100a00 */
[----:B------:R0:W-:Y:S04]  /*2dae0*/  STL.64 [R1+0xb88], R26 ;  /* 0x000b881a01007387 */ /* 0x0001e80000100a00 */
[----:B0-----:R-:W2:Y:S04]  /*2daf0*/  LDL.LU.64 R26, [R1+0x2dc0] ;  /* 0x002dc000011a7983 */ /* 0x001ea80000300a00 */
[----:B------:R-:W2:Y:S04]  /*2db00*/  LDL.LU.64 R24, [R1+0x2db8] ;  /* 0x002db80001187983 */ /* 0x000ea80000300a00 */
[----:B------:R0:W-:Y:S04]  /*2db10*/  STL.64 [R1+0x2d98], R14 ;  /* 0x002d980e01007387 */ /* 0x0001e80000100a00 */
[----:B------:R-:W3:Y:S04]  /*2db20*/  LDL.LU R12, [R1+0x1070] ;  /* 0x00107000010c7983 */ /* 0x000ee80000300800 */
[----:B------:R-:W3:Y:S04]  /*2db30*/  LDL.LU R13, [R1+0x1074] ;  /* 0x00107400010d7983 */ /* 0x000ee80000300800 */
[----:B0-----:R-:W3:Y:S04]  /*2db40*/  LDL.LU R14, [R1+0x1078] ;  /* 0x00107800010e7983 */ /* 0x001ee80000300800 */
[----:B------:R-:W3:Y:S04]  /*2db50*/  LDL.LU R15, [R1+0x107c] ;  /* 0x00107c00010f7983 */ /* 0x000ee80000300800 */
[----:B------:R-:W-:Y:S04]  /*2db60*/  STL.64 [R1+0xb70], R8 ;  /* 0x000b700801007387 */ /* 0x000fe80000100a00 */
[----:B------:R0:W-:Y:S04]  /*2db70*/  STL.64 [R1+0xb78], R10 ;  /* 0x000b780a01007387 */ /* 0x0001e80000100a00 */
[----:B0-----:R-:W2:Y:S04]  /*2db80*/  LDL.LU.64 R10, [R1+0x2db0] ;  /* 0x002db000010a7983 */ /* 0x001ea80000300a00 */
[----:B------:R-:W-:Y:S01]  /*2db90*/  STL.64 [R1+0x2d68], R6 ;  /* 0x002d680601007387 */ /* 0x000fe20000100a00 */
[----:B--2---:R-:W-:Y:S03]  /*2dba0*/  HMMA.16816.F32 R20, R20, R10, R24 ;  /* 0x0000000a1414723c */ /* 0x004fe60000001818 */
[----:B------:R-:W3:Y:S04]  /*2dbb0*/  LDL.LU.64 R26, [R1+0x2da8] ;  /* 0x002da800011a7983 */ /* 0x000ee80000300a00 */
[----:B------:R-:W3:-:S15]  /*2dbc0*/  LDL.LU.64 R24, [R1+0x2da0] ;  /* 0x002da00001187983 */ /* 0x000ede0000300a00 */
[----:B------:R-:W-:-:S01]  /*2dbd0*/  NOP ;  /* 0x0000000000007918 */ /* 0x000fc20000000000 */
[----:B------:R-:W-:Y:S04]  /*2dbe0*/  STL.64 [R1+0x240], R20 ;  /* 0x0002401401007387 */ /* 0x000fe80000100a00 */
[----:B------:R0:W-:Y:S04]  /*2dbf0*/  STL.64 [R1+0x248], R22 ;  /* 0x0002481601007387 */ /* 0x0001e80000100a00 */
[----:B0-----:R-:W2:Y:S04]  /*2dc00*/  LDL.64 R22, [R1+0xc8] ;  /* 0x0000c80001167983 */ /* 0x001ea80000100a00 */
[----:B------:R-:W-:Y:S01]  /*2dc10*/  STL.64 [R1+0x2ca0], R10 ;  /* 0x002ca00a01007387 */ /* 0x000fe20000100a00 */
[----:B---3--:R-:W-:Y:S03]  /*2dc20*/  HMMA.16816.F32 R16, R24, R18, R12 ;  /* 0x000000121810723c */ /* 0x008fe6000000180c */
[----:B------:R-:W3:-:S15]  /*2dc30*/  LDL.LU.64 R14, [R1+0x2d98] ;  /* 0x002d9800010e7983 */ /* 0x000ede0000300a00 */
[----:B------:R-:W-:-:S05]  /*2dc40*/  NOP ;  /* 0x0000000000007918 */ /* 0x000fca0000000000 */
[----:B------:R-:W-:Y:S04]  /*2dc50*/  STL.64 [R1+0x1070], R16 ;  /* 0x0010701001007387 */ /* 0x000fe80000100a00 */
[----:B------:R0:W-:Y:S04]  /*2dc60*/  STL.64 [R1+0x1078], R18 ;  /* 0x0010781201007387 */ /* 0x0001e80000100a00 */
[----:B0-----:R-:W4:Y:S04]  /*2dc70*/  LDL.LU.64 R18, [R1+0x2d90] ;  /* 0x002d900001127983 */ /* 0x001f280000300a00 */
[----:B------:R-:W4:Y:S01]  /*2dc80*/  LDL.LU.64 R16, [R1+0x2d88] ;  /* 0x002d880001107983 */ /* 0x000f220000300a00 */
[----:B--2---:R-:W-:-:S02]  /*2dc90*/  IMAD.MOV.U32 R13, RZ, RZ, R22 ;  /* 0x000000ffff0d7224 */ /* 0x004fc400078e0016 */
[----:B------:R-:W-:Y:S01]  /*2dca0*/  IMAD.MOV.U32 R12, RZ, RZ, R23 ;  /* 0x000000ffff0c7224 */ /* 0x000fe200078e0017 */
[----:B----4-:R-:W-:Y:S01]  /*2dcb0*/  HMMA.16816.F32 R16, R24, R22, R16 ;  /* 0x000000161810723c */ /* 0x010fe20000001810 */
[----:B------:R-:W0:-:S15]  /*2dcc0*/  LDSM.16.MT88.4 R20, [R2+UR5+0x4280] ;  /* 0x004280050214783b */ /* 0x000e1e0008004200 */
[----:B------:R-:W-:-:S07]  /*2dcd0*/  NOP ;  /* 0x0000000000007918 */ /* 0x000fce0000000000 */
[----:B------:R-:W-:Y:S04]  /*2dce0*/  STL.64 [R1+0xa90], R16 ;  /* 0x000a901001007387 */ /* 0x000fe80000100a00 */
[----:B------:R1:W-:Y:S04]  /*2dcf0*/  STL.64 [R1+0xa98], R18 ;  /* 0x000a981201007387 */ /* 0x0003e80000100a00 */
[----:B-1----:R-:W2:Y:S04]  /*2dd00*/  LDL.LU.64 R18, [R1+0x2d80] ;  /* 0x002d800001127983 */ /* 0x002ea80000300a00 */
[----:B------:R-:W2:Y:S04]  /*2dd10*/  LDL.LU.64 R16, [R1+0x2d78] ;  /* 0x002d780001107983 */ /* 0x000ea80000300a00 */
[----:B------:R1:W-:Y:S04]  /*2dd20*/  STL [R1+0x2c8c], R12 ;  /* 0x002c8c0c01007387 */ /* 0x0003e80000100800 */
[----:B------:R4:W-:Y:S04]  /*2dd30*/  STL [R1+0x2c88], R13 ;  /* 0x002c880d01007387 */ /* 0x0009e80000100800 */
[----:B---3--:R3:W-:Y:S04]  /*2dd40*/  STL.64 [R1+0x2d08], R14 ;  /* 0x002d080e01007387 */ /* 0x0087e80000100a00 */
[----:B-1----:R-:W2:Y:S04]  /*2dd50*/  LDL.LU R12, [R1+0xa70] ;  /* 0x000a7000010c7983 */ /* 0x002ea80000300800 */
[----:B----4-:R-:W2:Y:S04]  /*2dd60*/  LDL.LU R13, [R1+0xa74] ;  /* 0x000a7400010d7983 */ /* 0x010ea80000300800 */
[----:B---3--:R-:W2:Y:S04]  /*2dd70*/  LDL.LU R14, [R1+0xa78] ;  /* 0x000a7800010e7983 */ /* 0x008ea80000300800 */
[----:B------:R-:W2:Y:S04]  /*2dd80*/  LDL.LU R15, [R1+0xa7c] ;  /* 0x000a7c00010f7983 */ /* 0x000ea80000300800 */
[----:B0-----:R0:W-:Y:S04]  /*2dd90*/  STL.64 [R1+0x2b78], R22 ;  /* 0x002b781601007387 */ /* 0x0011e80000100a00 */
[----:B------:R-:W-:Y:S04]  /*2dda0*/  STL.64 [R1+0x2b70], R20 ;  /* 0x002b701401007387 */ /* 0x000fe80000100a00 */
[----:B0-----:R-:W3:Y:S01]  /*2ddb0*/  LDL.64 R22, [R1+0x18] ;  /* 0x0000180001167983 */ /* 0x001ee20000100a00 */
[----:B------:R-:W-:-:S02]  /*2ddc0*/  IMAD.MOV.U32 R10, RZ, RZ, R3 ;  /* 0x000000ffff0a7224 */ /* 0x000fc400078e0003 */
[----:B------:R-:W-:Y:S01]  /*2ddd0*/  IMAD.MOV.U32 R11, RZ, RZ, R0 ;  /* 0x000000ffff0b7224 */ /* 0x000fe200078e0000 */
[----:B---3--:R0:W-:Y:S04]  /*2dde0*/  STL.64 [R1+0x2cf0], R22 ;  /* 0x002cf01601007387 */ /* 0x0081e80000100a00 */
[----:B0-----:R-:W3:Y:S02]  /*2ddf0*/  LDL.64 R22, [R1+0xb8] ;  /* 0x0000b80001167983 */ /* 0x001ee40000100a00 */
[C---:B--2---:R-:W-:Y:S06]  /*2de00*/  HMMA.16816.F32 R12, R24.reuse, R10, R12 ;  /* 0x0000000a180c723c */ /* 0x044fec000000180c */
[----:B---3--:R-:W-:-:S15]  /*2de10*/  HMMA.16816.F32 R16, R24, R22, R16 ;  /* 0x000000161810723c */ /* 0x008fde0000001810 */
[----:B------:R-:W-:-:S08]  /*2de20*/  NOP ;  /* 0x0000000000007918 */ /* 0x000fd00000000000 */
[----:B------:R0:W-:Y:S04]  /*2de30*/  STL.64 [R1+0xa80], R16 ;  /* 0x000a801001007387 */ /* 0x0001e80000100a00 */
[----:B------:R-:W-:Y:S04]  /*2de40*/  STL.64 [R1+0xa88], R18 ;  /* 0x000a881201007387 */ /* 0x000fe80000100a00 */
[----:B0-----:R-:W2:Y:S04]  /*2de50*/  LDL.LU.64 R16, [R1+0x2d70] ;  /* 0x002d700001107983 */ /* 0x001ea80000300a00 */
[----:B------:R-:W3:Y:S04]  /*2de60*/  LDL.LU R8, [R1+0x9c0] ;  /* 0x0009c00001087983 */ /* 0x000ee80000300800 */
[----:B------:R-:W-:Y:S04]  /*2de70*/  STL.64 [R1+0xa70], R12 ;  /* 0x000a700c01007387 */ /* 0x000fe80000100a00 */
[----:B------:R-:W-:Y:S04]  /*2de80*/  STL.64 [R1+0xa78], R14 ;  /* 0x000a780e01007387 */ /* 0x000fe80000100a00 */
        /* <DEDUP_REMOVED lines=15> */
[----:B------:R-:W-:-:S02]  /*2df80*/  IMAD.MOV.U32 R3, RZ, RZ, R22 ;  /* 0x000000ffff037224 */ /* 0x000fc400078e0016 */
[----:B------:R-:W-:Y:S01]  /*2df90*/  IMAD.MOV.U32 R0, RZ, RZ, R23 ;  /* 0x000000ffff007224 */ /* 0x000fe200078e0017 */
[----:B----4-:R2:W-:Y:S04]  /*2dfa0*/  STL.64 [R1+0x2cd0], R10 ;  /* 0x002cd00a01007387 */ /* 0x0105e80000100a00 */
[----:B---3--:R-:W-:Y:S04]  /*2dfb0*/  STL.64 [R1+0x2cc8], R8 ;  /* 0x002cc80801007387 */ /* 0x008fe80000100a00 */
[----:B------:R-:W3:Y:S04]  /*2dfc0*/  LDL.LU R20, [R1+0xa00] ;  /* 0x000a000001147983 */ /* 0x000ee80000300800 */
[----:B------:R-:W3:Y:S04]  /*2dfd0*/  LDL.LU R21, [R1+0xa04] ;  /* 0x000a040001157983 */ /* 0x000ee80000300800 */
[----:B------:R-:W4:Y:S04]  /*2dfe0*/  LDL.LU R22, [R1+0xa08] ;  /* 0x000a080001167983 */ /* 0x000f280000300800 */
[----:B------:R-:W4:Y:S04]  /*2dff0*/  LDL.LU R23, [R1+0xa0c] ;  /* 0x000a0c0001177983 */ /* 0x000f280000300800 */
[----:B------:R-:W3:Y:S04]  /*2e000*/  LDL.LU R12, [R1+0xa10] ;  /* 0x000a1000010c7983 */ /* 0x000ee80000300800 */
[----:B------:R-:W3:Y:S04]  /*2e010*/  LDL.LU R13, [R1+0xa14] ;  /* 0x000a1400010d7983 */ /* 0x000ee80000300800 */
[----:B------:R-:W4:Y:S04]  /*2e020*/  LDL.LU R14, [R1+0xa18] ;  /* 0x000a1800010e7983 */ /* 0x000f280000300800 */
[----:B------:R-:W4:Y:S01]  /*2e030*/  LDL.LU R15, [R1+0xa1c] ;  /* 0x000a1c00010f7983 */ /* 0x000f220000300800 */
[----:B--2---:R-:W-:-:S02]  /*2e040*/  IMAD.MOV.U32 R11, RZ, RZ, R16 ;  /* 0x000000ffff0b7224 */ /* 0x004fc400078e0010 */
[----:B------:R-:W-:Y:S01]  /*2e050*/  IMAD.MOV.U32 R10, RZ, RZ, R17 ;  /* 0x000000ffff0a7224 */ /* 0x000fe200078e0011 */
[----:B----4-:R0:W-:Y:S04]  /*2e060*/  STL.64 [R1+0x2d18], R14 ;  /* 0x002d180e01007387 */ /* 0x0101e80000100a00 */
[----:B---3--:R-:W-:Y:S04]  /*2e070*/  STL.64 [R1+0x2d10], R12 ;  /* 0x002d100c01007387 */ /* 0x008fe80000100a00 */
[----:B------:R-:W2:Y:S04]  /*2e080*/  LDL.LU R16, [R1+0xa40] ;  /* 0x000a400001107983 */ /* 0x000ea80000300800 */
[----:B------:R-:W2:Y:S04]  /*2e090*/  LDL.LU R17, [R1+0xa44] ;  /* 0x000a440001117983 */ /* 0x000ea80000300800 */
[----:B------:R-:W3:Y:S04]  /*2e0a0*/  LDL.LU R18, [R1+0xa48] ;  /* 0x000a480001127983 */ /* 0x000ee80000300800 */
[----:B------:R-:W3:Y:S01]  /*2e0b0*/  LDL.LU R19, [R1+0xa4c] ;  /* 0x000a4c0001137983 */ /* 0x000ee20000300800 */
[----:B0-----:R-:W-:-:S02]  /*2e0c0*/  IMAD.MOV.U32 R15, RZ, RZ, R4 ;  /* 0x000000ffff0f7224 */ /* 0x001fc400078e0004 */
[----:B------:R-:W-:Y:S01]  /*2e0d0*/  IMAD.MOV.U32 R14, RZ, RZ, R5 ;  /* 0x000000ffff0e7224 */ /* 0x000fe200078e0005 */
[----:B------:R-:W4:Y:S04]  /*2e0e0*/  LDL.LU R4, [R1+0xa60] ;  /* 0x000a600001047983 */ /* 0x000f280000300800 */
[----:B------:R-:W4:Y:S04]  /*2e0f0*/  LDL.LU R5, [R1+0xa64] ;  /* 0x000a640001057983 */ /* 0x000f280000300800 */
[----:B------:R-:W4:Y:S04]  /*2e100*/  LDL.LU R6, [R1+0xa68] ;  /* 0x000a680001067983 */ /* 0x000f280000300800 */
[----:B------:R-:W4:Y:S04]  /*2e110*/  LDL.LU R7, [R1+0xa6c] ;  /* 0x000a6c0001077983 */ /* 0x000f280000300800 */
[----:B---3--:R0:W-:Y:S04]  /*2e120*/  STL.64 [R1+0x2d50], R18 ;  /* 0x002d501201007387 */ /* 0x0081e80000100a00 */
[----:B--2---:R-:W-:Y:S04]  /*2e130*/  STL.64 [R1+0x2d48], R16 ;  /* 0x002d481001007387 */ /* 0x004fe80000100a00 */
[----:B0-----:R-:W2:Y:S04]  /*2e140*/  LDL.64 R18, [R1+0x88] ;  /* 0x0000880001127983 */ /* 0x001ea80000100a00 */
[----:B--2---:R0:W-:Y:S04]  /*2e150*/  STL.64 [R1+0x2d60], R18 ;  /* 0x002d601201007387 */ /* 0x0041e80000100a00 */
[----:B0-----:R-:W4:Y:S04]  /*2e160*/  LDL.64 R18, [R1+0x98] ;  /* 0x0000980001127983 */ /* 0x001f280000100a00 */
[----:B------:R0:W-:Y:S04]  /*2e170*/  STL.64 [R1+0x2d28], R14 ;  /* 0x002d280e01007387 */ /* 0x0001e80000100a00 */
[----:B0-----:R-:W2:Y:S04]  /*2e180*/  LDL.64 R14, [R1+0x68] ;  /* 0x00006800010e7983 */ /* 0x001ea80000100a00 */
[----:B--2---:R0:W-:Y:S04]  /*2e190*/  STL.64 [R1+0x2d40], R14 ;  /* 0x002d400e01007387 */ /* 0x0041e80000100a00 */
[----:B0-----:R-:W2:Y:S04]  /*2e1a0*/  LDL.64 R14, [R1+0x78] ;  /* 0x00007800010e7983 */ /* 0x001ea80000100a00 */
[----:B--2---:R0:W-:Y:S04]  /*2e1b0*/  STL.64 [R1+0x2d58], R14 ;  /* 0x002d580e01007387 */ /* 0x0041e80000100a00 */
[----:B------:R-:W2:Y:S04]  /*2e1c0*/  LDL.LU R12, [R1+0xa50] ;  /* 0x000a5000010c7983 */ /* 0x000ea80000300800 */
[----:B------:R-:W2:Y:S04]  /*2e1d0*/  LDL.LU R13, [R1+0xa54] ;  /* 0x000a5400010d7983 */ /* 0x000ea80000300800 */
[----:B0-----:R-:W2:Y:S04]  /*2e1e0*/  LDL.LU R14, [R1+0xa58] ;  /* 0x000a5800010e7983 */ /* 0x001ea80000300800 */
[----:B------:R-:W2:Y:S04]  /*2e1f0*/  LDL.LU R15, [R1+0xa5c] ;  /* 0x000a5c00010f7983 */ /* 0x000ea80000300800 */
[----:B------:R0:W-:Y:S04]  /*2e200*/  STL.64 [R1+0x2d00], R22 ;  /* 0x002d001601007387 */ /* 0x0001e80000100a00 */
[----:B------:R1:W-:Y:S04]  /*2e210*/  STL.64 [R1+0x2cf8], R20 ;  /* 0x002cf81401007387 */ /* 0x0003e80000100a00 */
[----:B0-----:R-:W3:Y:S01]  /*2e220*/  LDL.64 R22, [R1+0x48] ;  /* 0x0000480001167983 */ /* 0x001ee20000100a00 */
[----:B----4-:R-:W-:Y:S03]  /*2e230*/  HMMA.16816.F32 R4, R24, R18, R4 ;  /* 0x000000121804723c */ /* 0x010fe60000001804 */
[----:B---3--:R0:W-:Y:S04]  /*2e240*/  STL.64 [R1+0x2d20], R22 ;  /* 0x002d201601007387 */ /* 0x0081e80000100a00 */
[----:B-1----:R-:W3:Y:S04]  /*2e250*/  LDL.LU R20, [R1+0xa20] ;  /* 0x000a200001147983 */ /* 0x002ee80000300800 */
[----:B------:R-:W3:Y:S04]  /*2e260*/  LDL.LU R21, [R1+0xa24] ;  /* 0x000a240001157983 */ /* 0x000ee80000300800 */
[----:B0-----:R-:W4:Y:S04]  /*2e270*/  LDL.LU R22, [R1+0xa28] ;  /* 0x000a280001167983 */ /* 0x001f280000300800 */
[----:B------:R-:W4:Y:S04]  /*2e280*/  LDL.LU R23, [R1+0xa2c] ;  /* 0x000a2c0001177983 */ /* 0x000f280000300800 */
[----:B----4-:R-:W-:Y:S04]  /*2e290*/  STL.64 [R1+0x2d38], R22 ;  /* 0x002d381601007387 */ /* 0x010fe80000100a00 */
[----:B---3--:R0:W-:Y:S04]  /*2e2a0*/  STL.64 [R1+0x2d30], R20 ;  /* 0x002d301401007387 */ /* 0x0081e80000100a00 */
[----:B0-----:R-:W3:Y:S04]  /*2e2b0*/  LDL.LU R20, [R1+0xa30] ;  /* 0x000a300001147983 */ /* 0x001ee80000300800 */
[----:B------:R-:W3:Y:S04]  /*2e2c0*/  LDL.LU R21, [R1+0xa34] ;  /* 0x000a340001157983 */ /* 0x000ee80000300800 */
[----:B------:R-:W3:Y:S04]  /*2e2d0*/  LDL.LU R22, [R1+0xa38] ;  /* 0x000a380001167983 */ /* 0x000ee80000300800 */
[----:B------:R-:W3:Y:S04]  /*2e2e0*/  LDL.LU R23, [R1+0xa3c] ;  /* 0x000a3c0001177983 */ /* 0x000ee80000300800 */
[----:B------:R0:W-:Y:S04]  /*2e2f0*/  STL.64 [R1+0x2ce8], R10 ;  /* 0x002ce80a01007387 */ /* 0x0001e80000100a00 */
[----:B0-----:R-:W4:Y:S04]  /*2e300*/  LDL.64 R10, [R1+0x38] ;  /* 0x00003800010a7983 */ /* 0x001f280000100a00 */
[----:B------:R0:W-:Y:S04]  /*2e310*/  STL.64 [R1+0xa60], R4 ;  /* 0x000a600401007387 */ /* 0x0001e80000100a00 */
[----:B------:R1:W-:Y:S01]  /*2e320*/  STL.64 [R1+0xa68], R6 ;  /* 0x000a680601007387 */ /* 0x0003e20000100a00 */
[----:B0-----:R-:W-:-:S03]  /*2e330*/  IMAD.MOV.U32 R5, RZ, RZ, R18 ;  /* 0x000000ffff057224 */ /* 0x001fc600078e0012 */
[----:B-1----:R-:W3:Y:S01]  /*2e340*/  LDL.LU.64 R6, [R1+0x2d68] ;  /* 0x002d680001067983 */ /* 0x002ee20000300a00 */
[----:B------:R-:W-:-:S03]  /*2e350*/  IMAD.MOV.U32 R4, RZ, RZ, R19 ;  /* 0x000000ffff047224 */ /* 0x000fc600078e0013 */
[----:B------:R-:W2:Y:S02]  /*2e360*/  LDL.LU.64 R18, [R1+0x2d60] ;  /* 0x002d600001127983 */ /* 0x000ea40000300a00 */
[C---:B--2---:R-:W-:Y:S02]  /*2e370*/  HMMA.16816.F32 R12, R24.reuse, R18, R12 ;  /* 0x00000012180c723c */ /* 0x044fe4000000180c */
[----:B---3--:R-:W-:Y:S04]  /*2e380*/  STL.64 [R1+0x2ce0], R6 ;  /* 0x002ce00601007387 */ /* 0x008fe80000100a00 */
[----:B------:R0:W-:Y:S01]  /*2e390*/  STL.64 [R1+0x2cd8], R4 ;  /* 0x002cd80401007387 */ /* 0x0001e20000100a00 */
[----:B------:R-:W-:Y:S02]  /*2e3a0*/  IMAD.MOV.U32 R29, RZ, RZ, R18 ;  /* 0x000000ffff1d7224 */ /* 0x000fe400078e0012 */
[----:B------:R-:W-:Y:S01]  /*2e3b0*/  IMAD.MOV.U32 R28, RZ, RZ, R19 ;  /* 0x000000ffff1c7224 */ /* 0x000fe200078e0013 */
[----:B0-----:R-:W2:Y:S04]  /*2e3c0*/  LDL.LU R4, [R1+0x9f0] ;  /* 0x0009f00001047983 */ /* 0x001ea80000300800 */
[----:B------:R-:W2:Y:S04]  /*2e3d0*/  LDL.LU R5, [R1+0x9f4] ;  /* 0x0009f40001057983 */ /* 0x000ea80000300800 */
[----:B------:R-:W2:Y:S04]  /*2e3e0*/  LDL.LU R6, [R1+0x9f8] ;  /* 0x0009f80001067983 */ /* 0x000ea80000300800 */
[----:B------:R-:W2:Y:S04]  /*2e3f0*/  LDL.LU R7, [R1+0x9fc] ;  /* 0x0009fc0001077983 */ /* 0x000ea80000300800 */
[----:B------:R-:W-:Y:S04]  /*2e400*/  STL.64 [R1+0xa50], R12 ;  /* 0x000a500c01007387 */ /* 0x000fe80000100a00 */
[----:B------:R0:W-:Y:S04]  /*2e410*/  STL.64 [R1+0xa58], R14 ;  /* 0x000a580e01007387 */ /* 0x0001e80000100a00 */
[----:B0-----:R-:W3:Y:S04]  /*2e420*/  LDL.LU.64 R14, [R1+0x2d58] ;  /* 0x002d5800010e7983 */ /* 0x001ee80000300a00 */
[----:B------:R-:W3:Y:S04]  /*2e430*/  LDL.LU.64 R18, [R1+0x2d50] ;  /* 0x002d500001127983 */ /* 0x000ee80000300a00 */
[----:B------:R-:W3:Y:S02]  /*2e440*/  LDL.LU.64 R16, [R1+0x2d48] ;  /* 0x002d480001107983 */ /* 0x000ee40000300a00 */
[----:B---3--:R-:W-:-:S15]  /*2e450*/  HMMA.16816.F32 R16, R24, R14, R16 ;  /* 0x0000000e1810723c */ /* 0x008fde0000001810 */
[----:B------:R-:W-:-:S08]  /*2e460*/  NOP ;  /* 0x0000000000007918 */ /* 0x000fd00000000000 */
[----:B------:R-:W-:Y:S04]  /*2e470*/  STL.64 [R1+0xa40], R16 ;  /* 0x000a401001007387 */ /* 0x000fe80000100a00 */
[----:B------:R0:W-:Y:S02]  /*2e480*/  STL.64 [R1+0xa48], R18 ;  /* 0x000a481201007387 */ /* 0x0001e40000100a00 */
[----:B0-----:R-:W-:Y:S02]  /*2e490*/  IMAD.MOV.U32 R18, RZ, RZ, R14 ;  /* 0x000000ffff127224 */ /* 0x001fe400078e000e */
[----:B------:R-:W-:Y:S02]  /*2e4a0*/  IMAD.MOV.U32 R19, RZ, RZ, R15 ;  /* 0x000000ffff137224 */ /* 0x000fe400078e000f */
[----:B------:R-:W3:Y:S02]  /*2e4b0*/  LDL.LU.64 R14, [R1+0x2d40] ;  /* 0x002d4000010e7983 */ /* 0x000ee40000300a00 */
[----:B---3--:R-:W-:Y:S06]  /*2e4c0*/  HMMA.16816.F32 R20, R24, R14, R20 ;  /* 0x0000000e1814723c */ /* 0x008fec0000001814 */
[----:B------:R-:W-:-:S02]  /*2e4d0*/  IMAD.MOV.U32 R16, RZ, RZ, R14 ;  /* 0x000000ffff107224 */ /* 0x000fc400078e000e */
[----:B------:R-:W-:-:S15]  /*2e4e0*/  IMAD.MOV.U32 R17, RZ, RZ, R15 ;  /* 0x000000ffff117224 */ /* 0x000fde00078e000f */
[----:B------:R-:W-:Y:S04]  /*2e4f0*/  STL.64 [R1+0xa30], R20 ;  /* 0x000a301401007387 */ /* 0x000fe80000100a00 */
[----:B------:R0:W-:Y:S04]  /*2e500*/  STL.64 [R1+0xa38], R22 ;  /* 0x000a381601007387 */ /* 0x0001e80000100a00 */
[----:B0-----:R-:W3:Y:S04]  /*2e510*/  LDL.LU.64 R22, [R1+0x2d38] ;  /* 0x002d380001167983 */ /* 0x001ee80000300a00 */
[----:B------:R-:W3:Y:S04]  /*2e520*/  LDL.LU.64 R20, [R1+0x2d30] ;  /* 0x002d300001147983 */ /* 0x000ee80000300a00 */
[----:B------:R-:W3:Y:S04]  /*2e530*/  LDL.LU.64 R14, [R1+0x2d28] ;  /* 0x002d2800010e7983 */ /* 0x000ee80000300a00 */
[----:B------:R-:W-:Y:S04]  /*2e540*/  STL.64 [R1+0x2c98], R18 ;  /* 0x002c981201007387 */ /* 0x000fe80000100a00 */
[----:B------:R0:W-:Y:S04]  /*2e550*/  STL.64 [R1+0x2c90], R16 ;  /* 0x002c901001007387 */ /* 0x0001e80000100a00 */
[----:B0-----:R-:W2:Y:S04]  /*2e560*/  LDL.LU R16, [R1+0x210] ;  /* 0x0002100001107983 */ /* 0x001ea80000300800 */
[----:B------:R-:W2:Y:S04]  /*2e570*/  LDL.LU R17, [R1+0x214] ;  /* 0x0002140001117983 */ /* 0x000ea80000300800 */
[----:B------:R-:W2:Y:S04]  /*2e580*/  LDL.LU R18, [R1+0x218] ;  /* 0x0002180001127983 */ /* 0x000ea80000300800 */
[----:B------:R-:W2:Y:S01]  /*2e590*/  LDL.LU R19, [R1+0x21c] ;  /* 0x00021c0001137983 */ /* 0x000ea20000300800 */
[----:B---3--:R-:W-:Y:S03]  /*2e5a0*/  HMMA.16816.F32 R12, R24, R14, R20 ;  /* 0x0000000e180c723c */ /* 0x008fe60000001814 */
[----:B------:R-:W3:-:S15]  /*2e5b0*/  LDL.LU.64 R22, [R1+0x2d20] ;  /* 0x002d200001167983 */ /* 0x000ede0000300a00 */
[----:B------:R-:W-:-:S05]  /*2e5c0*/  NOP ;  /* 0x0000000000007918 */ /* 0x000fca0000000000 */
[----:B------:R-:W-:Y:S04]  /*2e5d0*/  STL.64 [R1+0xa20], R12 ;  /* 0x000a200c01007387 */ /* 0x000fe80000100a00 */
[----:B------:R0:W-:Y:S04]  /*2e5e0*/  STL.64 [R1+0xa28], R14 ;  /* 0x000a280e01007387 */ /* 0x0001e80000100a00 */
[----:B0-----:R-:W3:Y:S04]  /*2e5f0*/  LDL.LU.64 R14, [R1+0x2d18] ;  /* 0x002d1800010e7983 */ /* 0x001ee80000300a00 */
[----:B------:R-:W3:Y:S02]  /*2e600*/  LDL.LU.64 R12, [R1+0x2d10] ;  /* 0x002d1000010c7983 */ /* 0x000ee40000300a00 */
[----:B---3--:R-:W-:-:S15]  /*2e610*/  HMMA.16816.F32 R12, R24, R22, R12 ;  /* 0x00000016180c723c */ /* 0x008fde000000180c */
[----:B------:R-:W-:-:S08]  /*2e620*/  NOP ;  /* 0x0000000000007918 */ /* 0x000fd00000000000 */
[----:B------:R0:W-:Y:S04]  /*2e630*/  STL.64 [R1+0xa10], R12 ;  /* 0x000a100c01007387 */ /* 0x0001e80000100a00 */
[----:B------:R1:W-:Y:S01]  /*2e640*/  STL.64 [R1+0xa18], R14 ;  /* 0x000a180e01007387 */ /* 0x0003e20000100a00 */
[----:B0-----:R-:W-:-:S03]  /*2e650*/  IMAD.MOV.U32 R12, RZ, RZ, R22 ;  /* 0x000000ffff0c7224 */ /* 0x001fc600078e0016 */
[----:B-1----:R-:W3:Y:S01]  /*2e660*/  LDL.LU.64 R14, [R1+0x2d08] ;  /* 0x002d0800010e7983 */ /* 0x002ee20000300a00 */
[----:B------:R-:W-:-:S03]  /*2e670*/  IMAD.MOV.U32 R13, RZ, RZ, R23 ;  /* 0x000000ffff0d7224 */ /* 0x000fc600078e0017 */
[----:B------:R-:W4:Y:S04]  /*2e680*/  LDL.LU.64 R22, [R1+0x2d00] ;  /* 0x002d000001167983 */ /* 0x000f280000300a00 */
[----:B------:R-:W4:Y:S02]  /*2e690*/  LDL.LU.64 R20, [R1+0x2cf8] ;  /* 0x002cf80001147983 */ /* 0x000f240000300a00 */
[----:B----4-:R-:W-:-:S15]  /*2e6a0*/  HMMA.16816.F32 R20, R24, R10, R20 ;  /* 0x0000000a1814723c */ /* 0x010fde0000001814 */
[----:B------:R-:W-:-:S08]  /*2e6b0*/  NOP ;  /* 0x0000000000007918 */ /* 0x000fd00000000000 */
        /* <DEDUP_REMOVED lines=12> */
[----:B0-----:R-:W4:Y:S04]  /*2e780*/  LDL.LU.64 R10, [R1+0x2cd0] ;  /* 0x002cd000010a7983 */ /* 0x001f280000300a00 */
[----:B------:R-:W4:Y:S02]  /*2e790*/  LDL.LU.64 R8, [R1+0x2cc8] ;  /* 0x002cc80001087983 */ /* 0x000f240000300a00 */
[----:B----4-:R-:W-:-:S15]  /*2e7a0*/  HMMA.16816.F32 R8, R24, R22, R8 ;  /* 0x000000161808723c */ /* 0x010fde0000001808 */
[----:B------:R-:W-:-:S08]  /*2e7b0*/  NOP ;  /* 0x0000000000007918 */ /* 0x000fd00000000000 */
[----:B------:R-:W-:Y:S04]  /*2e7c0*/  STL.64 [R1+0x9e0], R8 ;  /* 0x0009e00801007387 */ /* 0x000fe80000100a00 */
[----:B------:R0:W-:Y:S04]  /*2e7d0*/  STL.64 [R1+0x9e8], R10 ;  /* 0x0009e80a01007387 */ /* 0x0001e80000100a00 */
[----:B0-----:R-:W3:Y:S04]  /*2e7e0*/  LDL.LU.64 R10, [R1+0x2cc0] ;  /* 0x002cc000010a7983 */ /* 0x001ee80000300a00 */
[----:B------:R-:W3:Y:S04]  /*2e7f0*/  LDL.LU.64 R8, [R1+0x2cb8] ;  /* 0x002cb80001087983 */ /* 0x000ee80000300a00 */
[----:B------:R-:W-:Y:S01]  /*2e800*/  STL.64 [R1+0x2b98], R22 ;  /* 0x002b981601007387 */ /* 0x000fe20000100a00 */
[----:B---3--:R-:W-:-:S15]  /*2e810*/  HMMA.16816.F32 R8, R24, R14, R8 ;  /* 0x0000000e1808723c */ /* 0x008fde0000001808 */
[----:B------:R-:W-:-:S08]  /*2e820*/  NOP ;  /* 0x0000000000007918 */ /* 0x000fd00000000000 */
[----:B------:R-:W-:Y:S04]  /*2e830*/  STL.64 [R1+0x9d0], R8 ;  /* 0x0009d00801007387 */ /* 0x000fe80000100a00 */
[----:B------:R0:W-:Y:S04]  /*2e840*/  STL.64 [R1+0x9d8], R10 ;  /* 0x0009d80a01007387 */ /* 0x0001e80000100a00 */
[----:B0-----:R-:W2:Y:S04]  /*2e850*/  LDL.LU.64 R10, [R1+0x2cb0] ;  /* 0x002cb000010a7983 */ /* 0x001ea80000300a00 */
[----:B------:R-:W2:Y:S04]  /*2e860*/  LDL.LU.64 R8, [R1+0x2ca8] ;  /* 0x002ca80001087983 */ /* 0x000ea80000300a00 */
[----:B------:R-:W-:Y:S01]  /*2e870*/  STL.64 [R1+0x2c70], R14 ;  /* 0x002c700e01007387 */ /* 0x000fe20000100a00 */
[----:B--2---:R-:W-:-:S15]  /*2e880*/  HMMA.16816.F32 R8, R24, R6, R8 ;  /* 0x000000061808723c */ /* 0x004fde0000001808 */
[----:B------:R-:W-:-:S08]  /*2e890*/  NOP ;  /* 0x0000000000007918 */ /* 0x000fd00000000000 */
[----:B------:R-:W-:Y:S04]  /*2e8a0*/  STL.64 [R1+0x9c0], R8 ;  /* 0x0009c00801007387 */ /* 0x000fe80000100a00 */
[----:B------:R0:W-:Y:S04]  /*2e8b0*/  STL.64 [R1+0x9c8], R10 ;  /* 0x0009c80a01007387 */ /* 0x0001e80000100a00 */
[----:B0-----:R-:W2:Y:S04]  /*2e8c0*/  LDL.LU.64 R10, [R1+0x2ca0] ;  /* 0x002ca000010a7983 */ /* 0x001ea80000300a00 */
[----:B------:R-:W-:Y:S01]  /*2e8d0*/  STL.64 [R1+0x2c40], R6 ;  /* 0x002c400601007387 */ /* 0x000fe20000100a00 */
[----:B--2---:R-:W-:Y:S03]  /*2e8e0*/  HMMA.16816.F32 R24, R24, R10, R16 ;  /* 0x0000000a1818723c */ /* 0x004fe60000001810 */
[----:B------:R-:W2:Y:S04]  /*2e8f0*/  LDL.LU.64 R18, [R1+0x2c98] ;  /* 0x002c980001127983 */ /* 0x000ea80000300a00 */
[----:B------:R-:W3:Y:S04]  /*2e900*/  LDL.LU.64 R16, [R1+0x2c90] ;  /* 0x002c900001107983 */ /* 0x000ee80000300a00 */
[----:B------:R0:W-:Y:S04]  /*2e910*/  STL.64 [R1+0x2b80], R10 ;  /* 0x002b800a01007387 */ /* 0x0001e80000100a00 */
[----:B------:R-:W4:Y:S08]  /*2e920*/  LDL.LU R8, [R1+0x840] ;  /* 0x0008400001087983 */ /* 0x000f300000300800 */
[----:B------:R-:W-:Y:S04]  /*2e930*/  STL.64 [R1+0x210], R24 ;  /* 0x0002101801007387 */ /* 0x000fe80000100a00 */
[----:B------:R-:W-:Y:S04]  /*2e940*/  STL.64 [R1+0x218], R26 ;  /* 0x0002181a01007387 */ /* 0x000fe80000100a00 */
[----:B------:R-:W4:Y:S04]  /*2e950*/  LDL.LU R9, [R1+0x844] ;  /* 0x0008440001097983 */ /* 0x000f280000300800 */
[----:B0-----:R-:W2:Y:S04]  /*2e960*/  LDL.LU R10, [R1+0x848] ;  /* 0x00084800010a7983 */ /* 0x001ea80000300800 */
[----:B------:R-:W2:Y:S04]  /*2e970*/  LDL.LU R11, [R1+0x84c] ;  /* 0x00084c00010b7983 */ /* 0x000ea80000300800 */
[----:B--2---:R0:W-:Y:S04]  /*2e980*/  STL.64 [R1+0x2ba8], R10 ;  /* 0x002ba80a01007387 */ /* 0x0041e80000100a00 */
[----:B----4-:R-:W-:Y:S01]  /*2e990*/  STL.64 [R1+0x2ba0], R8 ;  /* 0x002ba00801007387 */ /* 0x010fe20000100a00 */
[----:B0-----:R-:W-:-:S02]  /*2e9a0*/  IMAD.MOV.U32 R10, RZ, RZ, R21 ;  /* 0x000000ffff0a7224 */ /* 0x001fc400078e0015 */
[----:B------:R-:W-:-:S05]  /*2e9b0*/  IMAD.MOV.U32 R11, RZ, RZ, R20 ;  /* 0x000000ffff0b7224 */ /* 0x000fca00078e0014 */
[----:B------:R0:W-:Y:S04]  /*2e9c0*/  STL.64 [R1+0x2bc0], R10 ;  /* 0x002bc00a01007387 */ /* 0x0001e80000100a00 */
[----:B------:R-:W2:Y:S04]  /*2e9d0*/  LDL.LU R20, [R1+0x850] ;  /* 0x0008500001147983 */ /* 0x000ea80000300800 */
[----:B------:R-:W2:Y:S04]  /*2e9e0*/  LDL.LU R21, [R1+0x854] ;  /* 0x0008540001157983 */ /* 0x000ea80000300800 */
[----:B------:R-:W4:Y:S04]  /*2e9f0*/  LDL.LU R22, [R1+0x858] ;  /* 0x0008580001167983 */ /* 0x000f280000300800 */
[----:B------:R-:W4:Y:S01]  /*2ea00*/  LDL.LU R23, [R1+0x85c] ;  /* 0x00085c0001177983 */ /* 0x000f220000300800 */
[----:B0-----:R-:W-:-:S02]  /*2ea10*/  IMAD.MOV.U32 R10, RZ, RZ, R12 ;  /* 0x000000ffff0a7224 */ /* 0x001fc400078e000c */
[----:B------:R-:W-:Y:S01]  /*2ea20*/  IMAD.MOV.U32 R11, RZ, RZ, R13 ;  /* 0x000000ffff0b7224 */ /* 0x000fe200078e000d */
[----:B------:R-:W2:Y:S04]  /*2ea30*/  LDL.LU R12, [R1+0x2c8c] ;  /* 0x002c8c00010c7983 */ /* 0x000ea80000300800 */
[----:B------:R-:W2:Y:S04]  /*2ea40*/  LDL.LU R13, [R1+0x2c88] ;  /* 0x002c8800010d7983 */ /* 0x000ea80000300800 */
[----:B------:R3:W-:Y:S02]  /*2ea50*/  STL.64 [R1+0x2bd8], R10 ;  /* 0x002bd80a01007387 */ /* 0x0007e40000100a00 */
[----:B---3--:R-:W-:-:S02]  /*2ea60*/  IMAD.MOV.U32 R10, RZ, RZ, R16 ;  /* 0x000000ffff0a7224 */ /* 0x008fc400078e0010 */
[----:B------:R-:W-:Y:S01]  /*2ea70*/  IMAD.MOV.U32 R11, RZ, RZ, R17 ;  /* 0x000000ffff0b7224 */ /* 0x000fe200078e0011 */
[----:B------:R-:W3:Y:S04]  /*2ea80*/  LDL.LU R16, [R1+0x2c84] ;  /* 0x002c840001107983 */ /* 0x000ee80000300800 */
[----:B------:R-:W3:Y:S04]  /*2ea90*/  LDL.LU R17, [R1+0x2c80] ;  /* 0x002c800001117983 */ /* 0x000ee80000300800 */
[----:B------:R-:W-:Y:S04]  /*2eaa0*/  STL.64 [R1+0x2bf0], R10 ;  /* 0x002bf00a01007387 */ /* 0x000fe80000100a00 */
[----:B----4-:R-:W-:Y:S04]  /*2eab0*/  STL.64 [R1+0x2bb8], R22 ;  /* 0x002bb81601007387 */ /* 0x010fe80000100a00 */
[----:B--2---:R0:W-:Y:S04]  /*2eac0*/  STL.64 [R1+0x2bb0], R20 ;  /* 0x002bb01401007387 */ /* 0x0041e80000100a00 */
[----:B0-----:R-:W2:Y:S04]  /*2ead0*/  LDL.LU R20, [R1+0x860] ;  /* 0x0008600001147983 */ /* 0x001ea80000300800 */
[----:B------:R-:W2:Y:S04]  /*2eae0*/  LDL.LU R21, [R1+0x864] ;  /* 0x0008640001157983 */ /* 0x000ea80000300800 */
[----:B------:R-:W4:Y:S04]  /*2eaf0*/  LDL.LU R22, [R1+0x868] ;  /* 0x0008680001167983 */ /* 0x000f280000300800 */
[----:B------:R-:W4:Y:S01]  /*2eb00*/  LDL.LU R23, [R1+0x86c] ;  /* 0x00086c0001177983 */ /* 0x000f220000300800 */
[----:B------:R-:W-:-:S02]  /*2eb10*/  IMAD.MOV.U32 R10, RZ, RZ, R18 ;  /* 0x000000ffff0a7224 */ /* 0x000fc400078e0012 */
        /* <DEDUP_REMOVED lines=11> */
[----:B------:R-:W-:-:S05]  /*2ebd0*/  IMAD.MOV.U32 R11, RZ, RZ, R28 ;  /* 0x000000ffff0b7224 */ /* 0x000fca00078e001c */
[----:B------:R0:W-:Y:S02]  /*2ebe0*/  STL.64 [R1+0x2c20], R10 ;  /* 0x002c200a01007387 */ /* 0x0001e40000100a00 */
[----:B0-----:R-:W-:Y:S02]  /*2ebf0*/  IMAD.MOV.U32 R11, RZ, RZ, R4 ;  /* 0x000000ffff0b7224 */ /* 0x001fe400078e0004 */
[----:B------:R-:W-:Y:S01]  /*2ec00*/  IMAD.MOV.U32 R10, RZ, RZ, R5 ;  /* 0x000000ffff0a7224 */ /* 0x000fe200078e0005 */
[----:B----4-:R-:W-:Y:S04]  /*2ec10*/  STL.64 [R1+0x2be8], R22 ;  /* 0x002be81601007387 */ /* 0x010fe80000100a00 */
[----:B--2---:R0:W-:Y:S04]  /*2ec20*/  STL.64 [R1+0x2be0], R20 ;  /* 0x002be01401007387 */ /* 0x0041e80000100a00 */
[----:B0-----:R-:W2:Y:S04]  /*2ec30*/  LDL.LU R20, [R1+0x890] ;  /* 0x0008900001147983 */ /* 0x001ea80000300800 */
[----:B------:R-:W2:Y:S04]  /*2ec40*/  LDL.LU R21, [R1+0x894] ;  /* 0x0008940001157983 */ /* 0x000ea80000300800 */
[----:B------:R-:W4:Y:S04]  /*2ec50*/  LDL.LU R22, [R1+0x898] ;  /* 0x0008980001167983 */ /* 0x000f280000300800 */
[----:B------:R-:W4:Y:S04]  /*2ec60*/  LDL.LU R23, [R1+0x89c] ;  /* 0x00089c0001177983 */ /* 0x000f280000300800 */
[----:B------:R-:W3:Y:S04]  /*2ec70*/  LDL.LU R4, [R1+0x8d0] ;  /* 0x0008d00001047983 */ /* 0x000ee80000300800 */
[----:B------:R-:W3:Y:S04]  /*2ec80*/  LDL.LU R5, [R1+0x8d4] ;  /* 0x0008d40001057983 */ /* 0x000ee80000300800 */
[----:B------:R-:W2:Y:S04]  /*2ec90*/  LDL.LU R6, [R1+0x8d8] ;  /* 0x0008d80001067983 */ /* 0x000ea80000300800 */
[----:B------:R-:W2:Y:S01]  /*2eca0*/  LDL.LU R7, [R1+0x8dc] ;  /* 0x0008dc0001077983 */ /* 0x000ea20000300800 */
[----:B------:R-:W-:-:S02]  /*2ecb0*/  IMAD.MOV.U32 R26, RZ, RZ, R13 ;  /* 0x000000ffff1a7224 */ /* 0x000fc400078e000d */
[----:B------:R-:W-:-:S05]  /*2ecc0*/  IMAD.MOV.U32 R27, RZ, RZ, R12 ;  /* 0x000000ffff1b7224 */ /* 0x000fca00078e000c */
[----:B------:R0:W-:Y:S04]  /*2ecd0*/  STL.64 [R1+0x2c68], R26 ;  /* 0x002c681a01007387 */ /* 0x0001e80000100a00 */
[----:B--2---:R1:W-:Y:S04]  /*2ece0*/  STL.64 [R1+0x2c50], R6 ;  /* 0x002c500601007387 */ /* 0x0043e80000100a00 */
[----:B---3--:R2:W-:Y:S04]  /*2ecf0*/  STL.64 [R1+0x2c48], R4 ;  /* 0x002c480401007387 */ /* 0x0085e80000100a00 */
[----:B------:R-:W3:Y:S04]  /*2ed00*/  LDL.LU R12, [R1+0x1040] ;  /* 0x00104000010c7983 */ /* 0x000ee80000300800 */
[----:B------:R-:W3:Y:S04]  /*2ed10*/  LDL.LU R13, [R1+0x1044] ;  /* 0x00104400010d7983 */ /* 0x000ee80000300800 */
[----:B------:R-:W3:Y:S04]  /*2ed20*/  LDL.LU R14, [R1+0x1048] ;  /* 0x00104800010e7983 */ /* 0x000ee80000300800 */
[----:B------:R-:W3:Y:S04]  /*2ed30*/  LDL.LU R15, [R1+0x104c] ;  /* 0x00104c00010f7983 */ /* 0x000ee80000300800 */
[----:B0-----:R-:W3:Y:S01]  /*2ed40*/  LDL.64 R26, [R1+0xd8] ;  /* 0x0000d800011a7983 */ /* 0x001ee20000100a00 */
[----:B-1----:R-:W-:-:S02]  /*2ed50*/  IMAD.MOV.U32 R6, RZ, RZ, R3 ;  /* 0x000000ffff067224 */ /* 0x002fc400078e0003 */
[----:B------:R-:W-:-:S05]  /*2ed60*/  IMAD.MOV.U32 R7, RZ, RZ, R0 ;  /* 0x000000ffff077224 */ /* 0x000fca00078e0000 */
[----:B------:R0:W-:Y:S04]  /*2ed70*/  STL.64 [R1+0x2c60], R6 ;  /* 0x002c600601007387 */ /* 0x0001e80000100a00 */
[----:B--2---:R-:W2:Y:S04]  /*2ed80*/  LDL.LU R4, [R1+0x1e0] ;  /* 0x0001e00001047983 */ /* 0x004ea80000300800 */
[----:B------:R-:W2:Y:S04]  /*2ed90*/  LDL.LU R5, [R1+0x1e4] ;  /* 0x0001e40001057983 */ /* 0x000ea80000300800 */
[----:B0-----:R-:W2:Y:S04]  /*2eda0*/  LDL.LU R6, [R1+0x1e8] ;  /* 0x0001e80001067983 */ /* 0x001ea80000300800 */
[----:B------:R-:W2:Y:S04]  /*2edb0*/  LDL.LU R7, [R1+0x1ec] ;  /* 0x0001ec0001077983 */ /* 0x000ea80000300800 */
[----:B------:R0:W-:Y:S04]  /*2edc0*/  STL.64 [R1+0x2c38], R10 ;  /* 0x002c380a01007387 */ /* 0x0001e80000100a00 */
[----:B0-----:R-:W4:Y:S04]  /*2edd0*/  LDL.64 R10, [R1+0xa8] ;  /* 0x0000a800010a7983 */ /* 0x001f280000100a00 */
[----:B----4-:R0:W-:Y:S04]  /*2ede0*/  STL.64 [R1+0x2c58], R10 ;  /* 0x002c580a01007387 */ /* 0x0101e80000100a00 */
[----:B------:R-:W4:Y:S04]  /*2edf0*/  LDL.LU R8, [R1+0x8e0] ;  /* 0x0008e00001087983 */ /* 0x000f280000300800 */
[----:B------:R-:W4:Y:S04]  /*2ee00*/  LDL.LU R9, [R1+0x8e4] ;  /* 0x0008e40001097983 */ /* 0x000f280000300800 */
[----:B0-----:R-:W4:Y:S04]  /*2ee10*/  LDL.LU R10, [R1+0x8e8] ;  /* 0x0008e800010a7983 */ /* 0x001f280000300800 */
[----:B------:R-:W4:Y:S04]  /*2ee20*/  LDL.LU R11, [R1+0x8ec] ;  /* 0x0008ec00010b7983 */ /* 0x000f280000300800 */
[----:B------:R-:W-:Y:S04]  /*2ee30*/  STL.64 [R1+0x2c00], R22 ;  /* 0x002c001601007387 */ /* 0x000fe80000100a00 */
[----:B------:R0:W-:Y:S04]  /*2ee40*/  STL.64 [R1+0x2bf8], R20 ;  /* 0x002bf81401007387 */ /* 0x0001e80000100a00 */
[----:B0-----:R-:W2:Y:S04]  /*2ee50*/  LDL.LU R20, [R1+0x8a0] ;  /* 0x0008a00001147983 */ /* 0x001ea80000300800 */
[----:B------:R-:W2:Y:S04]  /*2ee60*/  LDL.LU R21, [R1+0x8a4] ;  /* 0x0008a40001157983 */ /* 0x000ea80000300800 */
[----:B------:R-:W4:Y:S04]  /*2ee70*/  LDL.LU R22, [R1+0x8a8] ;  /* 0x0008a80001167983 */ /* 0x000f280000300800 */
[----:B------:R-:W4:Y:S01]  /*2ee80*/  LDL.LU R23, [R1+0x8ac] ;  /* 0x0008ac0001177983 */ /* 0x000f220000300800 */
[----:B---3--:R-:W-:Y:S03]  /*2ee90*/  HMMA.16816.F32 R12, R16, R26, R12 ;  /* 0x0000001a100c723c */ /* 0x008fe6000000180c */
[----:B----4-:R-:W-:Y:S04]  /*2eea0*/  STL.64 [R1+0x2c18], R22 ;  /* 0x002c181601007387 */ /* 0x010fe80000100a00 */
[----:B--2---:R0:W-:Y:S04]  /*2eeb0*/  STL.64 [R1+0x2c10], R20 ;  /* 0x002c101401007387 */ /* 0x0041e80000100a00 */
[----:B0-----:R-:W2:Y:S04]  /*2eec0*/  LDL.LU R20, [R1+0x8b0] ;  /* 0x0008b00001147983 */ /* 0x001ea80000300800 */
[----:B------:R-:W2:Y:S04]  /*2eed0*/  LDL.LU R21, [R1+0x8b4] ;  /* 0x0008b40001157983 */ /* 0x000ea80000300800 */
[----:B------:R-:W3:Y:S04]  /*2eee0*/  LDL.LU R22, [R1+0x8b8] ;  /* 0x0008b80001167983 */ /* 0x000ee80000300800 */
[----:B------:R-:W3:Y:S01]  /*2eef0*/  LDL.LU R23, [R1+0x8bc] ;  /* 0x0008bc0001177983 */ /* 0x000ee20000300800 */
[----:B------:R-:W-:-:S03]  /*2ef00*/  IMAD.MOV.U32 R0, RZ, RZ, R27 ;  /* 0x000000ffff007224 */ /* 0x000fc600078e001b */
[----:B---3--:R-:W-:Y:S04]  /*2ef10*/  STL.64 [R1+0x2c30], R22 ;  /* 0x002c301601007387 */ /* 0x008fe80000100a00 */
[----:B--2---:R0:W-:Y:S04]  /*2ef20*/  STL.64 [R1+0x2c28], R20 ;  /* 0x002c281401007387 */ /* 0x0041e80000100a00 */
[----:B0-----:R-:W2:Y:S04]  /*2ef30*/  LDL.LU R20, [R1+0x8c0] ;  /* 0x0008c00001147983 */ /* 0x001ea80000300800 */
[----:B------:R-:W2:Y:S04]  /*2ef40*/  LDL.LU R21, [R1+0x8c4] ;  /* 0x0008c40001157983 */ /* 0x000ea80000300800 */
[----:B------:R-:W2:Y:S04]  /*2ef50*/  LDL.LU R22, [R1+0x8c8] ;  /* 0x0008c80001167983 */ /* 0x000ea80000300800 */
[----:B------:R-:W2:Y:S04]  /*2ef60*/  LDL.LU R23, [R1+0x8cc] ;  /* 0x0008cc0001177983 */ /* 0x000ea80000300800 */
[----:B------:R0:W-:Y:S04]  /*2ef70*/  STL.64 [R1+0x1040], R12 ;  /* 0x0010400c01007387 */ /* 0x0001e80000100a00 */
[----:B------:R1:W-:Y:S01]  /*2ef80*/  STL.64 [R1+0x1048], R14 ;  /* 0x0010480e01007387 */ /* 0x0003e20000100a00 */
[----:B0-----:R-:W-:-:S03]  /*2ef90*/  IMAD.MOV.U32 R12, RZ, RZ, R26 ;  /* 0x000000ffff0c7224 */ /* 0x001fc600078e001a */
[----:B-1----:R-:W3:Y:S04]  /*2efa0*/  LDL.LU.64 R14, [R1+0x2c70] ;  /* 0x002c7000010e7983 */ /* 0x002ee80000300a00 */
[----:B------:R-:W4:Y:S02]  /*2efb0*/  LDL.LU.64 R26, [R1+0x2c68] ;  /* 0x002c6800011a7983 */ /* 0x000f240000300a00 */
[----:B----4-:R-:W-:Y:S02]  /*2efc0*/  HMMA.16816.F32 R24, R16, R26, R4 ;  /* 0x0000001a1018723c */ /* 0x010fe40000001804 */
[----:B------:R-:W4:-:S15]  /*2efd0*/  LDL.LU.64 R6, [R1+0x2c60] ;  /* 0x002c600001067983 */ /* 0x000f1e0000300a00 */
[----:B------:R-:W-:-:S06]  /*2efe0*/  NOP ;  /* 0x0000000000007918 */ /* 0x000fcc0000000000 */
[----:B------:R-:W-:Y:S04]  /*2eff0*/  STL.64 [R1+0x1e0], R24 ;  /* 0x0001e01801007387 */ /* 0x000fe80000100a00 */
[----:B------:R-:W-:Y:S04]  /*2f000*/  STL.64 [R1+0x1e8], R26 ;  /* 0x0001e81a01007387 */ /* 0x000fe80000100a00 */
[----:B------:R-:W0:Y:S04]  /*2f010*/  LDSM.16.MT88.4 R24, [R2+UR5+0x4300] ;  /* 0x004300050218783b */ /* 0x000e280008004200 */
[----:B0-----:R-:W-:Y:S04]  /*2f020*/  STL.64 [R1+0x2a50], R26 ;  /* 0x002a501a01007387 */ /* 0x001fe80000100a00 */
[----:B------:R0:W-:Y:S04]  /*2f030*/  STL.64 [R1+0x2a48], R24 ;  /* 0x002a481801007387 */ /* 0x0001e80000100a00 */
[----:B0-----:R-:W3:Y:S04]  /*2f040*/  LDL.LU R24, [R1+0x880] ;  /* 0x0008800001187983 */ /* 0x001ee80000300800 */
[----:B------:R-:W3:Y:S04]  /*2f050*/  LDL.LU R25, [R1+0x884] ;  /* 0x0008840001197983 */ /* 0x000ee80000300800 */
[----:B------:R-:W3:Y:S04]  /*2f060*/  LDL.LU R26, [R1+0x888] ;  /* 0x00088800011a7983 */ /* 0x000ee80000300800 */
[----:B------:R-:W3:Y:S01]  /*2f070*/  LDL.LU R27, [R1+0x88c] ;  /* 0x00088c00011b7983 */ /* 0x000ee20000300800 */
[----:B----4-:R-:W-:Y:S03]  /*2f080*/  HMMA.16816.F32 R4, R16, R6, R8 ;  /* 0x000000061004723c */ /* 0x010fe60000001808 */
[----:B------:R-:W4:-:S15]  /*2f090*/  LDL.LU.64 R10, [R1+0x2c58] ;  /* 0x002c5800010a7983 */ /* 0x000f1e0000300a00 */
[----:B------:R-:W-:-:S05]  /*2f0a0*/  NOP ;  /* 0x0000000000007918 */ /* 0x000fca0000000000 */
[----:B------:R-:W-:Y:S04]  /*2f0b0*/  STL.64 [R1+0x8e0], R4 ;  /* 0x0008e00401007387 */ /* 0x000fe80000100a00 */
[----:B------:R0:W-:Y:S04]  /*2f0c0*/  STL.64 [R1+0x8e8], R6 ;  /* 0x0008e80601007387 */ /* 0x0001e80000100a00 */
[----:B0-----:R-:W4:Y:S04]  /*2f0d0*/  LDL.LU.64 R6, [R1+0x2c50] ;  /* 0x002c500001067983 */ /* 0x001f280000300a00 */
        /* <DEDUP_REMOVED lines=9> */
[C---:B--2---:R-:W-:Y:S02]  /*2f170*/  HMMA.16816.F32 R8, R16.reuse, R10, R20 ;  /* 0x0000000a1008723c */ /* 0x044fe40000001814 */
[----:B----4-:R0:W-:Y:S04]  /*2f180*/  STL.64 [R1+0x2b90], R6 ;  /* 0x002b900601007387 */ /* 0x0101e80000100a00 */
[----:B------:R-:W-:Y:S04]  /*2f190*/  STL.64 [R1+0x2b88], R4 ;  /* 0x002b880401007387 */ /* 0x000fe80000100a00 */
[----:B0-----:R-:W3:Y:S04]  /*2f1a0*/  LDL.64 R6, [R1+0x58] ;  /* 0x0000580001067983 */ /* 0x001ee80000100a00 */
[----:B------:R-:W2:Y:S04]  /*2f1b0*/  LDL.LU.64 R22, [R1+0x2c30] ;  /* 0x002c300001167983 */ /* 0x000ea80000300a00 */
[----:B------:R-:W2:Y:S05]  /*2f1c0*/  LDL.LU.64 R20, [R1+0x2c28] ;  /* 0x002c280001147983 */ /* 0x000eaa0000300a00 */
        /* <DEDUP_REMOVED lines=9> */
[----:B0-----:R-:W2:Y:S04]  /*2f260*/  LDL.LU.64 R10, [R1+0x2c08] ;  /* 0x002c0800010a7983 */ /* 0x001ea80000300a00 */
[----:B------:R-:W4:Y:S01]  /*2f270*/  LDL R28, [R1+0x1de8] ;  /* 0x001de800011c7983 */ /* 0x000f220000100800 */
[----:B--2---:R-:W-:Y:S03]  /*2f280*/  HMMA.16816.F32 R8, R16, R10, R20 ;  /* 0x0000000a1008723c */ /* 0x004fe60000001814 */
[----:B----4-:R-:W-:Y:S04]  /*2f290*/  STL [R1+0x2b00], R28 ;  /* 0x002b001c01007387 */ /* 0x010fe80000100800 */
[----:B------:R-:W2:Y:S04]  /*2f2a0*/  LDL.LU.64 R22, [R1+0x2c00] ;  /* 0x002c000001167983 */ /* 0x000ea80000300a00 */
[----:B------:R-:W2:-:S12]  /*2f2b0*/  LDL.LU.64 R20, [R1+0x2bf8] ;  /* 0x002bf80001147983 */ /* 0x000e980000300a00 */
        /* <DEDUP_REMOVED lines=9> */
[----:B0-----:R-:W2:Y:S01]  /*2f350*/  LDL.LU.64 R10, [R1+0x2bd8] ;  /* 0x002bd800010a7983 */ /* 0x001ea20000300a00 */
[----:B---3--:R-:W-:-:S15]  /*2f360*/  HMMA.16816.F32 R24, R16, R6, R24 ;  /* 0x000000061018723c */ /* 0x008fde0000001818 */
[----:B------:R-:W-:-:S08]  /*2f370*/  NOP ;  /* 0x0000000000007918 */ /* 0x000fd00000000000 */
[----:B------:R-:W-:Y:S04]  /*2f380*/  STL.64 [R1+0x880], R24 ;  /* 0x0008801801007387 */ /* 0x000fe80000100a00 */
[----:B------:R0:W-:Y:S04]  /*2f390*/  STL.64 [R1+0x888], R26 ;  /* 0x0008881a01007387 */ /* 0x0001e80000100a00 */
[----:B------:R-:W3:Y:S04]  /*2f3a0*/  LDL.LU R4, [R1+0x830] ;  /* 0x0008300001047983 */ /* 0x000ee80000300800 */
[----:B------:R-:W3:Y:S01]  /*2f3b0*/  LDL.LU R5, [R1+0x834] ;  /* 0x0008340001057983 */ /* 0x000ee20000300800 */
[----:B0-----:R-:W-:-:S02]  /*2f3c0*/  IMAD.MOV.U32 R27, RZ, RZ, R6 ;  /* 0x000000ffff1b7224 */ /* 0x001fc400078e0006 */
[----:B------:R-:W-:Y:S01]  /*2f3d0*/  IMAD.MOV.U32 R26, RZ, RZ, R7 ;  /* 0x000000ffff1a7224 */ /* 0x000fe200078e0007 */
[----:B------:R-:W3:Y:S04]  /*2f3e0*/  LDL.LU R6, [R1+0x838] ;  /* 0x0008380001067983 */ /* 0x000ee80000300800 */
[----:B------:R-:W3:Y:S04]  /*2f3f0*/  LDL.LU R7, [R1+0x83c] ;  /* 0x00083c0001077983 */ /* 0x000ee80000300800 */
[----:B------:R0:W-:Y:S04]  /*2f400*/  STL.64 [R1+0x2b40], R26 ;  /* 0x002b401a01007387 */ /* 0x0001e80000100a00 */
[----:B0-----:R-:W4:Y:S01]  /*2f410*/  LDL.64 R26, [R1+0x28] ;  /* 0x00002800011a7983 */ /* 0x001f220000100a00 */
[----:B--2---:R-:W-:Y:S03]  /*2f420*/  HMMA.16816.F32 R8, R16, R10, R20 ;  /* 0x0000000a1008723c */ /* 0x004fe60000001814 */
[----:B------:R-:W2:Y:S04]  /*2f430*/  LDL.LU.64 R22, [R1+0x2bd0] ;  /* 0x002bd00001167983 */ /* 0x000ea80000300a00 */
[----:B------:R-:W2:-:S15]  /*2f440*/  LDL.LU.64 R20, [R1+0x2bc8] ;  /* 0x002bc80001147983 */ /* 0x000e9e0000300a00 */
[----:B------:R-:W-:-:S01]  /*2f450*/  NOP ;  /* 0x0000000000007918 */ /* 0x000fc20000000000 */
[----:B------:R-:W-:Y:S04]  /*2f460*/  STL.64 [R1+0x870], R8 ;  /* 0x0008700801007387 */ /* 0x000fe80000100a00 */
[----:B------:R0:W-:Y:S04]  /*2f470*/  STL.64 [R1+0x878], R10 ;  /* 0x0008780a01007387 */ /* 0x0001e80000100a00 */
[----:B0-----:R-:W2:Y:S02]  /*2f480*/  LDL.LU.64 R10, [R1+0x2bc0] ;  /* 0x002bc000010a7983 */ /* 0x001ea40000300a00 */
[----:B--2---:R-:W-:Y:S02]  /*2f490*/  HMMA.16816.F32 R8, R16, R10, R20 ;  /* 0x0000000a1008723c */ /* 0x004fe40000001814 */
[----:B------:R-:W4:Y:S04]  /*2f4a0*/  LDL.LU.64 R22, [R1+0x2bb8] ;  /* 0x002bb80001167983 */ /* 0x000f280000300a00 */
[----:B------:R-:W4:-:S15]  /*2f4b0*/  LDL.LU.64 R20, [R1+0x2bb0] ;  /* 0x002bb00001147983 */ /* 0x000f1e0000300a00 */
[----:B------:R-:W-:-:S02]  /*2f4c0*/  NOP ;  /* 0x0000000000007918 */ /* 0x000fc40000000000 */
[----:B------:R-:W-:Y:S04]  /*2f4d0*/  STL.64 [R1+0x860], R8 ;  /* 0x0008600801007387 */ /* 0x000fe80000100a00 */
[----:B------:R0:W-:Y:S04]  /*2f4e0*/  STL.64 [R1+0x868], R10 ;  /* 0x0008680a01007387 */ /* 0x0001e80000100a00 */
[----:B0-----:R-:W2:Y:S04]  /*2f4f0*/  LDL.LU.64 R10, [R1+0x2ba8] ;  /* 0x002ba800010a7983 */ /* 0x001ea80000300a00 */
[----:B------:R-:W2:Y:S01]  /*2f500*/  LDL.LU.64 R8, [R1+0x2ba0] ;  /* 0x002ba00001087983 */ /* 0x000ea20000300a00 */
[----:B----4-:R-:W-:-:S15]  /*2f510*/  HMMA.16816.F32 R20, R16, R26, R20 ;  /* 0x0000001a1014723c */ /* 0x010fde0000001814 */
[----:B------:R-:W-:-:S08]  /*2f520*/  NOP ;  /* 0x0000000000007918 */ /* 0x000fd00000000000 */
        /* <DEDUP_REMOVED lines=8> */
[----:B------:R0:W-:Y:S04]  /*2f5b0*/  STL.64 [R1+0x840], R8 ;  /* 0x0008400801007387 */ /* 0x0001e80000100a00 */
[----:B------:R1:W-:Y:S04]  /*2f5c0*/  STL.64 [R1+0x848], R10 ;  /* 0x0008480a01007387 */ /* 0x0003e80000100a00 */
[----:B0-----:R-:W2:Y:S04]  /*2f5d0*/  LDL.LU R8, [R1+0x820] ;  /* 0x0008200001087983 */ /* 0x001ea80000300800 */
[----:B------:R-:W2:Y:S04]  /*2f5e0*/  LDL.LU R9, [R1+0x824] ;  /* 0x0008240001097983 */ /* 0x000ea80000300800 */
[----:B-1----:R-:W2:Y:S04]  /*2f5f0*/  LDL.LU R10, [R1+0x828] ;  /* 0x00082800010a7983 */ /* 0x002ea80000300800 */
[----:B------:R-:W2:Y:S04]  /*2f600*/  LDL.LU R11, [R1+0x82c] ;  /* 0x00082c00010b7983 */ /* 0x000ea80000300800 */
[----:B------:R-:W4:Y:S04]  /*2f610*/  LDL.LU R20, [R1+0x1d0] ;  /* 0x0001d00001147983 */ /* 0x000f280000300800 */
[----:B------:R-:W4:Y:S04]  /*2f620*/  LDL.LU R21, [R1+0x1d4] ;  /* 0x0001d40001157983 */ /* 0x000f280000300800 */
[----:B------:R-:W4:Y:S04]  /*2f630*/  LDL.LU R22, [R1+0x1d8] ;  /* 0x0001d80001167983 */ /* 0x000f280000300800 */
[----:B------:R-:W4:Y:S04]  /*2f640*/  LDL.LU R23, [R1+0x1dc] ;  /* 0x0001dc0001177983 */ /* 0x000f280000300800 */
[----:B------:R-:W2:Y:S04]  /*2f650*/  LDL.LU R24, [R1+0x740] ;  /* 0x0007400001187983 */ /* 0x000ea80000300800 */
        /* <DEDUP_REMOVED lines=9> */
[----:B------:R-:W3:Y:S04]  /*2f6f0*/  LDL.LU R27, [R1+0x1ac] ;  /* 0x0001ac00011b7983 */ /* 0x000ee80000300800 */
[----:B---3--:R0:W-:Y:S04]  /*2f700*/  STL.64 [R1+0x2b60], R26 ;  /* 0x002b601a01007387 */ /* 0x0081e80000100a00 */
[----:B--2---:R-:W-:Y:S04]  /*2f710*/  STL.64 [R1+0x2b58], R24 ;  /* 0x002b581801007387 */ /* 0x004fe80000100a00 */
[----:B------:R-:W-:Y:S04]  /*2f720*/  STL.64 [R1+0x830], R4 ;  /* 0x0008300401007387 */ /* 0x000fe80000100a00 */
[----:B------:R1:W-:Y:S01]  /*2f730*/  STL.64 [R1+0x838], R6 ;  /* 0x0008380601007387 */ /* 0x0003e20000100a00 */
[----:B0-----:R-:W-:-:S03]  /*2f740*/  IMAD.MOV.U32 R26, RZ, RZ, R12 ;  /* 0x000000ffff1a7224 */ /* 0x001fc600078e000c */
[----:B-1----:R-:W2:Y:S04]  /*2f750*/  LDL.LU.64 R6, [R1+0x2b90] ;  /* 0x002b900001067983 */ /* 0x002ea80000300a00 */
[----:B------:R-:W3:Y:S04]  /*2f760*/  LDL.LU.64 R4, [R1+0x2b88] ;  /* 0x002b880001047983 */ /* 0x000ee80000300a00 */
[----:B------:R-:W-:Y:S04]  /*2f770*/  STL.64 [R1+0x2b28], R14 ;  /* 0x002b280e01007387 */ /* 0x000fe80000100a00 */
[----:B------:R0:W-:Y:S04]  /*2f780*/  STL [R1+0x2b20], R13 ;  /* 0x002b200d01007387 */ /* 0x0001e80000100800 */
[----:B------:R-:W4:Y:S04]  /*2f790*/  LDL.LU R12, [R1+0x730] ;  /* 0x00073000010c7983 */ /* 0x000f280000300800 */
[----:B0-----:R-:W4:Y:S04]  /*2f7a0*/  LDL.LU R13, [R1+0x734] ;  /* 0x00073400010d7983 */ /* 0x001f280000300800 */
[----:B------:R-:W2:Y:S04]  /*2f7b0*/  LDL.LU R14, [R1+0x738] ;  /* 0x00073800010e7983 */ /* 0x000ea80000300800 */
[----:B------:R-:W2:Y:S04]  /*2f7c0*/  LDL.LU R15, [R1+0x73c] ;  /* 0x00073c00010f7983 */ /* 0x000ea80000300800 */
[----:B--2---:R0:W-:Y:S04]  /*2f7d0*/  STL.64 [R1+0x2b38], R14 ;  /* 0x002b380e01007387 */ /* 0x0041e80000100a00 */
[----:B----4-:R1:W-:Y:S04]  /*2f7e0*/  STL.64 [R1+0x2b30], R12 ;  /* 0x002b300c01007387 */ /* 0x0103e80000100a00 */
[----:B0-----:R-:W2:Y:S01]  /*2f7f0*/  LDL.64 R14, [R1+0xb8] ;  /* 0x0000b800010e7983 */ /* 0x001ea20000100a00 */
[C---:B------:R-:W-:Y:S03]  /*2f800*/  HMMA.16816.F32 R8, R16.reuse, R6, R8 ;  /* 0x000000061008723c */ /* 0x040fe60000001808 */
[----:B--2---:R0:W-:Y:S04]  /*2f810*/  STL.64 [R1+0x2b68], R14 ;  /* 0x002b680e01007387 */ /* 0x0041e80000100a00 */
[----:B-1----:R-:W2:Y:S04]  /*2f820*/  LDL.LU R12, [R1+0x1030] ;  /* 0x00103000010c7983 */ /* 0x002ea80000300800 */
[----:B------:R-:W2:Y:S04]  /*2f830*/  LDL.LU R13, [R1+0x1034] ;  /* 0x00103400010d7983 */ /* 0x000ea80000300800 */
[----:B0-----:R-:W2:Y:S04]  /*2f840*/  LDL.LU R14, [R1+0x1038] ;  /* 0x00103800010e7983 */ /* 0x001ea80000300800 */
[----:B------:R-:W2:Y:S04]  /*2f850*/  LDL.LU R15, [R1+0x103c] ;  /* 0x00103c00010f7983 */ /* 0x000ea80000300800 */
[----:B------:R-:W-:Y:S04]  /*2f860*/  STL.64 [R1+0x820], R8 ;  /* 0x0008200801007387 */ /* 0x000fe80000100a00 */
[----:B------:R0:W-:Y:S04]  /*2f870*/  STL.64 [R1+0x828], R10 ;  /* 0x0008280a01007387 */ /* 0x0001e80000100a00 */
[----:B0-----:R-:W4:Y:S04]  /*2f880*/  LDL.LU.64 R10, [R1+0x2b80] ;  /* 0x002b8000010a7983 */ /* 0x001f280000300a00 */
[----:B------:R0:W-:Y:S04]  /*2f890*/  STL.64 [R1+0x2b18], R6 ;  /* 0x002b180601007387 */ /* 0x0001e80000100a00 */
[----:B0-----:R-:W3:Y:S01]  /*2f8a0*/  LDL.64 R6, [R1+0x98] ;  /* 0x0000980001067983 */ /* 0x001ee20000100a00 */
[----:B----4-:R-:W-:Y:S03]  /*2f8b0*/  HMMA.16816.F32 R16, R16, R10, R20 ;  /* 0x0000000a1010723c */ /* 0x010fe60000001814 */
[----:B------:R-:W2:Y:S04]  /*2f8c0*/  LDL.LU.64 R22, [R1+0x2b78] ;  /* 0x002b780001167983 */ /* 0x000ea80000300a00 */
[----:B------:R-:W2:Y:S01]  /*2f8d0*/  LDL.LU.64 R20, [R1+0x2b70] ;  /* 0x002b700001147983 */ /* 0x000ea20000300a00 */
[----:B------:R-:W-:-:S15]  /*2f8e0*/  IMAD.MOV.U32 R27, RZ, RZ, R0 ;  /* 0x000000ffff1b7224 */ /* 0x000fde00078e0000 */
[----:B------:R-:W-:Y:S04]  /*2f8f0*/  STL.64 [R1+0x1d0], R16 ;  /* 0x0001d01001007387 */ /* 0x000fe80000100a00 */
[----:B------:R0:W-:Y:S04]  /*2f900*/  STL.64 [R1+0x1d8], R18 ;  /* 0x0001d81201007387 */ /* 0x0001e80000100a00 */
[----:B0-----:R-:W4:Y:S01]  /*2f910*/  LDL.64 R18, [R1+0xc8] ;  /* 0x0000c80001127983 */ /* 0x001f220000100a00 */
[----:B--2---:R-:W-:Y:S03]  /*2f920*/  HMMA.16816.F32 R24, R20, R26, R12 ;  /* 0x0000001a1418723c */ /* 0x004fe6000000180c */
[----:B------:R-:W2:-:S15]  /*2f930*/  LDL.LU.64 R14, [R1+0x2b68] ;  /* 0x002b6800010e7983 */ /* 0x000e9e0000300a00 */
[----:B------:R-:W-:-:S05]  /*2f940*/  NOP ;  /* 0x0000000000007918 */ /* 0x000fca0000000000 */
        /* <DEDUP_REMOVED lines=8> */
[----:B0-----:R-:W4:Y:S04]  /*2f9d0*/  LDL.LU.64 R26, [R1+0x2b50] ;  /* 0x002b5000011a7983 */ /* 0x001f280000300a00 */
[----:B------:R-:W4:Y:S01]  /*2f9e0*/  LDL.LU.64 R24, [R1+0x2b48] ;  /* 0x002b480001187983 */ /* 0x000f220000300a00 */
[----:B------:R-:W-:-:S02]  /*2f9f0*/  IMAD.MOV.U32 R9, RZ, RZ, R18 ;  /* 0x000000ffff097224 */ /* 0x000fc400078e0012 */
[----:B------:R-:W-:Y:S02]  /*2fa00*/  IMAD.MOV.U32 R0, RZ, RZ, R19 ;  /* 0x000000ffff007224 */ /* 0x000fe400078e0013 */
[----:B------:R-:W0:Y:S04]  /*2fa10*/  LDSM.16.MT88.4 R16, [R2+UR5+0x4380] ;  /* 0x004380050210783b */ /* 0x000e280008004200 */
[----:B------:R-:W-:Y:S04]  /*2fa20*/  STL.64 [R1+0x2ab8], R10 ;  /* 0x002ab80a01007387 */ /* 0x000fe80000100a00 */
[----:B------:R1:W-:Y:S04]  /*2fa30*/  STL [R1+0x2ab0], R9 ;  /* 0x002ab00901007387 */ /* 0x0003e80000100800 */
[----:B------:R-:W3:Y:S04]  /*2fa40*/  LDL.LU R8, [R1+0x720] ;  /* 0x0007200001087983 */ /* 0x000ee80000300800 */
[----:B-1----:R-:W3:Y:S04]  /*2fa50*/  LDL.LU R9, [R1+0x724] ;  /* 0x0007240001097983 */ /* 0x002ee80000300800 */
[----:B------:R-:W3:Y:S04]  /*2fa60*/  LDL.LU R10, [R1+0x728] ;  /* 0x00072800010a7983 */ /* 0x000ee80000300800 */
[----:B------:R-:W3:Y:S04]  /*2fa70*/  LDL.LU R11, [R1+0x72c] ;  /* 0x00072c00010b7983 */ /* 0x000ee80000300800 */
[----:B0-----:R-:W-:Y:S04]  /*2fa80*/  STL.64 [R1+0x2928], R18 ;  /* 0x0029281201007387 */ /* 0x001fe80000100a00 */
[----:B------:R-:W-:Y:S04]  /*2fa90*/  STL.64 [R1+0x2920], R16 ;  /* 0x0029201001007387 */ /* 0x000fe80000100a00 */
[----:B------:R2:W-:Y:S02]  /*2faa0*/  STL [R1+0x1dec], R2 ;  /* 0x001dec0201007387 */ /* 0x0005e40000100800 */
[----:B--2---:R-:W-:Y:S01]  /*2fab0*/  IMAD.MOV.U32 R2, RZ, RZ, R15 ;  /* 0x000000ffff027224 */ /* 0x004fe200078e000f */
[----:B----4-:R-:W-:-:S15]  /*2fac0*/  HMMA.16816.F32 R24, R20, R14, R24 ;  /* 0x0000000e1418723c */ /* 0x010fde0000001818 */
[----:B------:R-:W-:-:S08]  /*2fad0*/  NOP ;  /* 0x0000000000007918 */ /* 0x000fd00000000000 */
[----:B------:R0:W-:Y:S04]  /*2fae0*/  STL.64 [R1+0x740], R24 ;  /* 0x0007401801007387 */ /* 0x0001e80000100a00 */
[----:B------:R1:W-:Y:S01]  /*2faf0*/  STL.64 [R1+0x748], R26 ;  /* 0x0007481a01007387 */ /* 0x0003e20000100a00 */
[----:B0-----:R-:W-:-:S03]  /*2fb00*/  IMAD.MOV.U32 R24, RZ, RZ, R14 ;  /* 0x000000ffff187224 */ /* 0x001fc600078e000e */
[----:B-1----:R-:W2:Y:S04]  /*2fb10*/  LDL.LU.64 R26, [R1+0x2b40] ;  /* 0x002b4000011a7983 */ /* 0x002ea80000300a00 */
[----:B------:R-:W4:Y:S04]  /*2fb20*/  LDL.LU.64 R14, [R1+0x2b38] ;  /* 0x002b3800010e7983 */ /* 0x000f280000300a00 */
[----:B------:R-:W4:Y:S01]  /*2fb30*/  LDL.LU.64 R12, [R1+0x2b30] ;  /* 0x002b3000010c7983 */ /* 0x000f220000300a00 */
[----:B---3--:R-:W-:Y:S02]  /*2fb40*/  IMAD.MOV.U32 R18, RZ, RZ, R5 ;  /* 0x000000ffff127224 */ /* 0x008fe400078e0005 */
[----:B------:R-:W-:Y:S01]  /*2fb50*/  IMAD.MOV.U32 R19, RZ, RZ, R4 ;  /* 0x000000ffff137224 */ /* 0x000fe200078e0004 */
[C---:B------:R-:W-:Y:S06]  /*2fb60*/  HMMA.16816.F32 R8, R20.reuse, R6, R8 ;  /* 0x000000061408723c */ /* 0x040fec0000001808 */
[----:B------:R-:W-:Y:S01]  /*2fb70*/  IMAD.MOV.U32 R25, RZ, RZ, R6 ;  /* 0x000000ffff197224 */ /* 0x000fe200078e0006 */
[----:B----4-:R-:W-:Y:S01]  /*2fb80*/  HMMA.16816.F32 R16, R20, R18, R12 ;  /* 0x000000121410723c */ /* 0x010fe2000000180c */
[----:B------:R-:W3:Y:S04]  /*2fb90*/  LDL.LU.64 R14, [R1+0x2b28] ;  /* 0x002b2800010e7983 */ /* 0x000ee80000300a00 */
[----:B------:R-:W4:-:S15]  /*2fba0*/  LDL.LU R13, [R1+0x2b20] ;  /* 0x002b2000010d7983 */ /* 0x000f1e0000300800 */
[----:B------:R-:W-:-:S03]  /*2fbb0*/  NOP ;  /* 0x0000000000007918 */ /* 0x000fc60000000000 */
[----:B------:R0:W-:Y:S04]  /*2fbc0*/  STL.64 [R1+0x730], R16 ;  /* 0x0007301001007387 */ /* 0x0001e80000100a00 */
        /* <DEDUP_REMOVED lines=8> */
[----:B--2---:R-:W2:Y:S04]  /*2fc50*/  LDL.LU R8, [R1+0x6d0] ;  /* 0x0006d00001087983 */ /* 0x004ea80000300800 */
[----:B------:R-:W2:Y:S04]  /*2fc60*/  LDL.LU R9, [R1+0x6d4] ;  /* 0x0006d40001097983 */ /* 0x000ea80000300800 */
[----:B------:R-:W3:Y:S04]  /*2fc70*/  LDL.LU R10, [R1+0x6d8] ;  /* 0x0006d800010a7983 */ /* 0x000ee80000300800 */
[----:B------:R-:W3:Y:S04]  /*2fc80*/  LDL.LU R11, [R1+0x6dc] ;  /* 0x0006dc00010b7983 */ /* 0x000ee80000300800 */
[----:B------:R-:W4:Y:S04]  /*2fc90*/  LDL.LU R4, [R1+0x710] ;  /* 0x0007100001047983 */ /* 0x000f280000300800 */
[----:B------:R-:W4:Y:S01]  /*2fca0*/  LDL.LU R5, [R1+0x714] ;  /* 0x0007140001057983 */ /* 0x000f220000300800 */
[----:B------:R-:W-:-:S03]  /*2fcb0*/  IMAD.MOV.U32 R12, RZ, RZ, R7 ;  /* 0x000000ffff0c7224 */ /* 0x000fc600078e0007 */
[----:B------:R-:W4:Y:S04]  /*2fcc0*/  LDL.LU R6, [R1+0x718] ;  /* 0x0007180001067983 */ /* 0x000f280000300800 */
[----:B------:R-:W4:Y:S04]  /*2fcd0*/  LDL.LU R7, [R1+0x71c] ;  /* 0x00071c0001077983 */ /* 0x000f280000300800 */
[----:B---3--:R0:W-:Y:S04]  /*2fce0*/  STL.64 [R1+0x2ac8], R10 ;  /* 0x002ac80a01007387 */ /* 0x0081e80000100a00 */
[----:B--2---:R-:W-:Y:S04]  /*2fcf0*/  STL.64 [R1+0x2ac0], R8 ;  /* 0x002ac00801007387 */ /* 0x004fe80000100a00 */
[----:B------:R-:W2:Y:S04]  /*2fd00*/  LDL.LU R24, [R1+0x700] ;  /* 0x0007000001187983 */ /* 0x000ea80000300800 */
[----:B------:R-:W2:Y:S01]  /*2fd10*/  LDL.LU R25, [R1+0x704] ;  /* 0x0007040001197983 */ /* 0x000ea20000300800 */
[----:B0-----:R-:W-:-:S02]  /*2fd20*/  IMAD.MOV.U32 R11, RZ, RZ, R26 ;  /* 0x000000ffff0b7224 */ /* 0x001fc400078e001a */
[----:B------:R-:W-:Y:S01]  /*2fd30*/  IMAD.MOV.U32 R10, RZ, RZ, R27 ;  /* 0x000000ffff0a7224 */ /* 0x000fe200078e001b */
[----:B------:R-:W3:Y:S04]  /*2fd40*/  LDL.LU R26, [R1+0x708] ;  /* 0x00070800011a7983 */ /* 0x000ee80000300800 */
[----:B------:R-:W3:Y:S04]  /*2fd50*/  LDL.LU R27, [R1+0x70c] ;  /* 0x00070c00011b7983 */ /* 0x000ee80000300800 */
[----:B---3--:R0:W-:Y:S04]  /*2fd60*/  STL.64 [R1+0x2b10], R26 ;  /* 0x002b101a01007387 */ /* 0x0081e80000100a00 */
[----:B--2---:R-:W-:Y:S04]  /*2fd70*/  STL.64 [R1+0x2b08], R24 ;  /* 0x002b081801007387 */ /* 0x004fe80000100a00 */
[----:B0-----:R-:W2:Y:S04]  /*2fd80*/  LDL.64 R26, [R1+0x88] ;  /* 0x00008800011a7983 */ /* 0x001ea80000100a00 */
[----:B------:R0:W-:Y:S04]  /*2fd90*/  STL.64 [R1+0x2ad8], R10 ;  /* 0x002ad80a01007387 */ /* 0x0001e80000100a00 */
[----:B0-----:R-:W3:Y:S04]  /*2fda0*/  LDL.64 R10, [R1+0x68] ;  /* 0x00006800010a7983 */ /* 0x001ee80000100a00 */
[----:B---3--:R0:W-:Y:S04]  /*2fdb0*/  STL.64 [R1+0x2af0], R10 ;  /* 0x002af00a01007387 */ /* 0x0081e80000100a00 */
[----:B0-----:R-:W3:Y:S04]  /*2fdc0*/  LDL.64 R10, [R1+0x78] ;  /* 0x00007800010a7983 */ /* 0x001ee80000100a00 */
[----:B----4-:R0:W-:Y:S04]  /*2fdd0*/  STL.64 [R1+0x2aa8], R18 ;  /* 0x002aa81201007387 */ /* 0x0101e80000100a00 */
[----:B------:R1:W-:Y:S04]  /*2fde0*/  STL.64 [R1+0x2aa0], R16 ;  /* 0x002aa01001007387 */ /* 0x0003e80000100a00 */
[----:B0-----:R-:W4:Y:S01]  /*2fdf0*/  LDL.64 R18, [R1+0x48] ;  /* 0x0000480001127983 */ /* 0x001f220000100a00 */
[----:B--2---:R-:W-:Y:S03]  /*2fe00*/  HMMA.16816.F32 R4, R20, R26, R4 ;  /* 0x0000001a1404723c */ /* 0x004fe60000001804 */
[----:B----4-:R0:W-:Y:S04]  /*2fe10*/  STL.64 [R1+0x2ad0], R18 ;  /* 0x002ad01201007387 */ /* 0x0101e80000100a00 */
[----:B-1----:R-:W2:Y:S04]  /*2fe20*/  LDL.LU R16, [R1+0x6e0] ;  /* 0x0006e00001107983 */ /* 0x002ea80000300800 */
[----:B------:R-:W2:Y:S04]  /*2fe30*/  LDL.LU R17, [R1+0x6e4] ;  /* 0x0006e40001117983 */ /* 0x000ea80000300800 */
[----:B0-----:R-:W4:Y:S04]  /*2fe40*/  LDL.LU R18, [R1+0x6e8] ;  /* 0x0006e80001127983 */ /* 0x001f280000300800 */
[----:B------:R-:W4:Y:S04]  /*2fe50*/  LDL.LU R19, [R1+0x6ec] ;  /* 0x0006ec0001137983 */ /* 0x000f280000300800 */
[----:B----4-:R-:W-:Y:S04]  /*2fe60*/  STL.64 [R1+0x2ae8], R18 ;  /* 0x002ae81201007387 */ /* 0x010fe80000100a00 */
[----:B--2---:R0:W-:Y:S04]  /*2fe70*/  STL.64 [R1+0x2ae0], R16 ;  /* 0x002ae01001007387 */ /* 0x0041e80000100a00 */
[----:B0-----:R-:W2:Y:S04]  /*2fe80*/  LDL.LU R16, [R1+0x6f0] ;  /* 0x0006f00001107983 */ /* 0x001ea80000300800 */
[----:B------:R-:W2:Y:S04]  /*2fe90*/  LDL.LU R17, [R1+0x6f4] ;  /* 0x0006f40001117983 */ /* 0x000ea80000300800 */
[----:B------:R-:W2:Y:S04]  /*2fea0*/  LDL.LU R18, [R1+0x6f8] ;  /* 0x0006f80001127983 */ /* 0x000ea80000300800 */
[----:B------:R-:W2:Y:S04]  /*2feb0*/  LDL.LU R19, [R1+0x6fc] ;  /* 0x0006fc0001137983 */ /* 0x000ea80000300800 */
[----:B------:R0:W-:Y:S04]  /*2fec0*/  STL.64 [R1+0x2a98], R14 ;  /* 0x002a980e01007387 */ /* 0x0001e80000100a00 */
[----:B------:R-:W-:Y:S04]  /*2fed0*/  STL [R1+0x2a90], R12 ;  /* 0x002a900c01007387 */ /* 0x000fe80000100800 */
[----:B0-----:R-:W4:Y:S04]  /*2fee0*/  LDL.64 R14, [R1+0x38] ;  /* 0x00003800010e7983 */ /* 0x001f280000100a00 */
[----:B------:R0:W-:Y:S04]  /*2fef0*/  STL.64 [R1+0x710], R4 ;  /* 0x0007100401007387 */ /* 0x0001e80000100a00 */
[----:B------:R1:W-:Y:S01]  /*2ff00*/  STL.64 [R1+0x718], R6 ;  /* 0x0007180601007387 */ /* 0x0003e20000100a00 */
[----:B0-----:R-:W-:-:S03]  /*2ff10*/  IMAD.MOV.U32 R5, RZ, RZ, R26 ;  /* 0x000000ffff057224 */ /* 0x001fc600078e001a */
[----:B-1----:R-:W2:Y:S01]  /*2ff20*/  LDL.LU.64 R6, [R1+0x2b18] ;  /* 0x002b180001067983 */ /* 0x002ea20000300a00 */
[----:B------:R-:W-:-:S03]  /*2ff30*/  IMAD.MOV.U32 R4, RZ, RZ, R27 ;  /* 0x000000ffff047224 */ /* 0x000fc600078e001b */
[----:B------:R-:W3:Y:S04]  /*2ff40*/  LDL.LU.64 R26, [R1+0x2b10] ;  /* 0x002b1000011a7983 */ /* 0x000ee80000300a00 */
[----:B------:R-:W3:Y:S02]  /*2ff50*/  LDL.LU.64 R24, [R1+0x2b08] ;  /* 0x002b080001187983 */ /* 0x000ee40000300a00 */
[----:B---3--:R-:W-:Y:S02]  /*2ff60*/  HMMA.16816.F32 R24, R20, R10, R24 ;  /* 0x0000000a1418723c */ /* 0x008fe40000001818 */
[----:B--2---:R0:W-:Y:S04]  /*2ff70*/  STL.64 [R1+0x2a60], R6 ;  /* 0x002a600601007387 */ /* 0x0041e80000100a00 */
[----:B------:R-:W-:Y:S01]  /*2ff80*/  STL.64 [R1+0x2a58], R4 ;  /* 0x002a580401007387 */ /* 0x000fe20000100a00 */
[----:B0-----:R-:W-:-:S02]  /*2ff90*/  IMAD.MOV.U32 R6, RZ, RZ, R28 ;  /* 0x000000ffff067224 */ /* 0x001fc400078e001c */
[----:B------:R-:W-:Y:S01]  /*2ffa0*/  IMAD.MOV.U32 R7, RZ, RZ, R29 ;  /* 0x000000ffff077224 */ /* 0x000fe200078e001d */
[----:B------:R-:W2:Y:S04]  /*2ffb0*/  LDL.LU R28, [R1+0x2b00] ;  /* 0x002b0000011c7983 */ /* 0x000ea80000300800 */
[----:B------:R-:W-:Y:S09]  /*2ffc0*/  STL.64 [R1+0x2a78], R6 ;  /* 0x002a780601007387 */ /* 0x000ff20000100a00 */
[----:B------:R0:W-:Y:S04]  /*2ffd0*/  STL.64 [R1+0x700], R24 ;  /* 0x0007001801007387 */ /* 0x0001e80000100a00 */
[----:B------:R1:W-:Y:S04]  /*2ffe0*/  STL.64 [R1+0x708], R26 ;  /* 0x0007081a01007387 */ /* 0x0003e80000100a00 */
[----:B0-----:R-:W3:Y:S01]  /*2fff0*/  LDL.LU.64 R24, [R1+0x2af8] ;  /* 0x002af80001187983 */ /* 0x001ee20000300a00 */
[----:B-1----:R-:W-:-:S02]  /*30000*/  IMAD.MOV.U32 R27, RZ, RZ, R10 ;  /* 0x000000ffff1b7224 */ /* 0x002fc400078e000a */
[----:B------:R-:W-:Y:S02]  /*30010*/  IMAD.MOV.U32 R26, RZ, RZ, R11 ;  /* 0x000000ffff1a7224 */ /* 0x000fe400078e000b */
[----:B------:R-:W4:Y:S04]  /*30020*/  LDL.LU.64 R10, [R1+0x2af0] ;  /* 0x002af000010a7983 */ /* 0x000f280000300a00 */
[----:B------:R-:W-:Y:S04]  /*30030*/  STL.64 [R1+0x2a70], R26 ;  /* 0x002a701a01007387 */ /* 0x000fe80000100a00 */
[----:B---3--:R0:W-:Y:S04]  /*30040*/  STL.64 [R1+0x2a68], R24 ;  /* 0x002a681801007387 */ /* 0x0081e80000100a00 */
[----:B0-----:R-:W3:Y:S04]  /*30050*/  LDL.LU R24, [R1+0x6a0] ;  /* 0x0006a00001187983 */ /* 0x001ee80000300800 */
[----:B------:R-:W3:Y:S04]  /*30060*/  LDL.LU R25, [R1+0x6a4] ;  /* 0x0006a40001197983 */ /* 0x000ee80000300800 */
[----:B------:R-:W2:Y:S04]  /*30070*/  LDL.LU R26, [R1+0x6a8] ;  /* 0x0006a800011a7983 */ /* 0x000ea80000300800 */
[----:B------:R-:W2:Y:S01]  /*30080*/  LDL.LU R27, [R1+0x6ac] ;  /* 0x0006ac00011b7983 */ /* 0x000ea20000300800 */
[----:B----4-:R-:W-:Y:S06]  /*30090*/  HMMA.16816.F32 R16, R20, R10, R16 ;  /* 0x0000000a1410723c */ /* 0x010fec0000001810 */
[----:B------:R-:W-:-:S02]  /*300a0*/  IMAD.MOV.U32 R5, RZ, RZ, R10 ;  /* 0x000000ffff057224 */ /* 0x000fc400078e000a */
[----:B------:R-:W-:Y:S01]  /*300b0*/  IMAD.MOV.U32 R4, RZ, RZ, R11 ;  /* 0x000000ffff047224 */ /* 0x000fe200078e000b */
[----:B--2---:R-:W-:Y:S04]  /*300c0*/  STL.64 [R1+0x2a88], R26 ;  /* 0x002a881a01007387 */ /* 0x004fe80000100a00 */
[----:B---3--:R0:W-:Y:S04]  /*300d0*/  STL.64 [R1+0x2a80], R24 ;  /* 0x002a801801007387 */ /* 0x0081e80000100a00 */
        /* <DEDUP_REMOVED lines=9> */
[----:B---3--:R-:W-:Y:S02]  /*30170*/  HMMA.16816.F32 R8, R20, R10, R16 ;  /* 0x0000000a1408723c */ /* 0x008fe40000001810 */
[----:B------:R-:W3:-:S15]  /*30180*/  LDL.LU.64 R18, [R1+0x2ad0] ;  /* 0x002ad00001127983 */ /* 0x000ede0000300a00 */
[----:B------:R-:W-:-:S06]  /*30190*/  NOP ;  /* 0x0000000000007918 */ /* 0x000fcc0000000000 */
[----:B------:R-:W-:Y:S04]  /*301a0*/  STL.64 [R1+0x6e0], R8 ;  /* 0x0006e00801007387 */ /* 0x000fe80000100a00 */
[----:B------:R0:W-:Y:S04]  /*301b0*/  STL.64 [R1+0x6e8], R10 ;  /* 0x0006e80a01007387 */ /* 0x0001e80000100a00 */
[----:B0-----:R-:W4:Y:S04]  /*301c0*/  LDL.LU.64 R10, [R1+0x2ac8] ;  /* 0x002ac800010a7983 */ /* 0x001f280000300a00 */
[----:B------:R-:W4:Y:S01]  /*301d0*/  LDL.LU.64 R8, [R1+0x2ac0] ;  /* 0x002ac00001087983 */ /* 0x000f220000300a00 */
[----:B------:R-:W-:-:S02]  /*301e0*/  IMAD.MOV.U32 R7, RZ, RZ, R3 ;  /* 0x000000ffff077224 */ /* 0x000fc400078e0003 */
[----:B---3--:R-:W-:Y:S01]  /*301f0*/  IMAD.MOV.U32 R3, RZ, RZ, R19 ;  /* 0x000000ffff037224 */ /* 0x008fe200078e0013 */
[----:B----4-:R-:W-:-:S15]  /*30200*/  HMMA.16816.F32 R8, R20, R18, R8 ;  /* 0x000000121408723c */ /* 0x010fde0000001808 */
[----:B------:R-:W-:-:S08]  /*30210*/  NOP ;  /* 0x0000000000007918 */ /* 0x000fd00000000000 */
[----:B------:R0:W-:Y:S04]  /*30220*/  STL.64 [R1+0x6d0], R8 ;  /* 0x0006d00801007387 */ /* 0x0001e80000100a00 */
[----:B------:R1:W-:Y:S01]  /*30230*/  STL.64 [R1+0x6d8], R10 ;  /* 0x0006d80a01007387 */ /* 0x0003e20000100a00 */
[----:B0-----:R-:W-:-:S03]  /*30240*/  IMAD.MOV.U32 R8, RZ, RZ, R18 ;  /* 0x000000ffff087224 */ /* 0x001fc600078e0012 */
[----:B-1----:R-:W3:Y:S04]  /*30250*/  LDL.LU.64 R10, [R1+0x2ab8] ;  /* 0x002ab800010a7983 */ /* 0x002ee80000300a00 */
[----:B------:R-:W4:Y:S04]  /*30260*/  LDL.LU R9, [R1+0x2ab0] ;  /* 0x002ab00001097983 */ /* 0x000f280000300800 */
[----:B------:R-:W2:Y:S04]  /*30270*/  LDL.LU.64 R18, [R1+0x2aa8] ;  /* 0x002aa80001127983 */ /* 0x000ea80000300a00 */
[----:B------:R-:W2:Y:S01]  /*30280*/  LDL.LU.64 R16, [R1+0x2aa0] ;  /* 0x002aa00001107983 */ /* 0x000ea20000300a00 */
[----:B------:R-:W-:-:S02]  /*30290*/  IMAD.MOV.U32 R6, RZ, RZ, R13 ;  /* 0x000000ffff067224 */ /* 0x000fc400078e000d */
[----:B------:R-:W-:Y:S01]  /*302a0*/  IMAD.MOV.U32 R13, RZ, RZ, R15 ;  /* 0x000000ffff0d7224 */ /* 0x000fe200078e000f */
[----:B--2---:R-:W-:-:S15]  /*302b0*/  HMMA.16816.F32 R16, R20, R14, R16 ;  /* 0x0000000e1410723c */ /* 0x004fde0000001810 */
[----:B------:R-:W-:-:S08]  /*302c0*/  NOP ;  /* 0x0000000000007918 */ /* 0x000fd00000000000 */
[----:B------:R0:W-:Y:S04]  /*302d0*/  STL.64 [R1+0x6c0], R16 ;  /* 0x0006c01001007387 */ /* 0x0001e80000100a00 */
[----:B------:R-:W-:Y:S01]  /*302e0*/  STL.64 [R1+0x6c8], R18 ;  /* 0x0006c81201007387 */ /* 0x000fe20000100a00 */
[----:B0-----:R-:W-:-:S03]  /*302f0*/  IMAD.MOV.U32 R16, RZ, RZ, R14 ;  /* 0x000000ffff107224 */ /* 0x001fc600078e000e */
[----:B------:R-:W2:Y:S04]  /*30300*/  LDL.LU.64 R14, [R1+0x2a98] ;  /* 0x002a9800010e7983 */ /* 0x000ea80000300a00 */
[----:B------:R-:W3:Y:S04]  /*30310*/  LDL.LU R12, [R1+0x2a90] ;  /* 0x002a9000010c7983 */ /* 0x000ee80000300800 */
[----:B------:R0:W-:Y:S04]  /*30320*/  STL [R1+0x2988], R16 ;  /* 0x0029881001007387 */ /* 0x0001e80000100800 */
[----:B0-----:R-:W4:Y:S04]  /*30330*/  LDL.LU R16, [R1+0x540] ;  /* 0x0005400001107983 */ /* 0x001f280000300800 */
[----:B------:R-:W4:Y:S04]  /*30340*/  LDL.LU R17, [R1+0x544] ;  /* 0x0005440001117983 */ /* 0x000f280000300800 */
[----:B------:R-:W2:Y:S04]  /*30350*/  LDL.LU R18, [R1+0x548] ;  /* 0x0005480001127983 */ /* 0x000ea80000300800 */
[----:B------:R-:W2:Y:S04]  /*30360*/  LDL.LU R19, [R1+0x54c] ;  /* 0x00054c0001137983 */ /* 0x000ea80000300800 */
[----:B--2---:R0:W-:Y:S02]  /*30370*/  STL.64 [R1+0x2998], R18 ;  /* 0x0029981201007387 */ /* 0x0041e40000100a00 */
[----:B0-----:R-:W-:-:S02]  /*30380*/  IMAD.MOV.U32 R18, RZ, RZ, R5 ;  /* 0x000000ffff127224 */ /* 0x001fc400078e0005 */
[----:B------:R-:W-:Y:S02]  /*30390*/  IMAD.MOV.U32 R19, RZ, RZ, R4 ;  /* 0x000000ffff137224 */ /* 0x000fe400078e0004 */
[C---:B------:R-:W-:Y:S01]  /*303a0*/  HMMA.16816.F32 R4, R20.reuse, R6, R24 ;  /* 0x000000061404723c */ /* 0x040fe20000001818 */
[----:B----4-:R0:W-:Y:S04]  /*303b0*/  STL.64 [R1+0x2990], R16 ;  /* 0x0029901001007387 */ /* 0x0101e80000100a00 */
[----:B------:R1:W-:Y:S04]  /*303c0*/  STL.64 [R1+0x29b0], R18 ;  /* 0x0029b01201007387 */ /* 0x0003e80000100a00 */
[----:B0-----:R-:W2:Y:S04]  /*303d0*/  LDL.LU R16, [R1+0x690] ;  /* 0x0006900001107983 */ /* 0x001ea80000300800 */
[----:B------:R-:W2:Y:S04]  /*303e0*/  LDL.LU R17, [R1+0x694] ;  /* 0x0006940001117983 */ /* 0x000ea80000300800 */
[----:B-1----:R-:W2:Y:S04]  /*303f0*/  LDL.LU R18, [R1+0x698] ;  /* 0x0006980001127983 */ /* 0x002ea80000300800 */
[----:B------:R-:W2:Y:S04]  /*30400*/  LDL.LU R19, [R1+0x69c] ;  /* 0x00069c0001137983 */ /* 0x000ea80000300800 */
[----:B------:R-:W4:Y:S04]  /*30410*/  LDL.LU.64 R26, [R1+0x2a88] ;  /* 0x002a8800011a7983 */ /* 0x000f280000300a00 */
[----:B------:R-:W4:Y:S04]  /*30420*/  LDL.LU.64 R24, [R1+0x2a80] ;  /* 0x002a800001187983 */ /* 0x000f280000300a00 */
[----:B------:R-:W-:Y:S04]  /*30430*/  STL.64 [R1+0x6b0], R4 ;  /* 0x0006b00401007387 */ /* 0x000fe80000100a00 */
[----:B------:R0:W-:Y:S04]  /*30440*/  STL.64 [R1+0x6b8], R6 ;  /* 0x0006b80601007387 */ /* 0x0001e80000100a00 */
[----:B0-----:R-:W4:Y:S02]  /*30450*/  LDL.LU.64 R6, [R1+0x2a78] ;  /* 0x002a780001067983 */ /* 0x001f240000300a00 */
[C---:B----4-:R-:W-:Y:S02]  /*30460*/  HMMA.16816.F32 R4, R20.reuse, R6, R24 ;  /* 0x000000061404723c */ /* 0x050fe40000001818 */
[----:B------:R-:W4:Y:S04]  /*30470*/  LDL.LU.64 R26, [R1+0x2a70] ;  /* 0x002a7000011a7983 */ /* 0x000f280000300a00 */
[----:B--2---:R-:W-:Y:S01]  /*30480*/  HMMA.16816.F32 R16, R20, R14, R16 ;  /* 0x0000000e1410723c */ /* 0x004fe20000001810 */
[----:B------:R-:W2:-:S15]  /*30490*/  LDL.LU.64 R24, [R1+0x2a68] ;  /* 0x002a680001187983 */ /* 0x000e9e0000300a00 */
[----:B------:R-:W-:-:S01]  /*304a0*/  NOP ;  /* 0x0000000000007918 */ /* 0x000fc20000000000 */
[----:B------:R-:W-:Y:S04]  /*304b0*/  STL.64 [R1+0x6a0], R4 ;  /* 0x0006a00401007387 */ /* 0x000fe80000100a00 */
[----:B------:R0:W-:Y:S04]  /*304c0*/  STL.64 [R1+0x6a8], R6 ;  /* 0x0006a80601007387 */ /* 0x0001e80000100a00 */
[----:B0-----:R-:W3:Y:S04]  /*304d0*/  LDL.LU.64 R6, [R1+0x2a60] ;  /* 0x002a600001067983 */ /* 0x001ee80000300a00 */
[----:B------:R-:W2:Y:S04]  /*304e0*/  LDL.LU.64 R4, [R1+0x2a58] ;  /* 0x002a580001047983 */ /* 0x000ea80000300a00 */
[----:B------:R-:W-:Y:S04]  /*304f0*/  STL.64 [R1+0x690], R16 ;  /* 0x0006901001007387 */ /* 0x000fe80000100a00 */
[----:B------:R4:W-:Y:S02]  /*30500*/  STL.64 [R1+0x698], R18 ;  /* 0x0006981201007387 */ /* 0x0009e40000100a00 */
[----:B----4-:R-:W-:-:S02]  /*30510*/  IMAD.MOV.U32 R18, RZ, RZ, R27 ;  /* 0x000000ffff127224 */ /* 0x010fc400078e001b */
[----:B------:R-:W-:-:S05]  /*30520*/  IMAD.MOV.U32 R19, RZ, RZ, R26 ;  /* 0x000000ffff137224 */ /* 0x000fca00078e001a */
[----:B------:R0:W-:Y:S04]  /*30530*/  STL.64 [R1+0x29c8], R18 ;  /* 0x0029c81201007387 */ /* 0x0001e80000100a00 */
[----:B------:R-:W3:Y:S04]  /*30540*/  LDL.LU R16, [R1+0x680] ;  /* 0x0006800001107983 */ /* 0x000ee80000300800 */
[----:B------:R-:W3:Y:S04]  /*30550*/  LDL.LU R17, [R1+0x684] ;  /* 0x0006840001117983 */ /* 0x000ee80000300800 */
[----:B0-----:R-:W3:Y:S04]  /*30560*/  LDL.LU R18, [R1+0x688] ;  /* 0x0006880001127983 */ /* 0x001ee80000300800 */
[----:B------:R-:W3:Y:S04]  /*30570*/  LDL.LU R19, [R1+0x68c] ;  /* 0x00068c0001137983 */ /* 0x000ee80000300800 */
[----:B------:R-:W-:Y:S04]  /*30580*/  STL.64 [R1+0x2940], R14 ;  /* 0x0029400e01007387 */ /* 0x000fe80000100a00 */
[----:B------:R-:W-:Y:S01]  /*30590*/  STL [R1+0x2a00], R13 ;  /* 0x002a000d01007387 */ /* 0x000fe20000100800 */
[----:B---3--:R-:W-:-:S15]  /*305a0*/  HMMA.16816.F32 R16, R20, R6, R16 ;  /* 0x000000061410723c */ /* 0x008fde0000001810 */
[----:B------:R-:W-:-:S08]  /*305b0*/  NOP ;  /* 0x0000000000007918 */ /* 0x000fd00000000000 */
[----:B------:R-:W-:Y:S04]  /*305c0*/  STL.64 [R1+0x680], R16 ;  /* 0x0006801001007387 */ /* 0x000fe80000100a00 */
[----:B------:R2:W-:Y:S02]  /*305d0*/  STL.64 [R1+0x688], R18 ;  /* 0x0006881201007387 */ /* 0x0005e40000100a00 */
[----:B--2---:R-:W-:Y:S02]  /*305e0*/  IMAD.MOV.U32 R18, RZ, RZ, R5 ;  /* 0x000000ffff127224 */ /* 0x004fe400078e0005 */
[----:B------:R-:W-:-:S05]  /*305f0*/  IMAD.MOV.U32 R19, RZ, RZ, R4 ;  /* 0x000000ffff137224 */ /* 0x000fca00078e0004 */
[----:B------:R-:W-:Y:S04]  /*30600*/  STL.64 [R1+0x29e0], R18 ;  /* 0x0029e01201007387 */ /* 0x000fe80000100a00 */
[----:B------:R0:W-:Y:S04]  /*30610*/  STL.64 [R1+0x2938], R6 ;  /* 0x0029380601007387 */ /* 0x0001e80000100a00 */
[----:B------:R-:W2:Y:S04]  /*30620*/  LDL.LU R4, [R1+0x530] ;  /* 0x0005300001047983 */ /* 0x000ea80000300800 */
[----:B------:R-:W2:Y:S04]  /*30630*/  LDL.LU R5, [R1+0x534] ;  /* 0x0005340001057983 */ /* 0x000ea80000300800 */
[----:B0-----:R-:W3:Y:S04]  /*30640*/  LDL.LU R6, [R1+0x538] ;  /* 0x0005380001067983 */ /* 0x001ee80000300800 */
[----:B------:R-:W3:Y:S01]  /*30650*/  LDL.LU R7, [R1+0x53c] ;  /* 0x00053c0001077983 */ /* 0x000ee20000300800 */
[----:B------:R-:W-:-:S02]  /*30660*/  IMAD.MOV.U32 R18, RZ, RZ, R25 ;  /* 0x000000ffff127224 */ /* 0x000fc400078e0019 */
[----:B------:R-:W-:-:S05]  /*30670*/  IMAD.MOV.U32 R19, RZ, RZ, R12 ;  /* 0x000000ffff137224 */ /* 0x000fca00078e000c */
[----:B------:R-:W-:Y:S04]  /*30680*/  STL.64 [R1+0x29f8], R18 ;  /* 0x0029f81201007387 */ /* 0x000fe80000100a00 */
[----:B---3--:R-:W-:Y:S04]  /*30690*/  STL.64 [R1+0x29a8], R6 ;  /* 0x0029a80601007387 */ /* 0x008fe80000100a00 */
[----:B--2---:R0:W-:Y:S04]  /*306a0*/  STL.64 [R1+0x29a0], R4 ;  /* 0x0029a00401007387 */ /* 0x0041e80000100a00 */
[----:B0-----:R-:W2:Y:S04]  /*306b0*/  LDL.LU R4, [R1+0x550] ;  /* 0x0005500001047983 */ /* 0x001ea80000300800 */
[----:B------:R-:W2:Y:S04]  /*306c0*/  LDL.LU R5, [R1+0x554] ;  /* 0x0005540001057983 */ /* 0x000ea80000300800 */
[----:B------:R-:W3:Y:S04]  /*306d0*/  LDL.LU R6, [R1+0x558] ;  /* 0x0005580001067983 */ /* 0x000ee80000300800 */
[----:B------:R-:W3:Y:S04]  /*306e0*/  LDL.LU R7, [R1+0x55c] ;  /* 0x00055c0001077983 */ /* 0x000ee80000300800 */
[----:B------:R-:W4:Y:S04]  /*306f0*/  LDL.LU R12, [R1+0x590] ;  /* 0x00059000010c7983 */ /* 0x000f280000300800 */
[----:B------:R-:W4:Y:S04]  /*30700*/  LDL.LU R13, [R1+0x594] ;  /* 0x00059400010d7983 */ /* 0x000f280000300800 */
[----:B------:R-:W2:Y:S04]  /*30710*/  LDL.LU R14, [R1+0x598] ;  /* 0x00059800010e7983 */ /* 0x000ea80000300800 */
[----:B------:R-:W2:Y:S04]  /*30720*/  LDL.LU R15, [R1+0x59c] ;  /* 0x00059c00010f7983 */ /* 0x000ea80000300800 */
[----:B--2---:R0:W-:Y:S04]  /*30730*/  STL.64 [R1+0x2a10], R14 ;  /* 0x002a100e01007387 */ /* 0x0041e80000100a00 */
[----:B----4-:R1:W-:Y:S01]  /*30740*/  STL.64 [R1+0x2a08], R12 ;  /* 0x002a080c01007387 */ /* 0x0103e20000100a00 */
[----:B0-----:R-:W-:-:S02]  /*30750*/  IMAD.MOV.U32 R14, RZ, RZ, R24 ;  /* 0x000000ffff0e7224 */ /* 0x001fc400078e0018 */
[----:B------:R-:W-:-:S05]  /*30760*/  IMAD.MOV.U32 R15, RZ, RZ, R2 ;  /* 0x000000ffff0f7224 */ /* 0x000fca00078e0002 */
[----:B------:R0:W-:Y:S04]  /*30770*/  STL.64 [R1+0x2a20], R14 ;  /* 0x002a200e01007387 */ /* 0x0001e80000100a00 */
[----:B-1----:R-:W2:Y:S04]  /*30780*/  LDL.LU R12, [R1+0x160] ;  /* 0x00016000010c7983 */ /* 0x002ea80000300800 */
[----:B------:R-:W2:Y:S04]  /*30790*/  LDL.LU R13, [R1+0x164] ;  /* 0x00016400010d7983 */ /* 0x000ea80000300800 */
[----:B0-----:R-:W4:Y:S04]  /*307a0*/  LDL.LU R14, [R1+0x168] ;  /* 0x00016800010e7983 */ /* 0x001f280000300800 */
[----:B------:R-:W4:Y:S04]  /*307b0*/  LDL.LU R15, [R1+0x16c] ;  /* 0x00016c00010f7983 */ /* 0x000f280000300800 */
[----:B------:R-:W3:Y:S04]  /*307c0*/  LDL.LU R24, [R1+0x190] ;  /* 0x0001900001187983 */ /* 0x000ee80000300800 */
[----:B------:R-:W3:Y:S04]  /*307d0*/  LDL.LU R25, [R1+0x194] ;  /* 0x0001940001197983 */ /* 0x000ee80000300800 */
[----:B------:R-:W3:Y:S04]  /*307e0*/  LDL.LU R26, [R1+0x198] ;  /* 0x00019800011a7983 */ /* 0x000ee80000300800 */
[----:B------:R-:W3:Y:S04]  /*307f0*/  LDL.LU R27, [R1+0x19c] ;  /* 0x00019c00011b7983 */ /* 0x000ee80000300800 */
[----:B----4-:R0:W-:Y:S04]  /*30800*/  STL.64 [R1+0x2a30], R14 ;  /* 0x002a300e01007387 */ /* 0x0101e80000100a00 */
[----:B--2---:R-:W-:Y:S04]  /*30810*/  STL.64 [R1+0x2a28], R12 ;  /* 0x002a280c01007387 */ /* 0x004fe80000100a00 */
[----:B------:R-:W2:Y:S04]  /*30820*/  LDL.64 R18, [R1+0xa8] ;  /* 0x0000a80001127983 */ /* 0x000ea80000100a00 */
[----:B0-----:R-:W4:Y:S04]  /*30830*/  LDL.64 R14, [R1+0xd8] ;  /* 0x0000d800010e7983 */ /* 0x001f280000100a00 */
[----:B--2---:R0:W-:Y:S04]  /*30840*/  STL.64 [R1+0x2a18], R18 ;  /* 0x002a181201007387 */ /* 0x0041e80000100a00 */
[----:B------:R-:W2:Y:S04]  /*30850*/  LDL.LU R16, [R1+0x5a0] ;  /* 0x0005a00001107983 */ /* 0x000ea80000300800 */
[----:B------:R-:W2:Y:S04]  /*30860*/  LDL.LU R17, [R1+0x5a4] ;  /* 0x0005a40001117983 */ /* 0x000ea80000300800 */
[----:B0-----:R-:W3:Y:S04]  /*30870*/  LDL.LU R18, [R1+0x5a8] ;  /* 0x0005a80001127983 */ /* 0x001ee80000300800 */
[----:B------:R-:W3:Y:S04]  /*30880*/  LDL.LU R19, [R1+0x5ac] ;  /* 0x0005ac0001137983 */ /* 0x000ee80000300800 */
        /* <DEDUP_REMOVED lines=29> */
[----:B------:R0:W-:Y:S01]  /*30a60*/  STL.64 [R1+0x2968], R10 ;  /* 0x0029680a01007387 */ /* 0x0001e20000100a00 */
[----:B------:R-:W-:-:S03]  /*30a70*/  IMAD.MOV.U32 R2, RZ, RZ, R14 ;  /* 0x000000ffff027224 */ /* 0x000fc600078e000e */
[----:B0-----:R-:W4:Y:S01]  /*30a80*/  LDL.64 R10, [R1+0x58] ;  /* 0x00005800010a7983 */ /* 0x001f220000100a00 */
[----:B------:R-:W-:Y:S02]  /*30a90*/  IMAD.MOV.U32 R23, RZ, RZ, R0 ;  /* 0x000000ffff177224 */ /* 0x000fe400078e0000 */
[----:B------:R-:W-:Y:S01]  /*30aa0*/  IMAD.MOV.U32 R0, RZ, RZ, R15 ;  /* 0x000000ffff007224 */ /* 0x000fe200078e000f */
[----:B--2---:R-:W-:-:S15]  /*30ab0*/  HMMA.16816.F32 R16, R24, R14, R16 ;  /* 0x0000000e1810723c */ /* 0x004fde0000001810 */
[----:B------:R-:W-:-:S08]  /*30ac0*/  NOP ;  /* 0x0000000000007918 */ /* 0x000fd00000000000 */
[----:B------:R-:W-:Y:S04]  /*30ad0*/  STL.64 [R1+0x1000], R16 ;  /* 0x0010001001007387 */ /* 0x000fe80000100a00 */
[----:B------:R0:W-:Y:S04]  /*30ae0*/  STL.64 [R1+0x1008], R18 ;  /* 0x0010081201007387 */ /* 0x0001e80000100a00 */
[----:B0-----:R-:W2:Y:S04]  /*30af0*/  LDL.LU.64 R18, [R1+0x2a40] ;  /* 0x002a400001127983 */ /* 0x001ea80000300a00 */
[----:B------:R-:W2:Y:S04]  /*30b00*/  LDL.LU.64 R16, [R1+0x2a38] ;  /* 0x002a380001107983 */ /* 0x000ea80000300a00 */
[----:B------:R-:W3:Y:S04]  /*30b10*/  LDL.LU.64 R14, [R1+0x2a30] ;  /* 0x002a3000010e7983 */ /* 0x000ee80000300a00 */
[----:B------:R-:W3:Y:S01]  /*30b20*/  LDL.LU.64 R12, [R1+0x2a28] ;  /* 0x002a2800010c7983 */ /* 0x000ee20000300a00 */
[----:B------:R-:W-:-:S07]  /*30b30*/  IMAD.MOV.U32 R22, RZ, RZ, R9 ;  /* 0x000000ffff167224 */ /* 0x000fce00078e0009 */
[----:B---3--:R-:W-:Y:S01]  /*30b40*/  HMMA.16816.F32 R20, R24, R22, R12 ;  /* 0x000000161814723c */ /* 0x008fe2000000180c */
[----:B------:R-:W2:-:S15]  /*30b50*/  LDL.LU.64 R14, [R1+0x2a20] ;  /* 0x002a2000010e7983 */ /* 0x000e9e0000300a00 */
[----:B------:R-:W-:-:S07]  /*30b60*/  NOP ;  /* 0x0000000000007918 */ /* 0x000fce0000000000 */
[----:B------:R-:W-:Y:S04]  /*30b70*/  STL.64 [R1+0x160], R20 ;  /* 0x0001601401007387 */ /* 0x000fe80000100a00 */
[----:B------:R-:W-:Y:S04]  /*30b80*/  STL.64 [R1+0x168], R22 ;  /* 0x0001681601007387 */ /* 0x000fe80000100a00 */
[----:B------:R-:W0:Y:S04]  /*30b90*/  LDSM.16.MT88.4 R20, [R28+UR5+0x4000] ;  /* 0x004000051c14783b */ /* 0x000e280008004200 */
[----:B0-----:R-:W-:Y:S04]  /*30ba0*/  STL.64 [R1+0x2810], R22 ;  /* 0x0028101601007387 */ /* 0x001fe80000100a00 */
[----:B------:R-:W-:Y:S01]  /*30bb0*/  STL.64 [R1+0x2808], R20 ;  /* 0x0028081401007387 */ /* 0x000fe20000100a00 */
[----:B--2---:R-:W-:Y:S03]  /*30bc0*/  HMMA.16816.F32 R12, R24, R14, R16 ;  /* 0x0000000e180c723c */ /* 0x004fe60000001810 */
[----:B------:R-:W2:-:S15]  /*30bd0*/  LDL.LU.64 R18, [R1+0x2a18] ;  /* 0x002a180001127983 */ /* 0x000e9e0000300a00 */
[----:B------:R-:W-:-:S05]  /*30be0*/  NOP ;  /* 0x0000000000007918 */ /* 0x000fca0000000000 */
[----:B------:R-:W-:Y:S04]  /*30bf0*/  STL.64 [R1+0x5a0], R12 ;  /* 0x0005a00c01007387 */ /* 0x000fe80000100a00 */
[----:B------:R0:W-:Y:S04]  /*30c00*/  STL.64 [R1+0x5a8], R14 ;  /* 0x0005a80e01007387 */ /* 0x0001e80000100a00 */
[----:B0-----:R-:W3:Y:S04]  /*30c10*/  LDL.LU.64 R14, [R1+0x2a10] ;  /* 0x002a1000010e7983 */ /* 0x001ee80000300a00 */
[----:B------:R-:W3:Y:S01]  /*30c20*/  LDL.LU.64 R12, [R1+0x2a08] ;  /* 0x002a0800010c7983 */ /* 0x000ee20000300a00 */
[----:B------:R-:W-:-:S02]  /*30c30*/  IMAD.MOV.U32 R23, RZ, RZ, R3 ;  /* 0x000000ffff177224 */ /* 0x000fc400078e0003 */
[----:B--2---:R-:W-:Y:S01]  /*30c40*/  IMAD.MOV.U32 R3, RZ, RZ, R19 ;  /* 0x000000ffff037224 */ /* 0x004fe200078e0013 */
[----:B---3--:R-:W-:-:S15]  /*30c50*/  HMMA.16816.F32 R12, R24, R18, R12 ;  /* 0x00000012180c723c */ /* 0x008fde000000180c */
[----:B------:R-:W-:-:S08]  /*30c60*/  NOP ;  /* 0x0000000000007918 */ /* 0x000fd00000000000 */
[----:B------:R0:W-:Y:S04]  /*30c70*/  STL.64 [R1+0x590], R12 ;  /* 0x0005900c01007387 */ /* 0x0001e80000100a00 */
[----:B------:R-:W-:Y:S04]  /*30c80*/  STL.64 [R1+0x598], R14 ;  /* 0x0005980e01007387 */ /* 0x000fe80000100a00 */
[----:B0-----:R-:W2:Y:S01]  /*30c90*/  LDL.LU R13, [R1+0x2a00] ;  /* 0x002a0000010d7983 */ /* 0x001ea20000300800 */
[----:B------:R-:W-:-:S03]  /*30ca0*/  IMAD.MOV.U32 R12, RZ, RZ, R18 ;  /* 0x000000ffff0c7224 */ /* 0x000fc600078e0012 */
[----:B------:R-:W3:Y:S02]  /*30cb0*/  LDL.LU.64 R18, [R1+0x29f8] ;  /* 0x0029f80001127983 */ /* 0x000ee40000300a00 */
[----:B---3--:R-:W-:Y:S02]  /*30cc0*/  HMMA.16816.F32 R16, R24, R18, R4 ;  /* 0x000000121810723c */ /* 0x008fe40000001804 */
[----:B------:R-:W3:Y:S04]  /*30cd0*/  LDL.LU.64 R6, [R1+0x29f0] ;  /* 0x0029f00001067983 */ /* 0x000ee80000300a00 */
[----:B------:R-:W3:-:S15]  /*30ce0*/  LDL.LU.64 R4, [R1+0x29e8] ;  /* 0x0029e80001047983 */ /* 0x000ede0000300a00 */
[----:B------:R-:W-:-:S02]  /*30cf0*/  NOP ;  /* 0x0000000000007918 */ /* 0x000fc40000000000 */
[----:B------:R-:W-:Y:S04]  /*30d00*/  STL.64 [R1+0x580], R16 ;  /* 0x0005801001007387 */ /* 0x000fe80000100a00 */
        /* <DEDUP_REMOVED lines=22> */
[----:B0-----:R-:W2:Y:S04]  /*30e70*/  LDL.LU.64 R18, [R1+0x2998] ;  /* 0x0029980001127983 */ /* 0x001ea80000300a00 */
[----:B------:R-:W2:Y:S01]  /*30e80*/  LDL.LU.64 R16, [R1+0x2990] ;  /* 0x0029900001107983 */ /* 0x000ea20000300a00 */
[----:B------:R-:W-:-:S02]  /*30e90*/  IMAD.MOV.U32 R22, RZ, RZ, R8 ;  /* 0x000000ffff167224 */ /* 0x000fc400078e0008 */
[----:B----4-:R-:W-:-:S05]  /*30ea0*/  IMAD.MOV.U32 R29, RZ, RZ, R11 ;  /* 0x000000ffff1d7224 */ /* 0x010fca00078e000b */
[C---:B---3--:R-:W-:Y:S06]  /*30eb0*/  HMMA.16816.F32 R4, R24.reuse, R22, R4 ;  /* 0x000000161804723c */ /* 0x048fec0000001804 */
[----:B--2---:R-:W-:-:S15]  /*30ec0*/  HMMA.16816.F32 R16, R24, R10, R16 ;  /* 0x0000000a1810723c */ /* 0x004fde0000001810 */
[----:B------:R-:W-:-:S08]  /*30ed0*/  NOP ;  /* 0x0000000000007918 */ /* 0x000fd00000000000 */
[----:B------:R0:W-:Y:S04]  /*30ee0*/  STL.64 [R1+0x540], R16 ;  /* 0x0005401001007387 */ /* 0x0001e80000100a00 */
[----:B------:R-:W-:Y:S04]  /*30ef0*/  STL.64 [R1+0x548], R18 ;  /* 0x0005481201007387 */ /* 0x000fe80000100a00 */
[----:B0-----:R-:W2:Y:S04]  /*30f00*/  LDL.LU R16, [R1+0x2988] ;  /* 0x0029880001107983 */ /* 0x001ea80000300800 */
[----:B------:R-:W-:Y:S04]  /*30f10*/  STL [R1+0x28b8], R29 ;  /* 0x0028b81d01007387 */ /* 0x000fe80000100800 */
[----:B------:R0:W-:Y:S04]  /*30f20*/  STL.64 [R1+0x2878], R22 ;  /* 0x0028781601007387 */ /* 0x0001e80000100a00 */
[----:B------:R-:W3:Y:S04]  /*30f30*/  LDL.LU R20, [R1+0x3e0] ;  /* 0x0003e00001147983 */ /* 0x000ee80000300800 */
[----:B------:R1:W-:Y:S04]  /*30f40*/  STL.64 [R1+0x530], R4 ;  /* 0x0005300401007387 */ /* 0x0003e80000100a00 */
[----:B------:R4:W-:Y:S04]  /*30f50*/  STL.64 [R1+0x538], R6 ;  /* 0x0005380601007387 */ /* 0x0009e80000100a00 */
[----:B------:R-:W3:Y:S04]  /*30f60*/  LDL.LU R21, [R1+0x3e4] ;  /* 0x0003e40001157983 */ /* 0x000ee80000300800 */
[----:B0-----:R-:W2:Y:S04]  /*30f70*/  LDL.LU R22, [R1+0x3e8] ;  /* 0x0003e80001167983 */ /* 0x001ea80000300800 */
[----:B------:R-:W2:Y:S04]  /*30f80*/  LDL.LU R23, [R1+0x3ec] ;  /* 0x0003ec0001177983 */ /* 0x000ea80000300800 */
[----:B-1----:R-:W3:Y:S04]  /*30f90*/  LDL.LU R4, [R1+0x4f0] ;  /* 0x0004f00001047983 */ /* 0x002ee80000300800 */
[----:B------:R-:W3:Y:S04]  /*30fa0*/  LDL.LU R5, [R1+0x4f4] ;  /* 0x0004f40001057983 */ /* 0x000ee80000300800 */
[----:B----4-:R-:W4:Y:S04]  /*30fb0*/  LDL.LU R6, [R1+0x4f8] ;  /* 0x0004f80001067983 */ /* 0x010f280000300800 */
[----:B------:R-:W4:Y:S04]  /*30fc0*/  LDL.LU R7, [R1+0x4fc] ;  /* 0x0004fc0001077983 */ /* 0x000f280000300800 */
[----:B----4-:R-:W-:Y:S04]  /*30fd0*/  STL.64 [R1+0x2950], R6 ;  /* 0x0029500601007387 */ /* 0x010fe80000100a00 */
[----:B---3--:R0:W-:Y:S04]  /*30fe0*/  STL.64 [R1+0x2948], R4 ;  /* 0x0029480401007387 */ /* 0x0081e80000100a00 */
[----:B0-----:R-:W3:Y:S04]  /*30ff0*/  LDL.LU R4, [R1+0x500] ;  /* 0x0005000001047983 */ /* 0x001ee80000300800 */
[----:B------:R-:W3:Y:S04]  /*31000*/  LDL.LU R5, [R1+0x504] ;  /* 0x0005040001057983 */ /* 0x000ee80000300800 */
[----:B------:R-:W4:Y:S04]  /*31010*/  LDL.LU R6, [R1+0x508] ;  /* 0x0005080001067983 */ /* 0x000f280000300800 */
[----:B------:R-:W4:Y:S04]  /*31020*/  LDL.LU R7, [R1+0x50c] ;  /* 0x00050c0001077983 */ /* 0x000f280000300800 */
[----:B------:R-:W2:Y:S04]  /*31030*/  LDL.LU R8, [R1+0x510] ;  /* 0x0005100001087983 */ /* 0x000ea80000300800 */
[----:B------:R-:W2:Y:S04]  /*31040*/  LDL.LU R9, [R1+0x514] ;  /* 0x0005140001097983 */ /* 0x000ea80000300800 */
[----:B------:R-:W3:Y:S04]  /*31050*/  LDL.LU R10, [R1+0x518] ;  /* 0x00051800010a7983 */ /* 0x000ee80000300800 */
[----:B------:R-:W3:Y:S04]  /*31060*/  LDL.LU R11, [R1+0x51c] ;  /* 0x00051c00010b7983 */ /* 0x000ee80000300800 */
[----:B---3--:R-:W-:Y:S04]  /*31070*/  STL.64 [R1+0x2978], R10 ;  /* 0x0029780a01007387 */ /* 0x008fe80000100a00 */
[----:B--2---:R-:W-:Y:S04]  /*31080*/  STL.64 [R1+0x2970], R8 ;  /* 0x0029700801007387 */ /* 0x004fe80000100a00 */
[----:B----4-:R0:W-:Y:S04]  /*31090*/  STL.64 [R1+0x2960], R6 ;  /* 0x0029600601007387 */ /* 0x0101e80000100a00 */
[----:B------:R1:W-:Y:S04]  /*310a0*/  STL.64 [R1+0x2958], R4 ;  /* 0x0029580401007387 */ /* 0x0003e80000100a00 */
[----:B0-----:R-:W2:Y:S04]  /*310b0*/  LDL.64 R6, [R1+0x28] ;  /* 0x0000280001067983 */ /* 0x001ea80000100a00 */
[----:B--2---:R0:W-:Y:S04]  /*310c0*/  STL.64 [R1+0x2980], R6 ;  /* 0x0029800601007387 */ /* 0x0041e80000100a00 */
[----:B-1----:R-:W2:Y:S04]  /*310d0*/  LDL.LU R4, [R1+0x520] ;  /* 0x0005200001047983 */ /* 0x002ea80000300800 */
[----:B------:R-:W2:Y:S04]  /*310e0*/  LDL.LU R5, [R1+0x524] ;  /* 0x0005240001057983 */ /* 0x000ea80000300800 */
[----:B0-----:R-:W2:Y:S04]  /*310f0*/  LDL.LU R6, [R1+0x528] ;  /* 0x0005280001067983 */ /* 0x001ea80000300800 */
[----:B------:R-:W2:Y:S04]  /*31100*/  LDL.LU R7, [R1+0x52c] ;  /* 0x00052c0001077983 */ /* 0x000ea80000300800 */
[----:B------:R-:W3:Y:S04]  /*31110*/  LDL.64 R14, [R1+0x18] ;  /* 0x00001800010e7983 */ /* 0x000ee80000100a00 */
[----:B------:R0:W-:Y:S04]  /*31120*/  STL.64 [R1+0x28c8], R22 ;  /* 0x0028c81601007387 */ /* 0x0001e80000100a00 */
[----:B------:R-:W-:Y:S04]  /*31130*/  STL.64 [R1+0x28c0], R20 ;  /* 0x0028c01401007387 */ /* 0x000fe80000100a00 */
[----:B0-----:R-:W4:Y:S04]  /*31140*/  LDL.64 R22, [R1+0x98] ;  /* 0x0000980001167983 */ /* 0x001f280000100a00 */
[----:B----4-:R0:W-:Y:S02]  /*31150*/  STL.64 [R1+0x28d8], R22 ;  /* 0x0028d81601007387 */ /* 0x0101e40000100a00 */
[----:B0-----:R-:W-:-:S02]  /*31160*/  IMAD.MOV.U32 R22, RZ, RZ, R12 ;  /* 0x000000ffff167224 */ /* 0x001fc400078e000c */
[----:B------:R-:W-:-:S05]  /*31170*/  IMAD.MOV.U32 R23, RZ, RZ, R3 ;  /* 0x000000ffff177224 */ /* 0x000fca00078e0003 */
[----:B------:R0:W-:Y:S04]  /*31180*/  STL.64 [R1+0x28f0], R22 ;  /* 0x0028f01601007387 */ /* 0x0001e80000100a00 */
[----:B0-----:R-:W4:Y:S01]  /*31190*/  LDL.64 R22, [R1+0xb8] ;  /* 0x0000b80001167983 */ /* 0x001f220000100a00 */
[----:B------:R-:W-:Y:S02]  /*311a0*/  IMAD.MOV.U32 R10, RZ, RZ, R16 ;  /* 0x000000ffff0a7224 */ /* 0x000fe400078e0010 */
[----:B------:R-:W-:Y:S01]  /*311b0*/  IMAD.MOV.U32 R11, RZ, RZ, R13 ;  /* 0x000000ffff0b7224 */ /* 0x000fe200078e000d */
[----:B----4-:R0:W-:Y:S04]  /*311c0*/  STL.64 [R1+0x28f8], R22 ;  /* 0x0028f81601007387 */ /* 0x0101e80000100a00 */
[----:B------:R-:W4:Y:S04]  /*311d0*/  LDL.LU R20, [R1+0x110] ;  /* 0x0001100001147983 */ /* 0x000f280000300800 */
[----:B------:R-:W4:Y:S04]  /*311e0*/  LDL.LU R21, [R1+0x114] ;  /* 0x0001140001157983 */ /* 0x000f280000300800 */
[----:B0-----:R-:W3:Y:S04]  /*311f0*/  LDL.LU R22, [R1+0x118] ;  /* 0x0001180001167983 */ /* 0x001ee80000300800 */
[----:B------:R-:W3:Y:S01]  /*31200*/  LDL.LU R23, [R1+0x11c] ;  /* 0x00011c0001177983 */ /* 0x000ee20000300800 */
[----:B--2---:R-:W-:Y:S03]  /*31210*/  HMMA.16816.F32 R8, R24, R10, R4 ;  /* 0x0000000a1808723c */ /* 0x004fe60000001804 */
[----:B---3--:R0:W-:Y:S04]  /*31220*/  STL.64 [R1+0x2908], R22 ;  /* 0x0029081601007387 */ /* 0x0081e80000100a00 */
[----:B----4-:R1:W-:Y:S01]  /*31230*/  STL.64 [R1+0x2900], R20 ;  /* 0x0029001401007387 */ /* 0x0103e20000100a00 */
[----:B0-----:R-:W-:-:S02]  /*31240*/  IMAD.MOV.U32 R22, RZ, RZ, R2 ;  /* 0x000000ffff167224 */ /* 0x001fc400078e0002 */
[----:B------:R-:W-:-:S05]  /*31250*/  IMAD.MOV.U32 R23, RZ, RZ, R0 ;  /* 0x000000ffff177224 */ /* 0x000fca00078e0000 */
[----:B------:R0:W-:Y:S04]  /*31260*/  STL.64 [R1+0x2930], R22 ;  /* 0x0029301601007387 */ /* 0x0001e80000100a00 */
[----:B-1----:R-:W2:Y:S04]  /*31270*/  LDL.LU R20, [R1+0x4e0] ;  /* 0x0004e00001147983 */ /* 0x002ea80000300800 */
[----:B------:R-:W2:Y:S04]  /*31280*/  LDL.LU R21, [R1+0x4e4] ;  /* 0x0004e40001157983 */ /* 0x000ea80000300800 */
[----:B0-----:R-:W2:Y:S04]  /*31290*/  LDL.LU R22, [R1+0x4e8] ;  /* 0x0004e80001167983 */ /* 0x001ea80000300800 */
[----:B------:R-:W2:Y:S04]  /*312a0*/  LDL.LU R23, [R1+0x4ec] ;  /* 0x0004ec0001177983 */ /* 0x000ea80000300800 */
[----:B------:R-:W3:Y:S04]  /*312b0*/  LDL.LU R16, [R1+0x150] ;  /* 0x0001500001107983 */ /* 0x000ee80000300800 */
[----:B------:R-:W3:Y:S04]  /*312c0*/  LDL.LU R17, [R1+0x154] ;  /* 0x0001540001117983 */ /* 0x000ee80000300800 */
[----:B------:R-:W3:Y:S04]  /*312d0*/  LDL.LU R18, [R1+0x158] ;  /* 0x0001580001127983 */ /* 0x000ee80000300800 */
[----:B------:R-:W3:Y:S04]  /*312e0*/  LDL.LU R19, [R1+0x15c] ;  /* 0x00015c0001137983 */ /* 0x000ee80000300800 */
[----:B------:R-:W4:Y:S04]  /*312f0*/  LDL.LU.64 R6, [R1+0x2980] ;  /* 0x0029800001067983 */ /* 0x000f280000300a00 */
        /* <DEDUP_REMOVED lines=9> */
[----:B-1----:R-:W3:Y:S01]  /*31390*/  LDL.LU.64 R10, [R1+0x2968] ;  /* 0x00296800010a7983 */ /* 0x002ee20000300a00 */
[----:B------:R-:W-:-:S03]  /*313a0*/  IMAD.MOV.U32 R8, RZ, RZ, R7 ;  /* 0x000000ffff087224 */ /* 0x000fc600078e0007 */
[----:B------:R-:W4:Y:S04]  /*313b0*/  LDL.LU.64 R6, [R1+0x2960] ;  /* 0x0029600001067983 */ /* 0x000f280000300a00 */
[----:B------:R-:W4:Y:S01]  /*313c0*/  LDL.LU.64 R4, [R1+0x2958] ;  /* 0x0029580001047983 */ /* 0x000f220000300a00 */
[----:B------:R-:W-:Y:S01]  /*313d0*/  IMAD.MOV.U32 R29, RZ, RZ, R15 ;  /* 0x000000ffff1d7224 */ /* 0x000fe200078e000f */
[----:B----4-:R-:W-:-:S15]  /*313e0*/  HMMA.16816.F32 R4, R24, R14, R4 ;  /* 0x0000000e1804723c */ /* 0x010fde0000001804 */
[----:B------:R-:W-:-:S08]  /*313f0*/  NOP ;  /* 0x0000000000007918 */ /* 0x000fd00000000000 */
[----:B------:R-:W-:Y:S04]  /*31400*/  STL.64 [R1+0x500], R4 ;  /* 0x0005000401007387 */ /* 0x000fe80000100a00 */
[----:B------:R0:W-:Y:S04]  /*31410*/  STL.64 [R1+0x508], R6 ;  /* 0x0005080601007387 */ /* 0x0001e80000100a00 */
[----:B0-----:R-:W4:Y:S04]  /*31420*/  LDL.LU.64 R6, [R1+0x2950] ;  /* 0x0029500001067983 */ /* 0x001f280000300a00 */
[----:B------:R-:W4:Y:S04]  /*31430*/  LDL.LU.64 R4, [R1+0x2948] ;  /* 0x0029480001047983 */ /* 0x000f280000300a00 */
[----:B------:R-:W4:Y:S02]  /*31440*/  LDL.LU.64 R14, [R1+0x2940] ;  /* 0x00294000010e7983 */ /* 0x000f240000300a00 */
[----:B----4-:R-:W-:-:S15]  /*31450*/  HMMA.16816.F32 R4, R24, R14, R4 ;  /* 0x0000000e1804723c */ /* 0x010fde0000001804 */
[----:B------:R-:W-:-:S08]  /*31460*/  NOP ;  /* 0x0000000000007918 */ /* 0x000fd00000000000 */
[----:B------:R-:W-:Y:S04]  /*31470*/  STL.64 [R1+0x4f0], R4 ;  /* 0x0004f00401007387 */ /* 0x000fe80000100a00 */
[----:B------:R0:W-:Y:S04]  /*31480*/  STL.64 [R1+0x4f8], R6 ;  /* 0x0004f80601007387 */ /* 0x0001e80000100a00 */
[----:B0-----:R-:W2:Y:S04]  /*31490*/  LDL.LU.64 R6, [R1+0x2938] ;  /* 0x0029380001067983 */ /* 0x001ea80000300a00 */
[----:B------:R0:W-:Y:S04]  /*314a0*/  STL.64 [R1+0x2838], R14 ;  /* 0x0028380e01007387 */ /* 0x0001e80000100a00 */
[----:B------:R-:W4:Y:S04]  /*314b0*/  LDL.LU R12, [R1+0x410] ;  /* 0x00041000010c7983 */ /* 0x000f280000300800 */
[----:B------:R-:W4:Y:S04]  /*314c0*/  LDL.LU R13, [R1+0x414] ;  /* 0x00041400010d7983 */ /* 0x000f280000300800 */
[----:B0-----:R-:W3:Y:S04]  /*314d0*/  LDL.LU R14, [R1+0x418] ;  /* 0x00041800010e7983 */ /* 0x001ee80000300800 */
[----:B------:R-:W3:Y:S01]  /*314e0*/  LDL.LU R15, [R1+0x41c] ;  /* 0x00041c00010f7983 */ /* 0x000ee20000300800 */
[C---:B--2---:R-:W-:Y:S03]  /*314f0*/  HMMA.16816.F32 R20, R24.reuse, R6, R20 ;  /* 0x000000061814723c */ /* 0x044fe60000001814 */
[----:B---3--:R-:W-:Y:S04]  /*31500*/  STL.64 [R1+0x2918], R14 ;  /* 0x0029180e01007387 */ /* 0x008fe80000100a00 */
[----:B----4-:R0:W-:Y:S04]  /*31510*/  STL.64 [R1+0x2910], R12 ;  /* 0x0029100c01007387 */ /* 0x0101e80000100a00 */
[----:B0-----:R-:W2:Y:S04]  /*31520*/  LDL.LU R12, [R1+0xff0] ;  /* 0x000ff000010c7983 */ /* 0x001ea80000300800 */
[----:B------:R-:W2:Y:S04]  /*31530*/  LDL.LU R13, [R1+0xff4] ;  /* 0x000ff400010d7983 */ /* 0x000ea80000300800 */
[----:B------:R-:W2:Y:S04]  /*31540*/  LDL.LU R14, [R1+0xff8] ;  /* 0x000ff800010e7983 */ /* 0x000ea80000300800 */
[----:B------:R-:W2:Y:S04]  /*31550*/  LDL.LU R15, [R1+0xffc] ;  /* 0x000ffc00010f7983 */ /* 0x000ea80000300800 */
[----:B------:R-:W-:Y:S04]  /*31560*/  STL.64 [R1+0x4e0], R20 ;  /* 0x0004e01401007387 */ /* 0x000fe80000100a00 */
[----:B------:R0:W-:Y:S04]  /*31570*/  STL.64 [R1+0x4e8], R22 ;  /* 0x0004e81601007387 */ /* 0x0001e80000100a00 */
[----:B0-----:R-:W2:Y:S04]  /*31580*/  LDL.LU.64 R22, [R1+0x2930] ;  /* 0x0029300001167983 */ /* 0x001ea80000300a00 */
[----:B------:R0:W-:Y:S04]  /*31590*/  STL.64 [R1+0x28d0], R6 ;  /* 0x0028d00601007387 */ /* 0x0001e80000100a00 */
[----:B------:R-:W3:Y:S04]  /*315a0*/  LDL.LU R4, [R1+0x3f0] ;  /* 0x0003f00001047983 */ /* 0x000ee80000300800 */
[----:B------:R-:W3:Y:S04]  /*315b0*/  LDL.LU R5, [R1+0x3f4] ;  /* 0x0003f40001057983 */ /* 0x000ee80000300800 */
[----:B0-----:R-:W4:Y:S04]  /*315c0*/  LDL.LU R6, [R1+0x3f8] ;  /* 0x0003f80001067983 */ /* 0x001f280000300800 */
        /* <DEDUP_REMOVED lines=11> */
[----:B------:R0:W-:Y:S04]  /*31680*/  STL.64 [R1+0x158], R26 ;  /* 0x0001581a01007387 */ /* 0x0001e80000100a00 */
[----:B0-----:R-:W4:Y:S04]  /*31690*/  LDL.64 R26, [R1+0xc8] ;  /* 0x0000c800011a7983 */ /* 0x001f280000100a00 */
[----:B------:R-:W-:Y:S01]  /*316a0*/  STL.64 [R1+0x2870], R10 ;  /* 0x0028700a01007387 */ /* 0x000fe20000100a00 */
[----:B--2---:R-:W-:Y:S03]  /*316b0*/  HMMA.16816.F32 R20, R16, R22, R12 ;  /* 0x000000161014723c */ /* 0x004fe6000000180c */
[----:B------:R-:W2:Y:S04]  /*316c0*/  LDL.LU.64 R14, [R1+0x2918] ;  /* 0x00291800010e7983 */ /* 0x000ea80000300a00 */
[----:B------:R-:W2:-:S15]  /*316d0*/  LDL.LU.64 R12, [R1+0x2910] ;  /* 0x00291000010c7983 */ /* 0x000e9e0000300a00 */
[----:B------:R-:W-:-:S01]  /*316e0*/  NOP ;  /* 0x0000000000007918 */ /* 0x000fc20000000000 */
        /* <DEDUP_REMOVED lines=8> */
[----:B0-----:R-:W2:Y:S01]  /*31770*/  LDL.LU.64 R22, [R1+0x28f8] ;  /* 0x0028f80001167983 */ /* 0x001ea20000300a00 */
[----:B------:R-:W-:Y:S02]  /*31780*/  IMAD.MOV.U32 R2, RZ, RZ, R26 ;  /* 0x000000ffff027224 */ /* 0x000fe400078e001a */
[----:B------:R-:W-:-:S02]  /*31790*/  IMAD.MOV.U32 R0, RZ, RZ, R27 ;  /* 0x000000ffff007224 */ /* 0x000fc400078e001b */
[----:B------:R-:W0:Y:S04]  /*317a0*/  LDSM.16.MT88.4 R24, [R28+UR5+0x4080] ;  /* 0x004080051c18783b */ /* 0x000e280008004200 */
[----:B0-----:R0:W-:Y:S04]  /*317b0*/  STL.64 [R1+0x26e8], R26 ;  /* 0x0026e81a01007387 */ /* 0x0011e80000100a00 */
[----:B------:R-:W-:Y:S04]  /*317c0*/  STL.64 [R1+0x26e0], R24 ;  /* 0x0026e01801007387 */ /* 0x000fe80000100a00 */
[----:B0-----:R-:W4:Y:S01]  /*317d0*/  LDL.64 R26, [R1+0x88] ;  /* 0x00008800011a7983 */ /* 0x001f220000100a00 */
[----:B--2---:R-:W-:-:S15]  /*317e0*/  HMMA.16816.F32 R12, R16, R22, R12 ;  /* 0x00000016100c723c */ /* 0x004fde000000180c */
[----:B------:R-:W-:-:S08]  /*317f0*/  NOP ;  /* 0x0000000000007918 */ /* 0x000fd00000000000 */
[----:B------:R0:W-:Y:S04]  /*31800*/  STL.64 [R1+0x410], R12 ;  /* 0x0004100c01007387 */ /* 0x0001e80000100a00 */
[----:B------:R-:W-:Y:S01]  /*31810*/  STL.64 [R1+0x418], R14 ;  /* 0x0004180e01007387 */ /* 0x000fe20000100a00 */
[----:B0-----:R-:W-:Y:S02]  /*31820*/  IMAD.MOV.U32 R13, RZ, RZ, R22 ;  /* 0x000000ffff0d7224 */ /* 0x001fe400078e0016 */
[----:B------:R-:W-:Y:S02]  /*31830*/  IMAD.MOV.U32 R12, RZ, RZ, R23 ;  /* 0x000000ffff0c7224 */ /* 0x000fe400078e0017 */
[----:B------:R-:W3:Y:S02]  /*31840*/  LDL.LU.64 R22, [R1+0x28f0] ;  /* 0x0028f00001167983 */ /* 0x000ee40000300a00 */
[----:B---3--:R-:W-:Y:S02]  /*31850*/  HMMA.16816.F32 R20, R16, R22, R4 ;  /* 0x000000161014723c */ /* 0x008fe40000001804 */
[----:B------:R-:W2:Y:S04]  /*31860*/  LDL.LU.64 R6, [R1+0x28e8] ;  /* 0x0028e80001067983 */ /* 0x000ea80000300a00 */
[----:B------:R-:W2:-:S15]  /*31870*/  LDL.LU.64 R4, [R1+0x28e0] ;  /* 0x0028e00001047983 */ /* 0x000e9e0000300a00 */
[----:B------:R-:W-:-:S02]  /*31880*/  NOP ;  /* 0x0000000000007918 */ /* 0x000fc40000000000 */
[----:B------:R-:W-:Y:S04]  /*31890*/  STL.64 [R1+0x400], R20 ;  /* 0x0004001401007387 */ /* 0x000fe80000100a00 */
[----:B------:R0:W-:Y:S04]  /*318a0*/  STL.64 [R1+0x408], R22 ;  /* 0x0004081601007387 */ /* 0x0001e80000100a00 */
[----:B0-----:R-:W2:Y:S02]  /*318b0*/  LDL.LU.64 R22, [R1+0x28d8] ;  /* 0x0028d80001167983 */ /* 0x001ea40000300a00 */
[----:B--2---:R-:W-:Y:S06]  /*318c0*/  HMMA.16816.F32 R4, R16, R22, R4 ;  /* 0x000000161004723c */ /* 0x004fec0000001804 */
[----:B------:R-:W-:-:S15]  /*318d0*/  IMAD.MOV.U32 R3, RZ, RZ, R23 ;  /* 0x000000ffff037224 */ /* 0x000fde00078e0017 */
[----:B------:R-:W-:-:S02]  /*318e0*/  NOP ;  /* 0x0000000000007918 */ /* 0x000fc40000000000 */
[----:B------:R0:W-:Y:S04]  /*318f0*/  STL.64 [R1+0x3f0], R4 ;  /* 0x0003f00401007387 */ /* 0x0001e80000100a00 */
[----:B------:R1:W-:Y:S01]  /*31900*/  STL.64 [R1+0x3f8], R6 ;  /* 0x0003f80601007387 */ /* 0x0003e20000100a00 */
[----:B0-----:R-:W-:-:S03]  /*31910*/  IMAD.MOV.U32 R4, RZ, RZ, R22 ;  /* 0x000000ffff047224 */ /* 0x001fc600078e0016 */
[----:B-1----:R-:W2:Y:S04]  /*31920*/  LDL.LU.64 R6, [R1+0x28d0] ;  /* 0x0028d00001067983 */ /* 0x002ea80000300a00 */
[----:B------:R-:W4:Y:S04]  /*31930*/  LDL.LU.64 R22, [R1+0x28c8] ;  /* 0x0028c80001167983 */ /* 0x000f280000300a00 */
[----:B------:R-:W4:Y:S02]  /*31940*/  LDL.LU.64 R20, [R1+0x28c0] ;  /* 0x0028c00001147983 */ /* 0x000f240000300a00 */
[----:B----4-:R-:W-:Y:S02]  /*31950*/  HMMA.16816.F32 R20, R16, R26, R20 ;  /* 0x0000001a1014723c */ /* 0x010fe40000001814 */
[----:B--2---:R-:W-:Y:S04]  /*31960*/  STL.64 [R1+0x2830], R6 ;  /* 0x0028300601007387 */ /* 0x004fe80000100a00 */
[----:B------:R0:W-:Y:S04]  /*31970*/  STL [R1+0x2828], R4 ;  /* 0x0028280401007387 */ /* 0x0001e80000100800 */
[----:B0-----:R-:W2:-:S13]  /*31980*/  LDL.LU R4, [R1+0x360] ;  /* 0x0003600001047983 */ /* 0x001e9a0000300800 */
[----:B------:R0:W-:Y:S04]  /*31990*/  STL.64 [R1+0x3e0], R20 ;  /* 0x0003e01401007387 */ /* 0x0001e80000100a00 */
[----:B------:R1:W-:Y:S04]  /*319a0*/  STL.64 [R1+0x3e8], R22 ;  /* 0x0003e81601007387 */ /* 0x0003e80000100a00 */
[----:B------:R-:W2:Y:S04]  /*319b0*/  LDL.LU R5, [R1+0x364] ;  /* 0x0003640001057983 */ /* 0x000ea80000300800 */
[----:B------:R-:W3:Y:S04]  /*319c0*/  LDL.LU R6, [R1+0x368] ;  /* 0x0003680001067983 */ /* 0x000ee80000300800 */
[----:B------:R-:W3:Y:S04]  /*319d0*/  LDL.LU R7, [R1+0x36c] ;  /* 0x00036c0001077983 */ /* 0x000ee80000300800 */
[----:B0-----:R-:W4:Y:S04]  /*319e0*/  LDL.LU R20, [R1+0x3b0] ;  /* 0x0003b00001147983 */ /* 0x001f280000300800 */
[----:B------:R-:W4:Y:S04]  /*319f0*/  LDL.LU R21, [R1+0x3b4] ;  /* 0x0003b40001157983 */ /* 0x000f280000300800 */
[----:B-1----:R-:W2:Y:S04]  /*31a00*/  LDL.LU R22, [R1+0x3b8] ;  /* 0x0003b80001167983 */ /* 0x002ea80000300800 */
[----:B------:R-:W2:Y:S04]  /*31a10*/  LDL.LU R23, [R1+0x3bc] ;  /* 0x0003bc0001177983 */ /* 0x000ea80000300800 */
[----:B--2---:R0:W-:Y:S04]  /*31a20*/  STL.64 [R1+0x2888], R22 ;  /* 0x0028881601007387 */ /* 0x0041e80000100a00 */
[----:B----4-:R-:W-:Y:S04]  /*31a30*/  STL.64 [R1+0x2880], R20 ;  /* 0x0028801401007387 */ /* 0x010fe80000100a00 */
[----:B0-----:R-:W2:Y:S04]  /*31a40*/  LDL R22, [R1+0x68] ;  /* 0x0000680001167983 */ /* 0x001ea80000100800 */
[----:B------:R-:W2:Y:S01]  /*31a50*/  LDL R23, [R1+0x6c] ;  /* 0x00006c0001177983 */ /* 0x000ea20000100800 */
[----:B------:R-:W-:-:S03]  /*31a60*/  IMAD.MOV.U32 R15, RZ, RZ, R29 ;  /* 0x000000ffff0f7224 */ /* 0x000fc600078e001d */
[----:B--2---:R0:W-:Y:S04]  /*31a70*/  STL.64 [R1+0x28a0], R22 ;  /* 0x0028a01601007387 */ /* 0x0041e80000100a00 */
[----:B---3--:R-:W-:Y:S04]  /*31a80*/  STL.64 [R1+0x2848], R6 ;  /* 0x0028480601007387 */ /* 0x008fe80000100a00 */
[----:B------:R1:W-:Y:S04]  /*31a90*/  STL.64 [R1+0x2840], R4 ;  /* 0x0028400401007387 */ /* 0x0003e80000100a00 */
[----:B------:R-:W2:Y:S04]  /*31aa0*/  LDL R14, [R1+0x18] ;  /* 0x00001800010e7983 */ /* 0x000ea80000100800 */
[----:B------:R-:W3:Y:S04]  /*31ab0*/  LDL.LU R29, [R1+0x28b8] ;  /* 0x0028b800011d7983 */ /* 0x000ee80000300800 */
[----:B0-----:R-:W4:Y:S04]  /*31ac0*/  LDL.64 R22, [R1+0x78] ;  /* 0x0000780001167983 */ /* 0x001f280000100a00 */
[----:B--2---:R0:W-:Y:S04]  /*31ad0*/  STL.64 [R1+0x2850], R14 ;  /* 0x0028500e01007387 */ /* 0x0041e80000100a00 */
[----:B-1----:R-:W2:Y:S04]  /*31ae0*/  LDL.LU R4, [R1+0x370] ;  /* 0x0003700001047983 */ /* 0x002ea80000300800 */
[----:B------:R-:W2:Y:S04]  /*31af0*/  LDL.LU R5, [R1+0x374] ;  /* 0x0003740001057983 */ /* 0x000ea80000300800 */
[----:B------:R-:W3:Y:S04]  /*31b00*/  LDL.LU R6, [R1+0x378] ;  /* 0x0003780001067983 */ /* 0x000ee80000300800 */
[----:B------:R-:W3:Y:S01]  /*31b10*/  LDL.LU R7, [R1+0x37c] ;  /* 0x00037c0001077983 */ /* 0x000ee20000300800 */
[----:B0-----:R-:W-:-:S02]  /*31b20*/  IMAD.MOV.U32 R15, RZ, RZ, R8 ;  /* 0x000000ffff0f7224 */ /* 0x001fc400078e0008 */
[----:B------:R-:W-:Y:S01]  /*31b30*/  IMAD.MOV.U32 R14, RZ, RZ, R9 ;  /* 0x000000ffff0e7224 */ /* 0x000fe200078e0009 */
[----:B---3--:R-:W-:Y:S04]  /*31b40*/  STL.64 [R1+0x2860], R6 ;  /* 0x0028600601007387 */ /* 0x008fe80000100a00 */
[----:B--2---:R-:W-:Y:S04]  /*31b50*/  STL.64 [R1+0x2858], R4 ;  /* 0x0028580401007387 */ /* 0x004fe80000100a00 */
[----:B------:R-:W2:Y:S04]  /*31b60*/  LDL.LU R8, [R1+0x390] ;  /* 0x0003900001087983 */ /* 0x000ea80000300800 */
[----:B------:R-:W2:Y:S04]  /*31b70*/  LDL.LU R9, [R1+0x394] ;  /* 0x0003940001097983 */ /* 0x000ea80000300800 */
[----:B------:R-:W3:Y:S04]  /*31b80*/  LDL.LU R10, [R1+0x398] ;  /* 0x00039800010a7983 */ /* 0x000ee80000300800 */
[----:B------:R-:W3:Y:S04]  /*31b90*/  LDL.LU R11, [R1+0x39c] ;  /* 0x00039c00010b7983 */ /* 0x000ee80000300800 */
        /* <DEDUP_REMOVED lines=12> */
[----:B------:R0:W-:Y:S04]  /*31c60*/  STL.64 [R1+0x2868], R14 ;  /* 0x0028680e01007387 */ /* 0x0001e80000100a00 */
[----:B0-----:R-:W2:Y:S04]  /*31c70*/  LDL.64 R14, [R1+0x38] ;  /* 0x00003800010e7983 */ /* 0x001ea80000100a00 */
[----:B------:R-:W3:Y:S04]  /*31c80*/  LDL.LU R4, [R1+0x380] ;  /* 0x0003800001047983 */ /* 0x000ee80000300800 */
[----:B------:R-:W3:Y:S04]  /*31c90*/  LDL.LU R5, [R1+0x384] ;  /* 0x0003840001057983 */ /* 0x000ee80000300800 */
[----:B------:R-:W3:Y:S04]  /*31ca0*/  LDL.LU R6, [R1+0x388] ;  /* 0x0003880001067983 */ /* 0x000ee80000300800 */
[----:B------:R-:W3:Y:S04]  /*31cb0*/  LDL.LU R7, [R1+0x38c] ;  /* 0x00038c0001077983 */ /* 0x000ee80000300800 */
[----:B------:R0:W-:Y:S04]  /*31cc0*/  STL.64 [R1+0x27b0], R26 ;  /* 0x0027b01a01007387 */ /* 0x0001e80000100a00 */
[----:B0-----:R-:W2:Y:S01]  /*31cd0*/  LDL.64 R26, [R1+0xa8] ;  /* 0x0000a800011a7983 */ /* 0x001ea20000100a00 */
[----:B----4-:R-:W-:Y:S03]  /*31ce0*/  HMMA.16816.F32 R8, R16, R22, R8 ;  /* 0x000000161008723c */ /* 0x010fe60000001808 */
[----:B--2---:R0:W-:Y:S04]  /*31cf0*/  STL.64 [R1+0x27c8], R26 ;  /* 0x0027c81a01007387 */ /* 0x0041e80000100a00 */
[----:B0-----:R-:W2:-:S15]  /*31d00*/  LDL R26, [R1+0x58] ;  /* 0x00005800011a7983 */ /* 0x001e9e0000100800 */
[----:B------:R-:W-:-:S01]  /*31d10*/  NOP ;  /* 0x0000000000007918 */ /* 0x000fc20000000000 */
[----:B------:R-:W-:Y:S04]  /*31d20*/  STL.64 [R1+0x3d0], R8 ;  /* 0x0003d00801007387 */ /* 0x000fe80000100a00 */
[----:B------:R0:W-:Y:S01]  /*31d30*/  STL.64 [R1+0x3d8], R10 ;  /* 0x0003d80a01007387 */ /* 0x0001e20000100a00 */
[----:B------:R-:W-:Y:S02]  /*31d40*/  IMAD.MOV.U32 R27, RZ, RZ, R29 ;  /* 0x000000ffff1b7224 */ /* 0x000fe400078e001d */
[----:B------:R-:W-:Y:S01]  /*31d50*/  IMAD.MOV.U32 R29, RZ, RZ, R23 ;  /* 0x000000ffff1d7224 */ /* 0x000fe200078e0017 */
[----:B0-----:R-:W4:Y:S04]  /*31d60*/  LDL.LU.64 R10, [R1+0x28b0] ;  /* 0x0028b000010a7983 */ /* 0x001f280000300a00 */
[----:B------:R-:W4:Y:S04]  /*31d70*/  LDL.LU.64 R8, [R1+0x28a8] ;  /* 0x0028a80001087983 */ /* 0x000f280000300a00 */
[----:B------:R-:W4:Y:S02]  /*31d80*/  LDL.LU.64 R22, [R1+0x28a0] ;  /* 0x0028a00001167983 */ /* 0x000f240000300a00 */
[----:B----4-:R-:W-:Y:S02]  /*31d90*/  HMMA.16816.F32 R20, R16, R22, R8 ;  /* 0x000000161014723c */ /* 0x010fe40000001808 */
[----:B------:R-:W4:Y:S04]  /*31da0*/  LDL.LU.64 R10, [R1+0x2898] ;  /* 0x00289800010a7983 */ /* 0x000f280000300a00 */
[----:B------:R-:W4:-:S15]  /*31db0*/  LDL.LU.64 R8, [R1+0x2890] ;  /* 0x0028900001087983 */ /* 0x000f1e0000300a00 */
[----:B------:R-:W-:-:S02]  /*31dc0*/  NOP ;  /* 0x0000000000007918 */ /* 0x000fc40000000000 */
[----:B------:R-:W-:Y:S04]  /*31dd0*/  STL.64 [R1+0x3c0], R20 ;  /* 0x0003c01401007387 */ /* 0x000fe80000100a00 */
[----:B------:R0:W-:Y:S04]  /*31de0*/  STL.64 [R1+0x3c8], R22 ;  /* 0x0003c81601007387 */ /* 0x0001e80000100a00 */
[----:B0-----:R-:W2:Y:S04]  /*31df0*/  LDL.LU.64 R22, [R1+0x2888] ;  /* 0x0028880001167983 */ /* 0x001ea80000300a00 */
[----:B------:R-:W2:Y:S02]  /*31e00*/  LDL.LU.64 R20, [R1+0x2880] ;  /* 0x0028800001147983 */ /* 0x000ea40000300a00 */
[----:B--2---:R-:W-:Y:S02]  /*31e10*/  HMMA.16816.F32 R24, R16, R26, R20 ;  /* 0x0000001a1018723c */ /* 0x004fe40000001814 */
[----:B------:R-:W2:-:S15]  /*31e20*/  LDL.LU.64 R22, [R1+0x2878] ;  /* 0x0028780001167983 */ /* 0x000e9e0000300a00 */
[----:B------:R-:W-:-:S06]  /*31e30*/  NOP ;  /* 0x0000000000007918 */ /* 0x000fcc0000000000 */
        /* <DEDUP_REMOVED lines=8> */
[----:B------:R-:W2:Y:S02]  /*31ec0*/  LDL.LU R27, [R1+0x3ac] ;  /* 0x0003ac00011b7983 */ /* 0x000ea40000300800 */
[----:B--2---:R-:W-:Y:S02]  /*31ed0*/  HMMA.16816.F32 R20, R16, R22, R24 ;  /* 0x000000161014723c */ /* 0x004fe40000001818 */
[----:B------:R-:W2:-:S15]  /*31ee0*/  LDL.LU R24, [R1+0xed0] ;  /* 0x000ed00001187983 */ /* 0x000e9e0000300800 */
[----:B------:R-:W-:-:S06]  /*31ef0*/  NOP ;  /* 0x0000000000007918 */ /* 0x000fcc0000000000 */
[----:B------:R0:W-:Y:S04]  /*31f00*/  STL.64 [R1+0x3a0], R20 ;  /* 0x0003a01401007387 */ /* 0x0001e80000100a00 */
[----:B------:R1:W-:Y:S04]  /*31f10*/  STL.64 [R1+0x3a8], R22 ;  /* 0x0003a81601007387 */ /* 0x0003e80000100a00 */
[----:B------:R-:W2:Y:S04]  /*31f20*/  LDL.LU R25, [R1+0xed4] ;  /* 0x000ed40001197983 */ /* 0x000ea80000300800 */
[----:B------:R-:W3:Y:S04]  /*31f30*/  LDL.LU R26, [R1+0xed8] ;  /* 0x000ed800011a7983 */ /* 0x000ee80000300800 */
[----:B------:R-:W3:Y:S04]  /*31f40*/  LDL.LU R27, [R1+0xedc] ;  /* 0x000edc00011b7983 */ /* 0x000ee80000300800 */
[----:B0-----:R-:W2:Y:S04]  /*31f50*/  LDL.LU R20, [R1+0x100] ;  /* 0x0001000001147983 */ /* 0x001ea80000300800 */
[----:B------:R-:W2:Y:S04]  /*31f60*/  LDL.LU R21, [R1+0x104] ;  /* 0x0001040001157983 */ /* 0x000ea80000300800 */
[----:B-1----:R-:W3:Y:S04]  /*31f70*/  LDL.LU R22, [R1+0x108] ;  /* 0x0001080001167983 */ /* 0x002ee80000300800 */
        /* <DEDUP_REMOVED lines=8> */
[----:B------:R0:W-:Y:S04]  /*32000*/  STL.64 [R1+0x27f0], R26 ;  /* 0x0027f01a01007387 */ /* 0x0001e80000100a00 */
[----:B------:R-:W-:Y:S04]  /*32010*/  STL.64 [R1+0x27e8], R24 ;  /* 0x0027e81801007387 */ /* 0x000fe80000100a00 */
[----:B0-----:R-:W3:Y:S04]  /*32020*/  LDL.64 R26, [R1+0xd8] ;  /* 0x0000d800011a7983 */ /* 0x001ee80000100a00 */
        /* <DEDUP_REMOVED lines=25> */
[----:B------:R-:W3:Y:S04]  /*321c0*/  LDL.LU R4, [R1+0x2828] ;  /* 0x0028280001047983 */ /* 0x000ee80000300800 */
[----:B------:R0:W-:Y:S04]  /*321d0*/  STL.64 [R1+0x2778], R14 ;  /* 0x0027780e01007387 */ /* 0x0001e80000100a00 */
[----:B------:R-:W4:Y:S04]  /*321e0*/  LDL.LU R12, [R1+0xe90] ;  /* 0x000e9000010c7983 */ /* 0x000f280000300800 */
[----:B------:R-:W4:Y:S04]  /*321f0*/  LDL.LU R13, [R1+0xe94] ;  /* 0x000e9400010d7983 */ /* 0x000f280000300800 */
[----:B0-----:R-:W2:Y:S04]  /*32200*/  LDL.LU R14, [R1+0xe98] ;  /* 0x000e9800010e7983 */ /* 0x001ea80000300800 */
[----:B------:R-:W2:Y:S04]  /*32210*/  LDL.LU R15, [R1+0xe9c] ;  /* 0x000e9c00010f7983 */ /* 0x000ea80000300800 */
[----:B--2---:R-:W-:Y:S04]  /*32220*/  STL.64 [R1+0x27c0], R14 ;  /* 0x0027c00e01007387 */ /* 0x004fe80000100a00 */
[----:B----4-:R0:W-:Y:S04]  /*32230*/  STL.64 [R1+0x27b8], R12 ;  /* 0x0027b80c01007387 */ /* 0x0101e80000100a00 */
[----:B0-----:R-:W2:Y:S04]  /*32240*/  LDL.LU R12, [R1+0xeb0] ;  /* 0x000eb000010c7983 */ /* 0x001ea80000300800 */
[----:B------:R-:W2:Y:S04]  /*32250*/  LDL.LU R13, [R1+0xeb4] ;  /* 0x000eb400010d7983 */ /* 0x000ea80000300800 */
[----:B------:R-:W4:Y:S04]  /*32260*/  LDL.LU R14, [R1+0xeb8] ;  /* 0x000eb800010e7983 */ /* 0x000f280000300800 */
[----:B------:R-:W4:Y:S01]  /*32270*/  LDL.LU R15, [R1+0xebc] ;  /* 0x000ebc00010f7983 */ /* 0x000f220000300800 */
[C---:B------:R-:W-:Y:S03]  /*32280*/  HMMA.16816.F32 R20, R16.reuse, R6, R20 ;  /* 0x000000061014723c */ /* 0x040fe60000001814 */
[----:B----4-:R-:W-:Y:S04]  /*32290*/  STL.64 [R1+0x27d8], R14 ;  /* 0x0027d80e01007387 */ /* 0x010fe80000100a00 */
[----:B--2---:R0:W-:Y:S04]  /*322a0*/  STL.64 [R1+0x27d0], R12 ;  /* 0x0027d00c01007387 */ /* 0x0041e80000100a00 */
[----:B0-----:R-:W2:Y:S04]  /*322b0*/  LDL.LU R12, [R1+0xec0] ;  /* 0x000ec000010c7983 */ /* 0x001ea80000300800 */
[----:B------:R-:W2:Y:S04]  /*322c0*/  LDL.LU R13, [R1+0xec4] ;  /* 0x000ec400010d7983 */ /* 0x000ea80000300800 */
[----:B------:R-:W4:Y:S04]  /*322d0*/  LDL.LU R14, [R1+0xec8] ;  /* 0x000ec800010e7983 */ /* 0x000f280000300800 */
[----:B------:R-:W4:Y:S04]  /*322e0*/  LDL.LU R15, [R1+0xecc] ;  /* 0x000ecc00010f7983 */ /* 0x000f280000300800 */
[----:B----4-:R-:W-:Y:S04]  /*322f0*/  STL.64 [R1+0x2800], R14 ;  /* 0x0028000e01007387 */ /* 0x010fe80000100a00 */
[----:B--2---:R0:W-:Y:S04]  /*32300*/  STL.64 [R1+0x27f8], R12 ;  /* 0x0027f80c01007387 */ /* 0x0041e80000100a00 */
[----:B0-----:R-:W2:Y:S04]  /*32310*/  LDL.LU R12, [R1+0x10a0] ;  /* 0x0010a000010c7983 */ /* 0x001ea80000300800 */
[----:B------:R-:W2:Y:S04]  /*32320*/  LDL.LU R13, [R1+0x10a4] ;  /* 0x0010a400010d7983 */ /* 0x000ea80000300800 */
[----:B------:R-:W2:Y:S04]  /*32330*/  LDL.LU R14, [R1+0x10a8] ;  /* 0x0010a800010e7983 */ /* 0x000ea80000300800 */
[----:B------:R-:W2:Y:S04]  /*32340*/  LDL.LU R15, [R1+0x10ac] ;  /* 0x0010ac00010f7983 */ /* 0x000ea80000300800 */
[----:B------:R-:W-:Y:S04]  /*32350*/  STL.64 [R1+0x350], R20 ;  /* 0x0003501401007387 */ /* 0x000fe80000100a00 */
[----:B------:R0:W-:Y:S04]  /*32360*/  STL.64 [R1+0x358], R22 ;  /* 0x0003581601007387 */ /* 0x0001e80000100a00 */
[----:B0-----:R-:W4:Y:S04]  /*32370*/  LDL.LU.64 R22, [R1+0x2820] ;  /* 0x0028200001167983 */ /* 0x001f280000300a00 */
[----:B------:R-:W4:Y:S02]  /*32380*/  LDL.LU.64 R20, [R1+0x2818] ;  /* 0x0028180001147983 */ /* 0x000f240000300a00 */
[----:B----4-:R-:W-:Y:S02]  /*32390*/  HMMA.16816.F32 R16, R16, R10, R20 ;  /* 0x0000000a1010723c */ /* 0x010fe40000001814 */
[----:B------:R-:W2:Y:S04]  /*323a0*/  LDL.LU.64 R22, [R1+0x2810] ;  /* 0x0028100001167983 */ /* 0x000ea80000300a00 */
[----:B------:R-:W2:-:S15]  /*323b0*/  LDL.LU.64 R20, [R1+0x2808] ;  /* 0x0028080001147983 */ /* 0x000e9e0000300a00 */
[----:B------:R-:W-:-:S02]  /*323c0*/  NOP ;  /* 0x0000000000007918 */ /* 0x000fc40000000000 */
[----:B------:R-:W-:Y:S04]  /*323d0*/  STL.64 [R1+0x100], R16 ;  /* 0x0001001001007387 */ /* 0x000fe80000100a00 */
[----:B------:R0:W-:Y:S04]  /*323e0*/  STL.64 [R1+0x108], R18 ;  /* 0x0001081201007387 */ /* 0x0001e80000100a00 */
[----:B------:R-:W-:Y:S01]  /*323f0*/  STL.64 [R1+0x2790], R10 ;  /* 0x0027900a01007387 */ /* 0x000fe20000100a00 */
[----:B0-----:R-:W-:Y:S02]  /*32400*/  IMAD.MOV.U32 R18, RZ, RZ, R2 ;  /* 0x000000ffff127224 */ /* 0x001fe400078e0002 */
[----:B------:R-:W-:-:S02]  /*32410*/  IMAD.MOV.U32 R19, RZ, RZ, R0 ;  /* 0x000000ffff137224 */ /* 0x000fc400078e0000 */
[----:B---3--:R-:W-:Y:S02]  /*32420*/  IMAD.MOV.U32 R2, RZ, RZ, R26 ;  /* 0x000000ffff027224 */ /* 0x008fe400078e001a */
        /* <DEDUP_REMOVED lines=8> */
[----:B------:R-:W3:Y:S02]  /*324b0*/  LDL.LU.64 R24, [R1+0x27e8] ;  /* 0x0027e80001187983 */ /* 0x000ee40000300a00 */
[----:B---3--:R-:W-:Y:S02]  /*324c0*/  HMMA.16816.F32 R16, R20, R18, R24 ;  /* 0x000000121410723c */ /* 0x008fe40000001818 */
[----:B------:R-:W2:-:S15]  /*324d0*/  LDL.LU.64 R26, [R1+0x27e0] ;  /* 0x0027e000011a7983 */ /* 0x000e9e0000300a00 */
[----:B------:R-:W-:-:S06]  /*324e0*/  NOP ;  /* 0x0000000000007918 */ /* 0x000fcc0000000000 */
[----:B------:R-:W-:Y:S04]  /*324f0*/  STL.64 [R1+0xed0], R16 ;  /* 0x000ed01001007387 */ /* 0x000fe80000100a00 */
[----:B------:R-:W-:Y:S04]  /*32500*/  STL.64 [R1+0xed8], R18 ;  /* 0x000ed81201007387 */ /* 0x000fe80000100a00 */
[----:B------:R-:W0:Y:S04]  /*32510*/  LDSM.16.MT88.4 R16, [R28+UR5+0x4100] ;  /* 0x004100051c10783b */ /* 0x000e280008004200 */
[----:B0-----:R-:W-:Y:S04]  /*32520*/  STL.64 [R1+0x25c0], R18 ;  /* 0x0025c01201007387 */ /* 0x001fe80000100a00 */
[----:B------:R-:W-:Y:S01]  /*32530*/  STL.64 [R1+0x25b8], R16 ;  /* 0x0025b81001007387 */ /* 0x000fe20000100a00 */
[----:B--2---:R-:W-:Y:S03]  /*32540*/  HMMA.16816.F32 R24, R20, R26, R12 ;  /* 0x0000001a1418723c */ /* 0x004fe6000000180c */
[----:B------:R-:W2:Y:S04]  /*32550*/  LDL.LU.64 R14, [R1+0x27d8] ;  /* 0x0027d800010e7983 */ /* 0x000ea80000300a00 */
[----:B------:R-:W2:-:S15]  /*32560*/  LDL.LU.64 R12, [R1+0x27d0] ;  /* 0x0027d000010c7983 */ /* 0x000e9e0000300a00 */
[----:B------:R-:W-:-:S01]  /*32570*/  NOP ;  /* 0x0000000000007918 */ /* 0x000fc20000000000 */
[----:B------:R-:W-:Y:S04]  /*32580*/  STL.64 [R1+0xec0], R24 ;  /* 0x000ec01801007387 */ /* 0x000fe80000100a00 */
[----:B------:R0:W-:Y:S04]  /*32590*/  STL.64 [R1+0xec8], R26 ;  /* 0x000ec81a01007387 */ /* 0x0001e80000100a00 */
[----:B0-----:R-:W2:Y:S01]  /*325a0*/  LDL.LU.64 R26, [R1+0x27c8] ;  /* 0x0027c800011a7983 */ /* 0x001ea20000300a00 */
        /* <DEDUP_REMOVED lines=8> */
[----:B------:R-:W2:Y:S04]  /*32630*/  LDL.LU.64 R26, [R1+0x27b0] ;  /* 0x0027b000011a7983 */ /* 0x000ea80000300a00 */
[----:B------:R0:W-:Y:S04]  /*32640*/  STL [R1+0x26b4], R4 ;  /* 0x0026b40401007387 */ /* 0x0001e80000100800 */
[----:B------:R1:W-:Y:S04]  /*32650*/  STL [R1+0x26b0], R5 ;  /* 0x0026b00501007387 */ /* 0x0003e80000100800 */
[----:B------:R3:W-:Y:S04]  /*32660*/  STL.64 [R1+0x2760], R6 ;  /* 0x0027600601007387 */ /* 0x0007e80000100a00 */
[----:B0-----:R-:W4:Y:S04]  /*32670*/  LDL.LU R4, [R1+0xea0] ;  /* 0x000ea00001047983 */ /* 0x001f280000300800 */
[----:B-1----:R-:W4:Y:S04]  /*32680*/  LDL.LU R5, [R1+0xea4] ;  /* 0x000ea40001057983 */ /* 0x002f280000300800 */
[----:B---3--:R-:W4:Y:S04]  /*32690*/  LDL.LU R6, [R1+0xea8] ;  /* 0x000ea80001067983 */ /* 0x008f280000300800 */
[----:B------:R-:W4:Y:S01]  /*326a0*/  LDL.LU R7, [R1+0xeac] ;  /* 0x000eac0001077983 */ /* 0x000f220000300800 */
[----:B------:R-:W-:-:S07]  /*326b0*/  IMAD.MOV.U32 R19, RZ, RZ, R3 ;  /* 0x000000ffff137224 */ /* 0x000fce00078e0003 */
[C---:B----4-:R-:W-:Y:S06]  /*326c0*/  HMMA.16816.F32 R16, R20.reuse, R18, R4 ;  /* 0x000000121410723c */ /* 0x050fec0000001804 */
[----:B--2---:R-:W-:-:S15]  /*326d0*/  HMMA.16816.F32 R4, R20, R26, R12 ;  /* 0x0000001a1404723c */ /* 0x004fde000000180c */
[----:B------:R-:W-:-:S02]  /*326e0*/  NOP ;  /* 0x0000000000007918 */ /* 0x000fc40000000000 */
[----:B------:R-:W-:Y:S04]  /*326f0*/  STL.64 [R1+0xea0], R16 ;  /* 0x000ea01001007387 */ /* 0x000fe80000100a00 */
[----:B------:R0:W-:Y:S04]  /*32700*/  STL.64 [R1+0xea8], R18 ;  /* 0x000ea81201007387 */ /* 0x0001e80000100a00 */
[----:B------:R-:W-:Y:S04]  /*32710*/  STL.64 [R1+0xe90], R4 ;  /* 0x000e900401007387 */ /* 0x000fe80000100a00 */
[----:B------:R-:W-:Y:S04]  /*32720*/  STL.64 [R1+0xe98], R6 ;  /* 0x000e980601007387 */ /* 0x000fe80000100a00 */
[----:B0-----:R-:W2:Y:S01]  /*32730*/  LDL R19, [R1+0x1de8] ;  /* 0x001de80001137983 */ /* 0x001ea20000100800 */
[----:B------:R-:W-:-:S02]  /*32740*/  IMAD.MOV.U32 R28, RZ, RZ, R26 ;  /* 0x000000ffff1c7224 */ /* 0x000fc400078e001a */
[----:B------:R-:W-:Y:S01]  /*32750*/  IMAD.MOV.U32 R3, RZ, RZ, R27 ;  /* 0x000000ffff037224 */ /* 0x000fe200078e001b */
[----:B--2---:R0:W-:Y:S04]  /*32760*/  STL [R1+0x26c4], R19 ;  /* 0x0026c41301007387 */ /* 0x0041e80000100800 */
[----:B------:R-:W2:Y:S04]  /*32770*/  LDL.LU R16, [R1+0xd20] ;  /* 0x000d200001107983 */ /* 0x000ea80000300800 */
[----:B------:R-:W2:Y:S04]  /*32780*/  LDL.LU R17, [R1+0xd24] ;  /* 0x000d240001117983 */ /* 0x000ea80000300800 */
[----:B------:R-:W3:Y:S04]  /*32790*/  LDL.LU R18, [R1+0xd28] ;  /* 0x000d280001127983 */ /* 0x000ee80000300800 */
[----:B0-----:R-:W3:Y:S04]  /*327a0*/  LDL.LU R19, [R1+0xd2c] ;  /* 0x000d2c0001137983 */ /* 0x001ee80000300800 */
[----:B------:R-:W4:Y:S04]  /*327b0*/  LDL.LU R24, [R1+0x270] ;  /* 0x0002700001187983 */ /* 0x000f280000300800 */
[----:B------:R-:W4:Y:S04]  /*327c0*/  LDL.LU R25, [R1+0x274] ;  /* 0x0002740001197983 */ /* 0x000f280000300800 */
[----:B------:R-:W2:Y:S04]  /*327d0*/  LDL.LU R26, [R1+0x278] ;  /* 0x00027800011a7983 */ /* 0x000ea80000300800 */
[----:B------:R-:W2:Y:S04]  /*327e0*/  LDL.LU R27, [R1+0x27c] ;  /* 0x00027c00011b7983 */ /* 0x000ea80000300800 */
[----:B--2---:R-:W-:Y:S04]  /*327f0*/  STL.64 [R1+0x26f8], R26 ;  /* 0x0026f81a01007387 */ /* 0x004fe80000100a00 */
[----:B----4-:R0:W-:Y:S04]  /*32800*/  STL.64 [R1+0x26f0], R24 ;  /* 0x0026f01801007387 */ /* 0x0101e80000100a00 */
        /* <DEDUP_REMOVED lines=8> */
[----:B------:R-:W4:Y:S04]  /*32890*/  LDL.LU R26, [R1+0xe18] ;  /* 0x000e1800011a7983 */ /* 0x000f280000300800 */
[----:B------:R-:W4:Y:S04]  /*328a0*/  LDL.LU R27, [R1+0xe1c] ;  /* 0x000e1c00011b7983 */ /* 0x000f280000300800 */
[----:B----4-:R0:W-:Y:S04]  /*328b0*/  STL.64 [R1+0x2718], R26 ;  /* 0x0027181a01007387 */ /* 0x0101e80000100a00 */
[----:B--2---:R-:W-:Y:S04]  /*328c0*/  STL.64 [R1+0x2710], R24 ;  /* 0x0027101801007387 */ /* 0x004fe80000100a00 */
[----:B0-----:R-:W2:Y:S04]  /*328d0*/  LDL.64 R26, [R1+0x18] ;  /* 0x00001800011a7983 */ /* 0x001ea80000100a00 */
[----:B--2---:R0:W-:Y:S04]  /*328e0*/  STL.64 [R1+0x2728], R26 ;  /* 0x0027281a01007387 */ /* 0x0041e80000100a00 */
[----:B0-----:R-:W2:Y:S04]  /*328f0*/  LDL.64 R26, [R1+0x28] ;  /* 0x00002800011a7983 */ /* 0x001ea80000100a00 */
[----:B--2---:R0:W-:Y:S04]  /*32900*/  STL.64 [R1+0x2740], R26 ;  /* 0x0027401a01007387 */ /* 0x0041e80000100a00 */
[----:B------:R-:W2:Y:S04]  /*32910*/  LDL.LU R4, [R1+0xe50] ;  /* 0x000e500001047983 */ /* 0x000ea80000300800 */
[----:B------:R-:W2:Y:S04]  /*32920*/  LDL.LU R5, [R1+0xe54] ;  /* 0x000e540001057983 */ /* 0x000ea80000300800 */
[----:B------:R-:W4:Y:S04]  /*32930*/  LDL.LU R6, [R1+0xe58] ;  /* 0x000e580001067983 */ /* 0x000f280000300800 */
[----:B------:R-:W4:Y:S04]  /*32940*/  LDL.LU R7, [R1+0xe5c] ;  /* 0x000e5c0001077983 */ /* 0x000f280000300800 */
[----:B------:R-:W3:Y:S04]  /*32950*/  LDL.LU R12, [R1+0xe60] ;  /* 0x000e6000010c7983 */ /* 0x000ee80000300800 */
[----:B------:R-:W3:Y:S04]  /*32960*/  LDL.LU R13, [R1+0xe64] ;  /* 0x000e6400010d7983 */ /* 0x000ee80000300800 */
[----:B------:R-:W2:Y:S04]  /*32970*/  LDL.LU R14, [R1+0xe68] ;  /* 0x000e6800010e7983 */ /* 0x000ea80000300800 */
[----:B------:R-:W2:Y:S01]  /*32980*/  LDL.LU R15, [R1+0xe6c] ;  /* 0x000e6c00010f7983 */ /* 0x000ea20000300800 */
[----:B0-----:R-:W-:-:S02]  /*32990*/  IMAD.MOV.U32 R27, RZ, RZ, R8 ;  /* 0x000000ffff1b7224 */ /* 0x001fc400078e0008 */
[----:B------:R-:W-:Y:S01]  /*329a0*/  IMAD.MOV.U32 R26, RZ, RZ, R9 ;  /* 0x000000ffff1a7224 */ /* 0x000fe200078e0009 */
[----:B------:R-:W4:Y:S04]  /*329b0*/  LDL.LU R8, [R1+0xe70] ;  /* 0x000e700001087983 */ /* 0x000f280000300800 */
[----:B------:R-:W4:Y:S04]  /*329c0*/  LDL.LU R9, [R1+0xe74] ;  /* 0x000e740001097983 */ /* 0x000f280000300800 */
[----:B------:R-:W3:Y:S04]  /*329d0*/  LDL.LU R10, [R1+0xe78] ;  /* 0x000e7800010a7983 */ /* 0x000ee80000300800 */
[----:B------:R-:W3:Y:S04]  /*329e0*/  LDL.LU R11, [R1+0xe7c] ;  /* 0x000e7c00010b7983 */ /* 0x000ee80000300800 */
[----:B---3--:R0:W-:Y:S04]  /*329f0*/  STL.64 [R1+0x27a0], R10 ;  /* 0x0027a00a01007387 */ /* 0x0081e80000100a00 */
[----:B----4-:R-:W-:Y:S04]  /*32a00*/  STL.64 [R1+0x2798], R8 ;  /* 0x0027980801007387 */ /* 0x010fe80000100a00 */
[----:B0-----:R-:W3:Y:S04]  /*32a10*/  LDL R10, [R1+0x78] ;  /* 0x00007800010a7983 */ /* 0x001ee80000100800 */
[----:B--2---:R0:W-:Y:S04]  /*32a20*/  STL.64 [R1+0x2788], R14 ;  /* 0x0027880e01007387 */ /* 0x0041e80000100a00 */
[----:B------:R1:W-:Y:S04]  /*32a30*/  STL.64 [R1+0x2780], R12 ;  /* 0x0027800c01007387 */ /* 0x0003e80000100a00 */
[----:B0-----:R-:W2:Y:S04]  /*32a40*/  LDL.64 R14, [R1+0x68] ;  /* 0x00006800010e7983 */ /* 0x001ea80000100a00 */
[----:B--2---:R0:W-:Y:S04]  /*32a50*/  STL.64 [R1+0x27a8], R14 ;  /* 0x0027a80e01007387 */ /* 0x0041e80000100a00 */
[----:B-1----:R-:W3:Y:S04]  /*32a60*/  LDL.LU R12, [R1+0xe80] ;  /* 0x000e8000010c7983 */ /* 0x002ee80000300800 */
[----:B------:R-:W3:Y:S04]  /*32a70*/  LDL.LU R13, [R1+0xe84] ;  /* 0x000e8400010d7983 */ /* 0x000ee80000300800 */
[----:B0-----:R-:W3:Y:S04]  /*32a80*/  LDL.LU R14, [R1+0xe88] ;  /* 0x000e8800010e7983 */ /* 0x001ee80000300800 */
[----:B------:R-:W3:Y:S04]  /*32a90*/  LDL.LU R15, [R1+0xe8c] ;  /* 0x000e8c00010f7983 */ /* 0x000ee80000300800 */
[----:B------:R0:W-:Y:S04]  /*32aa0*/  STL.64 [R1+0x2770], R6 ;  /* 0x0027700601007387 */ /* 0x0001e80000100a00 */
[----:B------:R-:W-:Y:S04]  /*32ab0*/  STL.64 [R1+0x2768], R4 ;  /* 0x0027680401007387 */ /* 0x000fe80000100a00 */
[----:B0-----:R-:W2:Y:S04]  /*32ac0*/  LDL.64 R6, [R1+0x58] ;  /* 0x0000580001067983 */ /* 0x001ea80000100a00 */
[----:B------:R0:W-:Y:S04]  /*32ad0*/  STL.64 [R1+0x2758], R26 ;  /* 0x0027581a01007387 */ /* 0x0001e80000100a00 */
[----:B0-----:R-:W4:Y:S04]  /*32ae0*/  LDL.64 R26, [R1+0x48] ;  /* 0x00004800011a7983 */ /* 0x001f280000100a00 */
[----:B------:R0:W-:Y:S04]  /*32af0*/  STL.64 [R1+0x26d0], R18 ;  /* 0x0026d01201007387 */ /* 0x0001e80000100a00 */
[----:B------:R1:W-:Y:S01]  /*32b00*/  STL.64 [R1+0x26c8], R16 ;  /* 0x0026c81001007387 */ /* 0x0003e20000100a00 */
[----:B0-----:R-:W-:-:S02]  /*32b10*/  IMAD.MOV.U32 R18, RZ, RZ, R2 ;  /* 0x000000ffff127224 */ /* 0x001fc400078e0002 */
[----:B------:R-:W-:-:S05]  /*32b20*/  IMAD.MOV.U32 R19, RZ, RZ, R0 ;  /* 0x000000ffff137224 */ /* 0x000fca00078e0000 */
[----:B------:R0:W-:Y:S04]  /*32b30*/  STL.64 [R1+0x2720], R18 ;  /* 0x0027201201007387 */ /* 0x0001e80000100a00 */
[----:B-1----:R-:W3:Y:S04]  /*32b40*/  LDL.LU R16, [R1+0xe20] ;  /* 0x000e200001107983 */ /* 0x002ee80000300800 */
[----:B------:R-:W3:Y:S04]  /*32b50*/  LDL.LU R17, [R1+0xe24] ;  /* 0x000e240001117983 */ /* 0x000ee80000300800 */
[----:B0-----:R-:W2:Y:S04]  /*32b60*/  LDL.LU R18, [R1+0xe28] ;  /* 0x000e280001127983 */ /* 0x001ea80000300800 */
[----:B------:R-:W2:Y:S01]  /*32b70*/  LDL.LU R19, [R1+0xe2c] ;  /* 0x000e2c0001137983 */ /* 0x000ea20000300800 */
[----:B------:R-:W-:-:S03]  /*32b80*/  IMAD.MOV.U32 R11, RZ, RZ, R29 ;  /* 0x000000ffff0b7224 */ /* 0x000fc600078e001d */
[----:B--2---:R-:W-:Y:S04]  /*32b90*/  STL.64 [R1+0x2738], R18 ;  /* 0x0027381201007387 */ /* 0x004fe80000100a00 */
[----:B---3--:R0:W-:Y:S04]  /*32ba0*/  STL.64 [R1+0x2730], R16 ;  /* 0x0027301001007387 */ /* 0x0081e80000100a00 */
        /* <DEDUP_REMOVED lines=9> */
[----:B------:R-:W2:Y:S04]  /*32c40*/  LDL.LU R18, [R1+0xe48] ;  /* 0x000e480001127983 */ /* 0x000ea80000300800 */
[----:B------:R-:W2:Y:S04]  /*32c50*/  LDL.LU R19, [R1+0xe4c] ;  /* 0x000e4c0001137983 */ /* 0x000ea80000300800 */
[----:B------:R-:W-:Y:S04]  /*32c60*/  STL [R1+0x26bc], R3 ;  /* 0x0026bc0301007387 */ /* 0x000fe80000100800 */
[----:B------:R-:W-:Y:S04]  /*32c70*/  STL [R1+0x26b8], R28 ;  /* 0x0026b81c01007387 */ /* 0x000fe80000100800 */
[----:B------:R-:W3:Y:S04]  /*32c80*/  LDL.LU.64 R14, [R1+0x27a8] ;  /* 0x0027a800010e7983 */ /* 0x000ee80000300a00 */
        /* <DEDUP_REMOVED lines=12> */
[----:B------:R-:W4:Y:S04]  /*32d50*/  LDL.LU.64 R12, [R1+0x2780] ;  /* 0x00278000010c7983 */ /* 0x000f280000300a00 */
[----:B------:R-:W-:Y:S01]  /*32d60*/  STL [R1+0x26c0], R9 ;  /* 0x0026c00901007387 */ /* 0x000fe20000100800 */
[----:B----4-:R-:W-:-:S15]  /*32d70*/  HMMA.16816.F32 R12, R20, R6, R12 ;  /* 0x00000006140c723c */ /* 0x010fde000000180c */
[----:B------:R-:W-:-:S08]  /*32d80*/  NOP ;  /* 0x0000000000007918 */ /* 0x000fd00000000000 */
[----:B------:R0:W-:Y:S04]  /*32d90*/  STL.64 [R1+0xe60], R12 ;  /* 0x000e600c01007387 */ /* 0x0001e80000100a00 */
[----:B------:R1:W-:Y:S01]  /*32da0*/  STL.64 [R1+0xe68], R14 ;  /* 0x000e680e01007387 */ /* 0x0003e20000100a00 */
[----:B0-----:R-:W-:-:S03]  /*32db0*/  IMAD.MOV.U32 R13, RZ, RZ, R6 ;  /* 0x000000ffff0d7224 */ /* 0x001fc600078e0006 */
[----:B-1----:R-:W4:Y:S01]  /*32dc0*/  LDL.LU.64 R14, [R1+0x2778] ;  /* 0x00277800010e7983 */ /* 0x002f220000300a00 */
[----:B------:R-:W-:-:S03]  /*32dd0*/  IMAD.MOV.U32 R12, RZ, RZ, R7 ;  /* 0x000000ffff0c7224 */ /* 0x000fc600078e0007 */
[----:B------:R-:W2:Y:S04]  /*32de0*/  LDL.LU.64 R6, [R1+0x2770] ;  /* 0x0027700001067983 */ /* 0x000ea80000300a00 */
[----:B------:R-:W2:Y:S01]  /*32df0*/  LDL.LU.64 R4, [R1+0x2768] ;  /* 0x0027680001047983 */ /* 0x000ea20000300a00 */
[----:B------:R-:W-:Y:S01]  /*32e00*/  IMAD.MOV.U32 R29, RZ, RZ, R27 ;  /* 0x000000ffff1d7224 */ /* 0x000fe200078e001b */
[----:B--2---:R-:W-:-:S15]  /*32e10*/  HMMA.16816.F32 R4, R20, R26, R4 ;  /* 0x0000001a1404723c */ /* 0x004fde0000001804 */
[----:B------:R-:W-:-:S08]  /*32e20*/  NOP ;  /* 0x0000000000007918 */ /* 0x000fd00000000000 */
[----:B------:R0:W-:Y:S04]  /*32e30*/  STL.64 [R1+0xe50], R4 ;  /* 0x000e500401007387 */ /* 0x0001e80000100a00 */
[----:B------:R1:W-:Y:S01]  /*32e40*/  STL.64 [R1+0xe58], R6 ;  /* 0x000e580601007387 */ /* 0x0003e20000100a00 */
[----:B0-----:R-:W-:-:S03]  /*32e50*/  IMAD.MOV.U32 R5, RZ, RZ, R26 ;  /* 0x000000ffff057224 */ /* 0x001fc600078e001a */
[----:B-1----:R-:W2:Y:S04]  /*32e60*/  LDL.LU.64 R6, [R1+0x2760] ;  /* 0x0027600001067983 */ /* 0x002ea80000300a00 */
        /* <DEDUP_REMOVED lines=8> */
[----:B---3--:R-:W-:Y:S06]  /*32ef0*/  HMMA.16816.F32 R16, R20, R26, R16 ;  /* 0x0000001a1410723c */ /* 0x008fec0000001810 */
[----:B------:R-:W-:-:S02]  /*32f00*/  IMAD.MOV.U32 R28, RZ, RZ, R26 ;  /* 0x000000ffff1c7224 */ /* 0x000fc400078e001a */
[----:B------:R-:W-:-:S15]  /*32f10*/  IMAD.MOV.U32 R4, RZ, RZ, R27 ;  /* 0x000000ffff047224 */ /* 0x000fde00078e001b */
[----:B------:R-:W-:Y:S04]  /*32f20*/  STL.64 [R1+0xe30], R16 ;  /* 0x000e301001007387 */ /* 0x000fe80000100a00 */
[----:B------:R0:W-:Y:S04]  /*32f30*/  STL.64 [R1+0xe38], R18 ;  /* 0x000e381201007387 */ /* 0x0001e80000100a00 */
[----:B0-----:R-:W3:Y:S04]  /*32f40*/  LDL.LU.64 R18, [R1+0x2738] ;  /* 0x0027380001127983 */ /* 0x001ee80000300a00 */
[----:B------:R-:W3:Y:S04]  /*32f50*/  LDL.LU.64 R16, [R1+0x2730] ;  /* 0x0027300001107983 */ /* 0x000ee80000300a00 */
[----:B------:R-:W3:Y:S02]  /*32f60*/  LDL.LU.64 R26, [R1+0x2728] ;  /* 0x00272800011a7983 */ /* 0x000ee40000300a00 */
[----:B---3--:R-:W-:Y:S06]  /*32f70*/  HMMA.16816.F32 R16, R20, R26, R16 ;  /* 0x0000001a1410723c */ /* 0x008fec0000001810 */
[----:B------:R-:W-:-:S02]  /*32f80*/  IMAD.MOV.U32 R9, RZ, RZ, R26 ;  /* 0x000000ffff097224 */ /* 0x000fc400078e001a */
[----:B------:R-:W-:-:S15]  /*32f90*/  IMAD.MOV.U32 R3, RZ, RZ, R27 ;  /* 0x000000ffff037224 */ /* 0x000fde00078e001b */
[----:B------:R-:W-:Y:S04]  /*32fa0*/  STL.64 [R1+0xe20], R16 ;  /* 0x000e201001007387 */ /* 0x000fe80000100a00 */
[----:B------:R0:W-:Y:S04]  /*32fb0*/  STL.64 [R1+0xe28], R18 ;  /* 0x000e281201007387 */ /* 0x0001e80000100a00 */
[----:B0-----:R-:W3:Y:S04]  /*32fc0*/  LDL.LU.64 R18, [R1+0x2720] ;  /* 0x0027200001127983 */ /* 0x001ee80000300a00 */
[----:B------:R-:W4:Y:S04]  /*32fd0*/  LDL.LU.64 R26, [R1+0x2718] ;  /* 0x00271800011a7983 */ /* 0x000f280000300a00 */
[----:B------:R-:W4:Y:S02]  /*32fe0*/  LDL.LU.64 R24, [R1+0x2710] ;  /* 0x0027100001187983 */ /* 0x000f240000300a00 */
[----:B----4-:R-:W-:-:S15]  /*32ff0*/  HMMA.16816.F32 R24, R20, R14, R24 ;  /* 0x0000000e1418723c */ /* 0x010fde0000001818 */
[----:B------:R-:W-:-:S08]  /*33000*/  NOP ;  /* 0x0000000000007918 */ /* 0x000fd00000000000 */
[----:B------:R-:W-:Y:S04]  /*33010*/  STL.64 [R1+0xe10], R24 ;  /* 0x000e101801007387 */ /* 0x000fe80000100a00 */
[----:B------:R0:W-:Y:S04]  /*33020*/  STL.64 [R1+0xe18], R26 ;  /* 0x000e181a01007387 */ /* 0x0001e80000100a00 */
[----:B0-----:R-:W2:Y:S04]  /*33030*/  LDL.LU.64 R26, [R1+0x2708] ;  /* 0x00270800011a7983 */ /* 0x001ea80000300a00 */
[----:B------:R-:W2:Y:S04]  /*33040*/  LDL.LU.64 R24, [R1+0x2700] ;  /* 0x0027000001187983 */ /* 0x000ea80000300a00 */
[----:B------:R-:W-:Y:S04]  /*33050*/  STL.64 [R1+0x2680], R14 ;  /* 0x0026800e01007387 */ /* 0x000fe80000100a00 */
[----:B------:R0:W-:Y:S04]  /*33060*/  STL.64 [R1+0x26d8], R12 ;  /* 0x0026d80c01007387 */ /* 0x0001e80000100a00 */
[----:B0-----:R-:W3:Y:S04]  /*33070*/  LDL.LU R12, [R1+0x1090] ;  /* 0x00109000010c7983 */ /* 0x001ee80000300800 */
[----:B------:R-:W3:Y:S04]  /*33080*/  LDL.LU R13, [R1+0x1094] ;  /* 0x00109400010d7983 */ /* 0x000ee80000300800 */
[----:B------:R-:W3:Y:S04]  /*33090*/  LDL.LU R14, [R1+0x1098] ;  /* 0x00109800010e7983 */ /* 0x000ee80000300800 */
[----:B------:R-:W3:Y:S01]  /*330a0*/  LDL.LU R15, [R1+0x109c] ;  /* 0x00109c00010f7983 */ /* 0x000ee20000300800 */
[----:B--2---:R-:W-:-:S15]  /*330b0*/  HMMA.16816.F32 R24, R20, R6, R24 ;  /* 0x000000061418723c */ /* 0x004fde0000001818 */
[----:B------:R-:W-:-:S08]  /*330c0*/  NOP ;  /* 0x0000000000007918 */ /* 0x000fd00000000000 */
[----:B------:R-:W-:Y:S04]  /*330d0*/  STL.64 [R1+0xe00], R24 ;  /* 0x000e001801007387 */ /* 0x000fe80000100a00 */
[----:B------:R0:W-:Y:S04]  /*330e0*/  STL.64 [R1+0xe08], R26 ;  /* 0x000e081a01007387 */ /* 0x0001e80000100a00 */
[----:B0-----:R-:W2:Y:S04]  /*330f0*/  LDL.LU.64 R26, [R1+0x26f8] ;  /* 0x0026f800011a7983 */ /* 0x001ea80000300a00 */
[----:B------:R-:W2:Y:S04]  /*33100*/  LDL.LU.64 R24, [R1+0x26f0] ;  /* 0x0026f00001187983 */ /* 0x000ea80000300a00 */
        /* <DEDUP_REMOVED lines=14> */
[----:B0-----:R-:W2:Y:S04]  /*331f0*/  LDL.LU.64 R18, [R1+0x26d0] ;  /* 0x0026d00001127983 */ /* 0x001ea80000300a00 */
[----:B------:R-:W2:Y:S02]  /*33200*/  LDL.LU.64 R16, [R1+0x26c8] ;  /* 0x0026c80001107983 */ /* 0x000ea40000300a00 */
[----:B--2---:R-:W-:-:S15]  /*33210*/  HMMA.16816.F32 R16, R24, R22, R16 ;  /* 0x000000161810723c */ /* 0x004fde0000001810 */
[----:B------:R-:W-:-:S08]  /*33220*/  NOP ;  /* 0x0000000000007918 */ /* 0x000fd00000000000 */
[----:B------:R-:W-:Y:S04]  /*33230*/  STL.64 [R1+0xd20], R16 ;  /* 0x000d201001007387 */ /* 0x000fe80000100a00 */
[----:B------:R0:W-:Y:S04]  /*33240*/  STL.64 [R1+0xd28], R18 ;  /* 0x000d281201007387 */ /* 0x0001e80000100a00 */
[----:B0-----:R-:W2:Y:S04]  /*33250*/  LDL.LU R19, [R1+0x26c4] ;  /* 0x0026c40001137983 */ /* 0x001ea80000300800 */
[----:B------:R-:W4:Y:S01]  /*33260*/  LDL.LU R16, [R1+0xc50] ;  /* 0x000c500001107983 */ /* 0x000f220000300800 */
[----:B------:R-:W-:-:S02]  /*33270*/  IMAD.MOV.U32 R2, RZ, RZ, R22 ;  /* 0x000000ffff027224 */ /* 0x000fc400078e0016 */
[----:B------:R-:W-:Y:S01]  /*33280*/  IMAD.MOV.U32 R0, RZ, RZ, R23 ;  /* 0x000000ffff007224 */ /* 0x000fe200078e0017 */
[----:B------:R-:W4:Y:S04]  /*33290*/  LDL.LU R17, [R1+0xc54] ;  /* 0x000c540001117983 */ /* 0x000f280000300800 */
[----:B------:R-:W3:Y:S04]  /*332a0*/  LDL.LU R18, [R1+0xc58] ;  /* 0x000c580001127983 */ /* 0x000ee80000300800 */
[----:B--2---:R0:W1:Y:S04]  /*332b0*/  LDSM.16.MT88.4 R20, [R19+UR5+0x4180] ;  /* 0x004180051314783b */ /* 0x0040680008004200 */
[----:B0-----:R-:W3:Y:S04]  /*332c0*/  LDL.LU R19, [R1+0xc5c] ;  /* 0x000c5c0001137983 */ /* 0x001ee80000300800 */
[----:B---3--:R0:W-:Y:S04]  /*332d0*/  STL.64 [R1+0x25d0], R18 ;  /* 0x0025d01201007387 */ /* 0x0081e80000100a00 */
[----:B----4-:R-:W-:Y:S01]  /*332e0*/  STL.64 [R1+0x25c8], R16 ;  /* 0x0025c81001007387 */ /* 0x010fe20000100a00 */
[----:B0-----:R-:W-:-:S02]  /*332f0*/  IMAD.MOV.U32 R18, RZ, RZ, R9 ;  /* 0x000000ffff127224 */ /* 0x001fc400078e0009 */
[----:B------:R-:W-:Y:S01]  /*33300*/  IMAD.MOV.U32 R19, RZ, RZ, R3 ;  /* 0x000000ffff137224 */ /* 0x000fe200078e0003 */
[----:B------:R-:W2:Y:S04]  /*33310*/  LDL.LU R9, [R1+0x26c0] ;  /* 0x0026c00001097983 */ /* 0x000ea80000300800 */
[----:B------:R-:W3:Y:S04]  /*33320*/  LDL.LU R3, [R1+0x26bc] ;  /* 0x0026bc0001037983 */ /* 0x000ee80000300800 */
[----:B------:R0:W-:Y:S02]  /*33330*/  STL.64 [R1+0x25e8], R18 ;  /* 0x0025e81201007387 */ /* 0x0001e40000100a00 */
[----:B0-----:R-:W-:-:S02]  /*33340*/  IMAD.MOV.U32 R18, RZ, RZ, R28 ;  /* 0x000000ffff127224 */ /* 0x001fc400078e001c */
[----:B------:R-:W-:Y:S01]  /*33350*/  IMAD.MOV.U32 R19, RZ, RZ, R4 ;  /* 0x000000ffff137224 */ /* 0x000fe200078e0004 */
[----:B------:R-:W4:Y:S04]  /*33360*/  LDL.LU R28, [R1+0x26b8] ;  /* 0x0026b800011c7983 */ /* 0x000f280000300800 */
[----:B------:R-:W3:Y:S04]  /*33370*/  LDL.LU R4, [R1+0x26b4] ;  /* 0x0026b40001047983 */ /* 0x000ee80000300800 */
[----:B------:R0:W-:Y:S04]  /*33380*/  STL.64 [R1+0x2600], R18 ;  /* 0x0026001201007387 */ /* 0x0001e80000100a00 */
[----:B------:R-:W2:Y:S04]  /*33390*/  LDL.LU R16, [R1+0xc90] ;  /* 0x000c900001107983 */ /* 0x000ea80000300800 */
[----:B------:R-:W2:Y:S04]  /*333a0*/  LDL.LU R17, [R1+0xc94] ;  /* 0x000c940001117983 */ /* 0x000ea80000300800 */
[----:B0-----:R-:W4:Y:S04]  /*333b0*/  LDL.LU R18, [R1+0xc98] ;  /* 0x000c980001127983 */ /* 0x001f280000300800 */
[----:B------:R-:W4:Y:S04]  /*333c0*/  LDL.LU R19, [R1+0xc9c] ;  /* 0x000c9c0001137983 */ /* 0x000f280000300800 */
[----:B----4-:R0:W-:Y:S04]  /*333d0*/  STL.64 [R1+0x2610], R18 ;  /* 0x0026101201007387 */ /* 0x0101e80000100a00 */
[----:B--2---:R-:W-:Y:S01]  /*333e0*/  STL.64 [R1+0x2608], R16 ;  /* 0x0026081001007387 */ /* 0x004fe20000100a00 */
[----:B0-----:R-:W-:-:S02]  /*333f0*/  IMAD.MOV.U32 R18, RZ, RZ, R5 ;  /* 0x000000ffff127224 */ /* 0x001fc400078e0005 */
[----:B------:R-:W-:Y:S01]  /*33400*/  IMAD.MOV.U32 R19, RZ, RZ, R29 ;  /* 0x000000ffff137224 */ /* 0x000fe200078e001d */
[----:B------:R-:W2:Y:S04]  /*33410*/  LDL.LU R5, [R1+0x26b0] ;  /* 0x0026b00001057983 */ /* 0x000ea80000300800 */
[----:B------:R0:W-:Y:S02]  /*33420*/  STL.64 [R1+0x2620], R18 ;  /* 0x0026201201007387 */ /* 0x0001e40000100a00 */
[----:B0-----:R-:W-:Y:S02]  /*33430*/  IMAD.MOV.U32 R18, RZ, RZ, R13 ;  /* 0x000000ffff127224 */ /* 0x001fe400078e000d */
[----:B------:R-:W-:-:S05]  /*33440*/  IMAD.MOV.U32 R19, RZ, RZ, R12 ;  /* 0x000000ffff137224 */ /* 0x000fca00078e000c */
[----:B------:R0:W-:Y:S02]  /*33450*/  STL.64 [R1+0x2638], R18 ;  /* 0x0026381201007387 */ /* 0x0001e40000100a00 */
[----:B0-----:R-:W-:Y:S02]  /*33460*/  IMAD.MOV.U32 R18, RZ, RZ, R9 ;  /* 0x000000ffff127224 */ /* 0x001fe400078e0009 */
[----:B------:R-:W-:-:S05]  /*33470*/  IMAD.MOV.U32 R19, RZ, RZ, R8 ;  /* 0x000000ffff137224 */ /* 0x000fca00078e0008 */
[----:B------:R-:W-:Y:S04]  /*33480*/  STL.64 [R1+0x2650], R18 ;  /* 0x0026501201007387 */ /* 0x000fe80000100a00 */
[----:B-1----:R0:W-:Y:S04]  /*33490*/  STL.64 [R1+0x24a0], R22 ;  /* 0x0024a01601007387 */ /* 0x0021e80000100a00 */
[----:B------:R1:W-:Y:S04]  /*334a0*/  STL.64 [R1+0x2498], R20 ;  /* 0x0024981401007387 */ /* 0x0003e80000100a00 */
[----:B0-----:R-:W4:Y:S04]  /*334b0*/  LDL.64 R22, [R1+0x38] ;  /* 0x0000380001167983 */ /* 0x001f280000100a00 */
[----:B----4-:R0:W-:Y:S04]  /*334c0*/  STL.64 [R1+0x2618], R22 ;  /* 0x0026181601007387 */ /* 0x0101e80000100a00 */
[----:B-1----:R-:W4:Y:S04]  /*334d0*/  LDL.LU R20, [R1+0xca0] ;  /* 0x000ca00001147983 */ /* 0x002f280000300800 */
[----:B------:R-:W4:Y:S04]  /*334e0*/  LDL.LU R21, [R1+0xca4] ;  /* 0x000ca40001157983 */ /* 0x000f280000300800 */
[----:B0-----:R-:W4:Y:S04]  /*334f0*/  LDL.LU R22, [R1+0xca8] ;  /* 0x000ca80001167983 */ /* 0x001f280000300800 */
[----:B------:R-:W4:Y:S04]  /*33500*/  LDL.LU R23, [R1+0xcac] ;  /* 0x000cac0001177983 */ /* 0x000f280000300800 */
[----:B------:R-:W3:Y:S04]  /*33510*/  LDL.LU R12, [R1+0xcf0] ;  /* 0x000cf000010c7983 */ /* 0x000ee80000300800 */
[----:B------:R-:W3:Y:S04]  /*33520*/  LDL.LU R13, [R1+0xcf4] ;  /* 0x000cf400010d7983 */ /* 0x000ee80000300800 */
[----:B------:R-:W2:Y:S04]  /*33530*/  LDL.LU R14, [R1+0xcf8] ;  /* 0x000cf800010e7983 */ /* 0x000ea80000300800 */
[----:B------:R-:W2:Y:S04]  /*33540*/  LDL.LU R15, [R1+0xcfc] ;  /* 0x000cfc00010f7983 */ /* 0x000ea80000300800 */
[----:B--2---:R0:W-:Y:S04]  /*33550*/  STL.64 [R1+0x2690], R14 ;  /* 0x0026900e01007387 */ /* 0x0041e80000100a00 */
[----:B---3--:R-:W-:Y:S04]  /*33560*/  STL.64 [R1+0x2688], R12 ;  /* 0x0026880c01007387 */ /* 0x008fe80000100a00 */
[----:B------:R-:W2:Y:S04]  /*33570*/  LDL.LU R8, [R1+0xd10] ;  /* 0x000d100001087983 */ /* 0x000ea80000300800 */
[----:B------:R-:W2:Y:S04]  /*33580*/  LDL.LU R9, [R1+0xd14] ;  /* 0x000d140001097983 */ /* 0x000ea80000300800 */
[----:B------:R-:W2:Y:S04]  /*33590*/  LDL.LU R10, [R1+0xd18] ;  /* 0x000d1800010a7983 */ /* 0x000ea80000300800 */
[----:B------:R-:W2:Y:S01]  /*335a0*/  LDL.LU R11, [R1+0xd1c] ;  /* 0x000d1c00010b7983 */ /* 0x000ea20000300800 */
[----:B0-----:R-:W-:-:S02]  /*335b0*/  IMAD.MOV.U32 R14, RZ, RZ, R5 ;  /* 0x000000ffff0e7224 */ /* 0x001fc400078e0005 */
[----:B------:R-:W-:-:S05]  /*335c0*/  IMAD.MOV.U32 R15, RZ, RZ, R4 ;  /* 0x000000ffff0f7224 */ /* 0x000fca00078e0004 */
[----:B------:R0:W-:Y:S04]  /*335d0*/  STL.64 [R1+0x26a0], R14 ;  /* 0x0026a00e01007387 */ /* 0x0001e80000100a00 */
[----:B0-----:R-:W2:Y:S04]  /*335e0*/  LDL.64 R14, [R1+0xb8] ;  /* 0x0000b800010e7983 */ /* 0x001ea80000100a00 */
[----:B------:R-:W3:Y:S04]  /*335f0*/  LDL.LU R4, [R1+0xcd0] ;  /* 0x000cd00001047983 */ /* 0x000ee80000300800 */
[----:B------:R-:W3:Y:S04]  /*33600*/  LDL.LU R5, [R1+0xcd4] ;  /* 0x000cd40001057983 */ /* 0x000ee80000300800 */
[----:B------:R-:W4:Y:S04]  /*33610*/  LDL.LU R6, [R1+0xcd8] ;  /* 0x000cd80001067983 */ /* 0x000f280000300800 */
[----:B------:R-:W4:Y:S04]  /*33620*/  LDL.LU R7, [R1+0xcdc] ;  /* 0x000cdc0001077983 */ /* 0x000f280000300800 */
[----:B----4-:R0:W-:Y:S04]  /*33630*/  STL.64 [R1+0x2668], R6 ;  /* 0x0026680601007387 */ /* 0x0101e80000100a00 */
[----:B---3--:R-:W-:Y:S01]  /*33640*/  STL.64 [R1+0x2660], R4 ;  /* 0x0026600401007387 */ /* 0x008fe20000100a00 */
[----:B0-----:R-:W-:-:S02]  /*33650*/  IMAD.MOV.U32 R6, RZ, RZ, R28 ;  /* 0x000000ffff067224 */ /* 0x001fc400078e001c */
[----:B------:R-:W-:-:S05]  /*33660*/  IMAD.MOV.U32 R7, RZ, RZ, R3 ;  /* 0x000000ffff077224 */ /* 0x000fca00078e0003 */
[----:B------:R0:W-:Y:S04]  /*33670*/  STL.64 [R1+0x2678], R6 ;  /* 0x0026780601007387 */ /* 0x0001e80000100a00 */
[----:B0-----:R-:W3:Y:S04]  /*33680*/  LDL.64 R6, [R1+0x98] ;  /* 0x0000980001067983 */ /* 0x001ee80000100a00 */
[----:B---3--:R0:W-:Y:S04]  /*33690*/  STL.64 [R1+0x2698], R6 ;  /* 0x0026980601007387 */ /* 0x0081e80000100a00 */
[----:B------:R-:W3:Y:S04]  /*336a0*/  LDL.LU R4, [R1+0xd00] ;  /* 0x000d000001047983 */ /* 0x000ee80000300800 */
[----:B------:R-:W3:Y:S04]  /*336b0*/  LDL.LU R5, [R1+0xd04] ;  /* 0x000d040001057983 */ /* 0x000ee80000300800 */
[----:B0-----:R-:W3:Y:S04]  /*336c0*/  LDL.LU R6, [R1+0xd08] ;  /* 0x000d080001067983 */ /* 0x001ee80000300800 */
[----:B------:R-:W3:Y:S04]  /*336d0*/  LDL.LU R7, [R1+0xd0c] ;  /* 0x000d0c0001077983 */ /* 0x000ee80000300800 */
[----:B------:R-:W4:Y:S01]  /*336e0*/  LDL.64 R18, [R1+0x78] ;  /* 0x0000780001127983 */ /* 0x000f220000100a00 */
[----:B--2---:R-:W-:Y:S03]  /*336f0*/  HMMA.16816.F32 R8, R24, R14, R8 ;  /* 0x0000000e1808723c */ /* 0x004fe60000001808 */
[----:B----4-:R0:W-:Y:S04]  /*33700*/  STL.64 [R1+0x2670], R18 ;  /* 0x0026701201007387 */ /* 0x0101e80000100a00 */
[----:B------:R-:W2:Y:S04]  /*33710*/  LDL.LU R16, [R1+0xce0] ;  /* 0x000ce00001107983 */ /* 0x000ea80000300800 */
[----:B------:R-:W2:Y:S04]  /*33720*/  LDL.LU R17, [R1+0xce4] ;  /* 0x000ce40001117983 */ /* 0x000ea80000300800 */
[----:B0-----:R-:W2:Y:S04]  /*33730*/  LDL.LU R18, [R1+0xce8] ;  /* 0x000ce80001127983 */ /* 0x001ea80000300800 */
[----:B------:R-:W2:Y:S04]  /*33740*/  LDL.LU R19, [R1+0xcec] ;  /* 0x000cec0001137983 */ /* 0x000ea80000300800 */
[----:B------:R-:W-:Y:S04]  /*33750*/  STL.64 [R1+0x2630], R22 ;  /* 0x0026301601007387 */ /* 0x000fe80000100a00 */
[----:B------:R0:W-:Y:S04]  /*33760*/  STL.64 [R1+0x2628], R20 ;  /* 0x0026281401007387 */ /* 0x0001e80000100a00 */
[----:B0-----:R-:W4:Y:S04]  /*33770*/  LDL.LU R20, [R1+0xcb0] ;  /* 0x000cb00001147983 */ /* 0x001f280000300800 */
[----:B------:R-:W4:Y:S04]  /*33780*/  LDL.LU R21, [R1+0xcb4] ;  /* 0x000cb40001157983 */ /* 0x000f280000300800 */
[----:B------:R-:W3:Y:S04]  /*33790*/  LDL.LU R22, [R1+0xcb8] ;  /* 0x000cb80001167983 */ /* 0x000ee80000300800 */
[----:B------:R-:W3:Y:S01]  /*337a0*/  LDL.LU R23, [R1+0xcbc] ;  /* 0x000cbc0001177983 */ /* 0x000ee20000300800 */
[----:B------:R-:W-:-:S03]  /*337b0*/  IMAD.MOV.U32 R3, RZ, RZ, R15 ;  /* 0x000000ffff037224 */ /* 0x000fc600078e000f */
[----:B---3--:R-:W-:Y:S04]  /*337c0*/  STL.64 [R1+0x2648], R22 ;  /* 0x0026481601007387 */ /* 0x008fe80000100a00 */
[----:B----4-:R0:W-:Y:S04]  /*337d0*/  STL.64 [R1+0x2640], R20 ;  /* 0x0026401401007387 */ /* 0x0101e80000100a00 */
[----:B0-----:R-:W3:Y:S04]  /*337e0*/  LDL.LU R20, [R1+0xcc0] ;  /* 0x000cc00001147983 */ /* 0x001ee80000300800 */
[----:B------:R-:W3:Y:S04]  /*337f0*/  LDL.LU R21, [R1+0xcc4] ;  /* 0x000cc40001157983 */ /* 0x000ee80000300800 */
[----:B------:R-:W3:Y:S04]  /*33800*/  LDL.LU R22, [R1+0xcc8] ;  /* 0x000cc80001167983 */ /* 0x000ee80000300800 */
[----:B------:R-:W3:Y:S04]  /*33810*/  LDL.LU R23, [R1+0xccc] ;  /* 0x000ccc0001177983 */ /* 0x000ee80000300800 */
[----:B------:R0:W-:Y:S04]  /*33820*/  STL.64 [R1+0xd10], R8 ;  /* 0x000d100801007387 */ /* 0x0001e80000100a00 */
[----:B------:R1:W-:Y:S01]  /*33830*/  STL.64 [R1+0xd18], R10 ;  /* 0x000d180a01007387 */ /* 0x0003e20000100a00 */
[----:B0-----:R-:W-:-:S03]  /*33840*/  IMAD.MOV.U32 R8, RZ, RZ, R14 ;  /* 0x000000ffff087224 */ /* 0x001fc600078e000e */
[----:B-1----:R-:W4:Y:S04]  /*33850*/  LDL.LU.64 R10, [R1+0x26a8] ;  /* 0x0026a800010a7983 */ /* 0x002f280000300a00 */
[----:B------:R-:W2:Y:S02]  /*33860*/  LDL.LU.64 R14, [R1+0x26a0] ;  /* 0x0026a000010e7983 */ /* 0x000ea40000300a00 */
[----:B--2---:R-:W-:Y:S02]  /*33870*/  HMMA.16816.F32 R12, R24, R14, R4 ;  /* 0x0000000e180c723c */ /* 0x004fe40000001804 */
[----:B------:R-:W2:-:S15]  /*33880*/  LDL.LU.64 R6, [R1+0x2698] ;  /* 0x0026980001067983 */ /* 0x000e9e0000300a00 */
[----:B------:R-:W-:-:S06]  /*33890*/  NOP ;  /* 0x0000000000007918 */ /* 0x000fcc0000000000 */
[----:B------:R-:W-:Y:S04]  /*338a0*/  STL.64 [R1+0xd00], R12 ;  /* 0x000d000c01007387 */ /* 0x000fe80000100a00 */
[----:B------:R0:W-:Y:S04]  /*338b0*/  STL.64 [R1+0xd08], R14 ;  /* 0x000d080e01007387 */ /* 0x0001e80000100a00 */
[----:B0-----:R-:W3:Y:S04]  /*338c0*/  LDL.LU.64 R14, [R1+0x2690] ;  /* 0x00269000010e7983 */ /* 0x001ee80000300a00 */
[----:B------:R-:W3:Y:S01]  /*338d0*/  LDL.LU.64 R12, [R1+0x2688] ;  /* 0x00268800010c7983 */ /* 0x000ee20000300a00 */
[----:B--2---:R-:W-:Y:S01]  /*338e0*/  IMAD.MOV.U32 R9, RZ, RZ, R7 ;  /* 0x000000ffff097224 */ /* 0x004fe200078e0007 */
[----:B---3--:R-:W-:-:S15]  /*338f0*/  HMMA.16816.F32 R12, R24, R6, R12 ;  /* 0x00000006180c723c */ /* 0x008fde000000180c */
[----:B------:R-:W-:-:S08]  /*33900*/  NOP ;  /* 0x0000000000007918 */ /* 0x000fd00000000000 */
[----:B------:R0:W-:Y:S04]  /*33910*/  STL.64 [R1+0xcf0], R12 ;  /* 0x000cf00c01007387 */ /* 0x0001e80000100a00 */
[----:B------:R1:W-:Y:S01]  /*33920*/  STL.64 [R1+0xcf8], R14 ;  /* 0x000cf80e01007387 */ /* 0x0003e20000100a00 */
[----:B0-----:R-:W-:-:S03]  /*33930*/  IMAD.MOV.U32 R12, RZ, RZ, R6 ;  /* 0x000000ffff0c7224 */ /* 0x001fc600078e0006 */
[----:B-1----:R-:W2:Y:S04]  /*33940*/  LDL.LU.64 R14, [R1+0x2680] ;  /* 0x00268000010e7983 */ /* 0x002ea80000300a00 */
[----:B------:R-:W3:Y:S04]  /*33950*/  LDL.LU.64 R6, [R1+0x2678] ;  /* 0x0026780001067983 */ /* 0x000ee80000300a00 */
[----:B----4-:R-:W-:Y:S04]  /*33960*/  STL.64 [R1+0x25f8], R10 ;  /* 0x0025f80a01007387 */ /* 0x010fe80000100a00 */
[----:B------:R0:W-:Y:S04]  /*33970*/  STL.64 [R1+0x25f0], R8 ;  /* 0x0025f00801007387 */ /* 0x0001e80000100a00 */
[----:B0-----:R-:W4:Y:S04]  /*33980*/  LDL.LU R8, [R1+0xc80] ;  /* 0x000c800001087983 */ /* 0x001f280000300800 */
[----:B------:R-:W4:Y:S04]  /*33990*/  LDL.LU R9, [R1+0xc84] ;  /* 0x000c840001097983 */ /* 0x000f280000300800 */
[----:B------:R-:W4:Y:S04]  /*339a0*/  LDL.LU R10, [R1+0xc88] ;  /* 0x000c8800010a7983 */ /* 0x000f280000300800 */
[----:B------:R-:W4:Y:S01]  /*339b0*/  LDL.LU R11, [R1+0xc8c] ;  /* 0x000c8c00010b7983 */ /* 0x000f220000300800 */
[C---:B---3--:R-:W-:Y:S03]  /*339c0*/  HMMA.16816.F32 R4, R24.reuse, R6, R16 ;  /* 0x000000061804723c */ /* 0x048fe60000001810 */
[----:B--2---:R-:W-:Y:S04]  /*339d0*/  STL.64 [R1+0x25e0], R14 ;  /* 0x0025e00e01007387 */ /* 0x004fe80000100a00 */
[----:B------:R0:W-:Y:S04]  /*339e0*/  STL [R1+0x25d8], R12 ;  /* 0x0025d80c01007387 */ /* 0x0001e80000100800 */
[----:B0-----:R-:W2:Y:S04]  /*339f0*/  LDL.LU R12, [R1+0xc70] ;  /* 0x000c7000010c7983 */ /* 0x001ea80000300800 */
[----:B------:R-:W2:Y:S04]  /*33a00*/  LDL.LU R13, [R1+0xc74] ;  /* 0x000c7400010d7983 */ /* 0x000ea80000300800 */
[----:B------:R-:W2:Y:S04]  /*33a10*/  LDL.LU R14, [R1+0xc78] ;  /* 0x000c7800010e7983 */ /* 0x000ea80000300800 */
[----:B------:R-:W2:Y:S04]  /*33a20*/  LDL.LU R15, [R1+0xc7c] ;  /* 0x000c7c00010f7983 */ /* 0x000ea80000300800 */
        /* <DEDUP_REMOVED lines=12> */
[----:B------:R-:W4:Y:S02]  /*33af0*/  LDL.LU.64 R18, [R1+0x2650] ;  /* 0x0026500001127983 */ /* 0x000f240000300a00 */
[----:B----4-:R-:W-:Y:S02]  /*33b00*/  HMMA.16816.F32 R16, R24, R18, R20 ;  /* 0x000000121810723c */ /* 0x010fe40000001814 */
[----:B------:R-:W4:Y:S04]  /*33b10*/  LDL.LU.64 R22, [R1+0x2648] ;  /* 0x0026480001167983 */ /* 0x000f280000300a00 */
[----:B------:R-:W4:-:S15]  /*33b20*/  LDL.LU.64 R20, [R1+0x2640] ;  /* 0x0026400001147983 */ /* 0x000f1e0000300a00 */
[----:B------:R-:W-:-:S02]  /*33b30*/  NOP ;  /* 0x0000000000007918 */ /* 0x000fc40000000000 */
[----:B------:R-:W-:Y:S04]  /*33b40*/  STL.64 [R1+0xcc0], R16 ;  /* 0x000cc01001007387 */ /* 0x000fe80000100a00 */
[----:B------:R0:W-:Y:S04]  /*33b50*/  STL.64 [R1+0xcc8], R18 ;  /* 0x000cc81201007387 */ /* 0x0001e80000100a00 */
[----:B0-----:R-:W4:Y:S02]  /*33b60*/  LDL.LU.64 R18, [R1+0x2638] ;  /* 0x0026380001127983 */ /* 0x001f240000300a00 */
        /* <DEDUP_REMOVED lines=8> */
[----:B------:R-:W4:-:S15]  /*33bf0*/  LDL.LU.64 R22, [R1+0x2618] ;  /* 0x0026180001167983 */ /* 0x000f1e0000300a00 */
[----:B------:R-:W-:-:S06]  /*33c00*/  NOP ;  /* 0x0000000000007918 */ /* 0x000fcc0000000000 */
        /* <DEDUP_REMOVED lines=9> */
[----:B------:R0:W-:Y:S04]  /*33ca0*/  STL.64 [R1+0x2500], R22 ;  /* 0x0025001601007387 */ /* 0x0001e80000100a00 */
[----:B------:R-:W3:Y:S04]  /*33cb0*/  LDL.LU R20, [R1+0xc60] ;  /* 0x000c600001147983 */ /* 0x000ee80000300800 */
[----:B------:R-:W3:Y:S04]  /*33cc0*/  LDL.LU R21, [R1+0xc64] ;  /* 0x000c640001157983 */ /* 0x000ee80000300800 */
[----:B0-----:R-:W3:Y:S04]  /*33cd0*/  LDL.LU R22, [R1+0xc68] ;  /* 0x000c680001167983 */ /* 0x001ee80000300800 */
[----:B------:R-:W3:Y:S01]  /*33ce0*/  LDL.LU R23, [R1+0xc6c] ;  /* 0x000c6c0001177983 */ /* 0x000ee20000300800 */
[----:B----4-:R-:W-:Y:S03]  /*33cf0*/  HMMA.16816.F32 R16, R24, R18, R8 ;  /* 0x000000121810723c */ /* 0x010fe60000001808 */
[----:B------:R-:W4:Y:S04]  /*33d00*/  LDL.LU.64 R10, [R1+0x25f8] ;  /* 0x0025f800010a7983 */ /* 0x000f280000300a00 */
[----:B------:R-:W4:-:S15]  /*33d10*/  LDL.LU.64 R8, [R1+0x25f0] ;  /* 0x0025f00001087983 */ /* 0x000f1e0000300a00 */
[----:B------:R-:W-:-:S01]  /*33d20*/  NOP ;  /* 0x0000000000007918 */ /* 0x000fc20000000000 */
[----:B------:R-:W-:Y:S04]  /*33d30*/  STL.64 [R1+0xc80], R16 ;  /* 0x000c801001007387 */ /* 0x000fe80000100a00 */
[----:B------:R0:W-:Y:S04]  /*33d40*/  STL.64 [R1+0xc88], R18 ;  /* 0x000c881201007387 */ /* 0x0001e80000100a00 */
[----:B0-----:R-:W2:Y:S02]  /*33d50*/  LDL.LU.64 R18, [R1+0x25e8] ;  /* 0x0025e80001127983 */ /* 0x001ea40000300a00 */
[----:B--2---:R-:W-:Y:S02]  /*33d60*/  HMMA.16816.F32 R16, R24, R18, R12 ;  /* 0x000000121810723c */ /* 0x004fe4000000180c */
[----:B------:R-:W3:Y:S04]  /*33d70*/  LDL.LU.64 R14, [R1+0x25e0] ;  /* 0x0025e000010e7983 */ /* 0x000ee80000300a00 */
[----:B------:R-:W2:-:S15]  /*33d80*/  LDL.LU R12, [R1+0x25d8] ;  /* 0x0025d800010c7983 */ /* 0x000e9e0000300800 */
[----:B------:R-:W-:-:S02]  /*33d90*/  NOP ;  /* 0x0000000000007918 */ /* 0x000fc40000000000 */
[----:B------:R-:W-:Y:S04]  /*33da0*/  STL.64 [R1+0xc70], R16 ;  /* 0x000c701001007387 */ /* 0x000fe80000100a00 */
[----:B------:R0:W-:Y:S04]  /*33db0*/  STL.64 [R1+0xc78], R18 ;  /* 0x000c781201007387 */ /* 0x0001e80000100a00 */
[----:B0-----:R-:W4:Y:S04]  /*33dc0*/  LDL.LU.64 R18, [R1+0x25d0] ;  /* 0x0025d00001127983 */ /* 0x001f280000300a00 */
[----:B------:R-:W4:Y:S01]  /*33dd0*/  LDL.LU.64 R16, [R1+0x25c8] ;  /* 0x0025c80001107983 */ /* 0x000f220000300a00 */
[----:B---3--:R-:W-:Y:S06]  /*33de0*/  HMMA.16816.F32 R20, R24, R14, R20 ;  /* 0x0000000e1814723c */ /* 0x008fec0000001814 */
[----:B------:R-:W-:-:S15]  /*33df0*/  STL.64 [R1+0x2560], R14 ;  /* 0x0025600e01007387 */ /* 0x000fde0000100a00 */
[----:B------:R-:W-:-:S02]  /*33e00*/  NOP ;  /* 0x0000000000007918 */ /* 0x000fc40000000000 */
[----:B------:R0:W-:Y:S04]  /*33e10*/  STL.64 [R1+0xc60], R20 ;  /* 0x000c601401007387 */ /* 0x0001e80000100a00 */
[----:B------:R1:W-:Y:S04]  /*33e20*/  STL.64 [R1+0xc68], R22 ;  /* 0x000c681601007387 */ /* 0x0003e80000100a00 */
[----:B0-----:R-:W3:Y:S04]  /*33e30*/  LDL.LU R20, [R1+0xb00] ;  /* 0x000b000001147983 */ /* 0x001ee80000300800 */
[----:B------:R-:W3:Y:S04]  /*33e40*/  LDL.LU R21, [R1+0xb04] ;  /* 0x000b040001157983 */ /* 0x000ee80000300800 */
[----:B-1----:R-:W2:Y:S04]  /*33e50*/  LDL.LU R22, [R1+0xb08] ;  /* 0x000b080001167983 */ /* 0x002ea80000300800 */
[----:B------:R-:W2:Y:S01]  /*33e60*/  LDL.LU R23, [R1+0xb0c] ;  /* 0x000b0c0001177983 */ /* 0x000ea20000300800 */
[----:B----4-:R-:W-:Y:S03]  /*33e70*/  HMMA.16816.F32 R16, R24, R6, R16 ;  /* 0x000000061810723c */ /* 0x010fe60000001810 */
[----:B--2---:R0:W-:Y:S04]  /*33e80*/  STL.64 [R1+0x2510], R22 ;  /* 0x0025101601007387 */ /* 0x0041e80000100a00 */
[----:B---3--:R-:W-:Y:S04]  /*33e90*/  STL.64 [R1+0x2508], R20 ;  /* 0x0025081401007387 */ /* 0x008fe80000100a00 */
[----:B0-----:R-:W2:Y:S04]  /*33ea0*/  LDL.64 R22, [R1+0x68] ;  /* 0x0000680001167983 */ /* 0x001ea80000100a00 */
[----:B--2---:R0:W-:Y:S04]  /*33eb0*/  STL.64 [R1+0x2520], R22 ;  /* 0x0025201601007387 */ /* 0x0041e80000100a00 */
[----:B------:R1:W-:Y:S04]  /*33ec0*/  STL.64 [R1+0x2540], R6 ;  /* 0x0025400601007387 */ /* 0x0003e80000100a00 */
[----:B------:R-:W-:Y:S04]  /*33ed0*/  STL.64 [R1+0xc50], R16 ;  /* 0x000c501001007387 */ /* 0x000fe80000100a00 */
[----:B------:R-:W-:Y:S01]  /*33ee0*/  STL.64 [R1+0xc58], R18 ;  /* 0x000c581201007387 */ /* 0x000fe20000100a00 */
[----:B0-----:R-:W-:-:S02]  /*33ef0*/  IMAD.MOV.U32 R23, RZ, RZ, R4 ;  /* 0x000000ffff177224 */ /* 0x001fc400078e0004 */
[----:B------:R-:W-:Y:S01]  /*33f00*/  IMAD.MOV.U32 R22, RZ, RZ, R5 ;  /* 0x000000ffff167224 */ /* 0x000fe200078e0005 */
[----:B------:R-:W2:Y:S04]  /*33f10*/  LDL.LU R4, [R1+0xb30] ;  /* 0x000b300001047983 */ /* 0x000ea80000300800 */
[----:B------:R-:W2:Y:S04]  /*33f20*/  LDL.LU R5, [R1+0xb34] ;  /* 0x000b340001057983 */ /* 0x000ea80000300800 */
[----:B-1----:R-:W3:Y:S04]  /*33f30*/  LDL.LU R6, [R1+0xb38] ;  /* 0x000b380001067983 */ /* 0x002ee80000300800 */
[----:B------:R-:W3:Y:S04]  /*33f40*/  LDL.LU R7, [R1+0xb3c] ;  /* 0x000b3c0001077983 */ /* 0x000ee80000300800 */
[----:B---3--:R0:W-:Y:S04]  /*33f50*/  STL.64 [R1+0x2550], R6 ;  /* 0x0025500601007387 */ /* 0x0081e80000100a00 */
[----:B--2---:R1:W-:Y:S01]  /*33f60*/  STL.64 [R1+0x2548], R4 ;  /* 0x0025480401007387 */ /* 0x0043e20000100a00 */
[----:B0-----:R-:W-:-:S02]  /*33f70*/  IMAD.MOV.U32 R6, RZ, RZ, R12 ;  /* 0x000000ffff067224 */ /* 0x001fc400078e000c */
[----:B------:R-:W-:-:S05]  /*33f80*/  IMAD.MOV.U32 R7, RZ, RZ, R9 ;  /* 0x000000ffff077224 */ /* 0x000fca00078e0009 */
[----:B------:R0:W-:Y:S04]  /*33f90*/  STL.64 [R1+0x2568], R6 ;  /* 0x0025680601007387 */ /* 0x0001e80000100a00 */
[----:B-1----:R-:W2:Y:S04]  /*33fa0*/  LDL.LU R4, [R1+0xb50] ;  /* 0x000b500001047983 */ /* 0x002ea80000300800 */
[----:B------:R-:W2:Y:S04]  /*33fb0*/  LDL.LU R5, [R1+0xb54] ;  /* 0x000b540001057983 */ /* 0x000ea80000300800 */
[----:B0-----:R-:W3:Y:S04]  /*33fc0*/  LDL.LU R6, [R1+0xb58] ;  /* 0x000b580001067983 */ /* 0x001ee80000300800 */
[----:B------:R-:W3:Y:S04]  /*33fd0*/  LDL.LU R7, [R1+0xb5c] ;  /* 0x000b5c0001077983 */ /* 0x000ee80000300800 */
[----:B---3--:R0:W-:Y:S04]  /*33fe0*/  STL.64 [R1+0x2578], R6 ;  /* 0x0025780601007387 */ /* 0x0081e80000100a00 */
[----:B--2---:R-:W-:Y:S04]  /*33ff0*/  STL.64 [R1+0x2570], R4 ;  /* 0x0025700401007387 */ /* 0x004fe80000100a00 */
[----:B------:R-:W2:Y:S04]  /*34000*/  LDL.LU R16, [R1+0x250] ;  /* 0x0002500001107983 */ /* 0x000ea80000300800 */
[----:B------:R-:W2:Y:S04]  /*34010*/  LDL.LU R17, [R1+0x254] ;  /* 0x0002540001117983 */ /* 0x000ea80000300800 */
[----:B------:R-:W2:Y:S04]  /*34020*/  LDL.LU R18, [R1+0x258] ;  /* 0x0002580001127983 */ /* 0x000ea80000300800 */
[----:B------:R-:W2:Y:S01]  /*34030*/  LDL.LU R19, [R1+0x25c] ;  /* 0x00025c0001137983 */ /* 0x000ea20000300800 */
[----:B0-----:R-:W-:-:S02]  /*34040*/  IMAD.MOV.U32 R6, RZ, RZ, R8 ;  /* 0x000000ffff067224 */ /* 0x001fc400078e0008 */
[----:B------:R-:W-:-:S05]  /*34050*/  IMAD.MOV.U32 R7, RZ, RZ, R3 ;  /* 0x000000ffff077224 */ /* 0x000fca00078e0003 */
[----:B------:R0:W-:Y:S02]  /*34060*/  STL.64 [R1+0x2588], R6 ;  /* 0x0025880601007387 */ /* 0x0001e40000100a00 */
[----:B0-----:R-:W-:Y:S02]  /*34070*/  IMAD.MOV.U32 R6, RZ, RZ, R2 ;  /* 0x000000ffff067224 */ /* 0x001fe400078e0002 */
[----:B------:R-:W-:-:S05]  /*34080*/  IMAD.MOV.U32 R7, RZ, RZ, R0 ;  /* 0x000000ffff077224 */ /* 0x000fca00078e0000 */
[----:B------:R0:W-:Y:S04]  /*34090*/  STL.64 [R1+0x25a0], R6 ;  /* 0x0025a00601007387 */ /* 0x0001e80000100a00 */
[----:B------:R-:W3:Y:S04]  /*340a0*/  LDL.64 R14, [R1+0xa8] ;  /* 0x0000a800010e7983 */ /* 0x000ee80000100a00 */
[----:B0-----:R-:W4:Y:S04]  /*340b0*/  LDL.64 R6, [R1+0xd8] ;  /* 0x0000d80001067983 */ /* 0x001f280000100a00 */
[----:B---3--:R0:W-:Y:S04]  /*340c0*/  STL.64 [R1+0x2580], R14 ;  /* 0x0025800e01007387 */ /* 0x0081e80000100a00 */
[----:B------:R-:W3:Y:S04]  /*340d0*/  LDL.LU R12, [R1+0xb60] ;  /* 0x000b6000010c7983 */ /* 0x000ee80000300800 */
[----:B------:R-:W3:Y:S04]  /*340e0*/  LDL.LU R13, [R1+0xb64] ;  /* 0x000b6400010d7983 */ /* 0x000ee80000300800 */
[----:B0-----:R-:W2:Y:S04]  /*340f0*/  LDL.LU R14, [R1+0xb68] ;  /* 0x000b6800010e7983 */ /* 0x001ea80000300800 */
[----:B------:R-:W2:Y:S04]  /*34100*/  LDL.LU R15, [R1+0xb6c] ;  /* 0x000b6c00010f7983 */ /* 0x000ea80000300800 */
[----:B--2---:R-:W-:Y:S04]  /*34110*/  STL.64 [R1+0x2598], R14 ;  /* 0x0025980e01007387 */ /* 0x004fe80000100a00 */
[----:B---3--:R0:W-:Y:S04]  /*34120*/  STL.64 [R1+0x2590], R12 ;  /* 0x0025900c01007387 */ /* 0x0081e80000100a00 */
        /* <DEDUP_REMOVED lines=11> */
[----:B0-----:R-:W2:Y:S01]  /*341e0*/  LDL.64 R22, [R1+0x88] ;  /* 0x0000880001167983 */ /* 0x001ea20000100a00 */
[----:B------:R-:W-:Y:S03]  /*341f0*/  HMMA.16816.F32 R24, R24, R10, R16 ;  /* 0x0000000a1818723c */ /* 0x000fe60000001810 */
[----:B--2---:R0:W-:Y:S04]  /*34200*/  STL.64 [R1+0x2558], R22 ;  /* 0x0025581601007387 */ /* 0x0041e80000100a00 */
[----:B------:R-:W2:Y:S04]  /*34210*/  LDL.LU R20, [R1+0xb40] ;  /* 0x000b400001147983 */ /* 0x000ea80000300800 */
[----:B------:R-:W2:Y:S04]  /*34220*/  LDL.LU R21, [R1+0xb44] ;  /* 0x000b440001157983 */ /* 0x000ea80000300800 */
[----:B0-----:R-:W2:Y:S04]  /*34230*/  LDL.LU R22, [R1+0xb48] ;  /* 0x000b480001167983 */ /* 0x001ea80000300800 */
[----:B------:R-:W2:Y:S04]  /*34240*/  LDL.LU R23, [R1+0xb4c] ;  /* 0x000b4c0001177983 */ /* 0x000ea80000300800 */
[----:B------:R-:W4:Y:S04]  /*34250*/  LDL.LU.64 R18, [R1+0x25c0] ;  /* 0x0025c00001127983 */ /* 0x000f280000300a00 */
[----:B------:R-:W4:Y:S04]  /*34260*/  LDL.LU.64 R16, [R1+0x25b8] ;  /* 0x0025b80001107983 */ /* 0x000f280000300a00 */
[----:B------:R0:W-:Y:S04]  /*34270*/  STL.64 [R1+0x24d8], R10 ;  /* 0x0024d80a01007387 */ /* 0x0001e80000100a00 */
[----:B0-----:R-:W3:Y:S04]  /*34280*/  LDL.64 R10, [R1+0x48] ;  /* 0x00004800010a7983 */ /* 0x001ee80000100a00 */
[----:B------:R-:W-:Y:S04]  /*34290*/  STL.64 [R1+0x250], R24 ;  /* 0x0002501801007387 */ /* 0x000fe80000100a00 */
[----:B------:R-:W-:Y:S04]  /*342a0*/  STL.64 [R1+0x258], R26 ;  /* 0x0002581a01007387 */ /* 0x000fe80000100a00 */
[----:B---3--:R0:W-:Y:S04]  /*342b0*/  STL.64 [R1+0x2518], R10 ;  /* 0x0025180a01007387 */ /* 0x0081e80000100a00 */
[----:B------:R-:W3:Y:S04]  /*342c0*/  LDL.LU R8, [R1+0xb10] ;  /* 0x000b100001087983 */ /* 0x000ee80000300800 */
[----:B------:R-:W3:Y:S04]  /*342d0*/  LDL.LU R9, [R1+0xb14] ;  /* 0x000b140001097983 */ /* 0x000ee80000300800 */
[----:B0-----:R-:W2:Y:S04]  /*342e0*/  LDL.LU R10, [R1+0xb18] ;  /* 0x000b1800010a7983 */ /* 0x001ea80000300800 */
[----:B------:R-:W2:Y:S01]  /*342f0*/  LDL.LU R11, [R1+0xb1c] ;  /* 0x000b1c00010b7983 */ /* 0x000ea20000300800 */
[C---:B----4-:R-:W-:Y:S06]  /*34300*/  HMMA.16816.F32 R12, R16.reuse, R6, R12 ;  /* 0x00000006100c723c */ /* 0x050fec000000180c */
[----:B------:R-:W-:Y:S01]  /*34310*/  IMAD.MOV.U32 R29, RZ, RZ, R7 ;  /* 0x000000ffff1d7224 */ /* 0x000fe200078e0007 */
[----:B--2---:R-:W-:Y:S04]  /*34320*/  STL.64 [R1+0x2530], R10 ;  /* 0x0025300a01007387 */ /* 0x004fe80000100a00 */
[----:B---3--:R0:W-:Y:S04]  /*34330*/  STL.64 [R1+0x2528], R8 ;  /* 0x0025280801007387 */ /* 0x0081e80000100a00 */
[----:B0-----:R-:W2:Y:S04]  /*34340*/  LDL.LU R8, [R1+0xb20] ;  /* 0x000b200001087983 */ /* 0x001ea80000300800 */
[----:B------:R-:W2:Y:S04]  /*34350*/  LDL.LU R9, [R1+0xb24] ;  /* 0x000b240001097983 */ /* 0x000ea80000300800 */
[----:B------:R-:W2:Y:S04]  /*34360*/  LDL.LU R10, [R1+0xb28] ;  /* 0x000b2800010a7983 */ /* 0x000ea80000300800 */
[----:B------:R-:W2:Y:S04]  /*34370*/  LDL.LU R11, [R1+0xb2c] ;  /* 0x000b2c00010b7983 */ /* 0x000ea80000300800 */
[----:B------:R-:W3:Y:S04]  /*34380*/  LDL R27, [R1+0x1de8] ;  /* 0x001de800011b7983 */ /* 0x000ee80000100800 */
[----:B------:R-:W-:Y:S04]  /*34390*/  STL.64 [R1+0x1060], R12 ;  /* 0x0010600c01007387 */ /* 0x000fe80000100a00 */
[----:B------:R0:W-:Y:S04]  /*343a0*/  STL.64 [R1+0x1068], R14 ;  /* 0x0010680e01007387 */ /* 0x0001e80000100a00 */
        /* <DEDUP_REMOVED lines=8> */
[----:B------:R-:W-:Y:S04]  /*34430*/  STL.64 [R1+0x238], R6 ;  /* 0x0002380601007387 */ /* 0x000fe80000100a00 */
[----:B---3--:R-:W0:Y:S04]  /*34440*/  LDSM.16.MT88.4 R4, [R27+UR5+0x4200] ;  /* 0x004200051b04783b */ /* 0x008e280008004200 */
[----:B0-----:R-:W-:Y:S04]  /*34450*/  STL.64 [R1], R4 ;  /* 0x0000000401007387 */ /* 0x001fe80000100a00 */
[----:B------:R0:W-:Y:S04]  /*34460*/  STL.64 [R1+0x8], R6 ;  /* 0x0000080601007387 */ /* 0x0001e80000100a00 */
[----:B0-----:R-:W4:Y:S04]  /*34470*/  LDL.LU.64 R6, [R1+0x2588] ;  /* 0x0025880001067983 */ /* 0x001f280000300a00 */
[----:B------:R0:W-:Y:S04]  /*34480*/  STL [R1+0x2400], R27 ;  /* 0x0024001b01007387 */ /* 0x0001e80000100800 */
[----:B------:R-:W3:Y:S04]  /*34490*/  LDL.LU R24, [R1+0xaf0] ;  /* 0x000af00001187983 */ /* 0x000ee80000300800 */
[----:B------:R-:W3:Y:S04]  /*344a0*/  LDL.LU R25, [R1+0xaf4] ;  /* 0x000af40001197983 */ /* 0x000ee80000300800 */
[----:B------:R-:W3:Y:S04]  /*344b0*/  LDL.LU R26, [R1+0xaf8] ;  /* 0x000af800011a7983 */ /* 0x000ee80000300800 */
[----:B0-----:R-:W3:Y:S01]  /*344c0*/  LDL.LU R27, [R1+0xafc] ;  /* 0x000afc00011b7983 */ /* 0x001ee20000300800 */
        /* <DEDUP_REMOVED lines=11> */
[----:B0-----:R-:W4:Y:S01]  /*34580*/  LDL.LU.64 R6, [R1+0x2568] ;  /* 0x0025680001067983 */ /* 0x001f220000300a00 */
[----:B------:R-:W-:Y:S02]  /*34590*/  IMAD.MOV.U32 R28, RZ, RZ, R14 ;  /* 0x000000ffff1c7224 */ /* 0x000fe400078e000e */
[----:B------:R-:W-:-:S02]  /*345a0*/  IMAD.MOV.U32 R13, RZ, RZ, R15 ;  /* 0x000000ffff0d7224 */ /* 0x000fc400078e000f */
[----:B------:R-:W3:Y:S04]  /*345b0*/  LDL.LU.64 R14, [R1+0x2560] ;  /* 0x00256000010e7983 */ /* 0x000ee80000300a00 */
[----:B------:R-:W-:Y:S01]  /*345c0*/  STL [R1+0x2450], R28 ;  /* 0x0024501c01007387 */ /* 0x000fe20000100800 */
        /* <DEDUP_REMOVED lines=18> */
[----:B0-----:R-:W2:Y:S04]  /*346f0*/  LDL.64 R6, [R1+0x58] ;  /* 0x0000580001067983 */ /* 0x001ea80000100a00 */
[----:B------:R-:W4:Y:S04]  /*34700*/  LDL.LU.64 R10, [R1+0x2530] ;  /* 0x00253000010a7983 */ /* 0x000f280000300a00 */
[----:B------:R-:W4:Y:S05]  /*34710*/  LDL.LU.64 R8, [R1+0x2528] ;  /* 0x0025280001087983 */ /* 0x000f2a0000300a00 */
        /* <DEDUP_REMOVED lines=8> */
[----:B0-----:R-:W3:Y:S04]  /*347a0*/  LDL.LU.64 R10, [R1+0x2518] ;  /* 0x00251800010a7983 */ /* 0x001ee80000300a00 */
[----:B------:R-:W4:Y:S04]  /*347b0*/  LDL.LU.64 R22, [R1+0x2510] ;  /* 0x0025100001167983 */ /* 0x000f280000300a00 */
[----:B------:R-:W4:Y:S01]  /*347c0*/  LDL.LU.64 R20, [R1+0x2508] ;  /* 0x0025080001147983 */ /* 0x000f220000300a00 */
[----:B--2---:R-:W-:-:S02]  /*347d0*/  IMAD.MOV.U32 R12, RZ, RZ, R6 ;  /* 0x000000ffff0c7224 */ /* 0x004fc400078e0006 */
[----:B------:R-:W-:Y:S01]  /*347e0*/  IMAD.MOV.U32 R3, RZ, RZ, R7 ;  /* 0x000000ffff037224 */ /* 0x000fe200078e0007 */
[C---:B----4-:R-:W-:Y:S06]  /*347f0*/  HMMA.16816.F32 R20, R16.reuse, R6, R20 ;  /* 0x000000061014723c */ /* 0x050fec0000001814 */
[----:B---3--:R-:W-:Y:S07]  /*34800*/  HMMA.16816.F32 R4, R16, R10, R24 ;  /* 0x0000000a1004723c */ /* 0x008fee0000001818 */
[----:B------:R-:W-:-:S02]  /*34810*/  IMAD.MOV.U32 R25, RZ, RZ, R10 ;  /* 0x000000ffff197224 */ /* 0x000fc400078e000a */
[----:B------:R-:W-:-:S08]  /*34820*/  IMAD.MOV.U32 R24, RZ, RZ, R11 ;  /* 0x000000ffff187224 */ /* 0x000fd000078e000b */
[----:B------:R-:W-:Y:S04]  /*34830*/  STL.64 [R1+0xb00], R20 ;  /* 0x000b001401007387 */ /* 0x000fe80000100a00 */
[----:B------:R0:W-:Y:S04]  /*34840*/  STL.64 [R1+0xb08], R22 ;  /* 0x000b081601007387 */ /* 0x0001e80000100a00 */
[----:B0-----:R-:W2:Y:S04]  /*34850*/  LDL.LU.64 R22, [R1+0x2500] ;  /* 0x0025000001167983 */ /* 0x001ea80000300a00 */
[----:B------:R-:W-:Y:S04]  /*34860*/  STL.64 [R1+0x24d0], R14 ;  /* 0x0024d00e01007387 */ /* 0x000fe80000100a00 */
[----:B------:R-:W-:Y:S04]  /*34870*/  STL.64 [R1+0x24c8], R12 ;  /* 0x0024c80c01007387 */ /* 0x000fe80000100a00 */
[----:B------:R-:W-:Y:S04]  /*34880*/  STL.64 [R1+0xaf0], R4 ;  /* 0x000af00401007387 */ /* 0x000fe80000100a00 */
[----:B------:R-:W-:Y:S04]  /*34890*/  STL.64 [R1+0xaf8], R6 ;  /* 0x000af80601007387 */ /* 0x000fe80000100a00 */
[----:B------:R0:W-:Y:S04]  /*348a0*/  STL.64 [R1+0x24f8], R24 ;  /* 0x0024f81801007387 */ /* 0x0001e80000100a00 */
[----:B0-----:R-:W2:Y:S04]  /*348b0*/  LDL.LU R24, [R1+0xae0] ;  /* 0x000ae00001187983 */ /* 0x001ea80000300800 */
[----:B------:R-:W2:Y:S04]  /*348c0*/  LDL.LU R25, [R1+0xae4] ;  /* 0x000ae40001197983 */ /* 0x000ea80000300800 */
[----:B------:R-:W2:Y:S04]  /*348d0*/  LDL.LU R26, [R1+0xae8] ;  /* 0x000ae800011a7983 */ /* 0x000ea80000300800 */
[----:B------:R-:W2:Y:S04]  /*348e0*/  LDL.LU R27, [R1+0xaec] ;  /* 0x000aec00011b7983 */ /* 0x000ea80000300800 */
[----:B------:R-:W3:Y:S04]  /*348f0*/  LDL.LU R8, [R1+0xac0] ;  /* 0x000ac00001087983 */ /* 0x000ee80000300800 */
[----:B------:R-:W3:Y:S04]  /*34900*/  LDL.LU R9, [R1+0xac4] ;  /* 0x000ac40001097983 */ /* 0x000ee80000300800 */
[----:B------:R-:W4:Y:S04]  /*34910*/  LDL.LU R10, [R1+0xac8] ;  /* 0x000ac800010a7983 */ /* 0x000f280000300800 */
[----:B------:R-:W4:Y:S04]  /*34920*/  LDL.LU R11, [R1+0xacc] ;  /* 0x000acc00010b7983 */ /* 0x000f280000300800 */
[----:B----4-:R0:W-:Y:S04]  /*34930*/  STL.64 [R1+0x24e8], R10 ;  /* 0x0024e80a01007387 */ /* 0x0101e80000100a00 */
[----:B---3--:R-:W-:Y:S04]  /*34940*/  STL.64 [R1+0x24e0], R8 ;  /* 0x0024e00801007387 */ /* 0x008fe80000100a00 */
[----:B------:R-:W3:Y:S01]  /*34950*/  LDL.64 R14, [R1+0x18] ;  /* 0x00001800010e7983 */ /* 0x000ee20000100a00 */
[----:B--2---:R-:W-:Y:S03]  /*34960*/  HMMA.16816.F32 R24, R16, R22, R24 ;  /* 0x000000161018723c */ /* 0x004fe60000001818 */
[----:B0-----:R-:W2:Y:S04]  /*34970*/  LDL.64 R10, [R1+0x28] ;  /* 0x00002800010a7983 */ /* 0x001ea80000100a00 */
[----:B---3--:R0:W-:Y:S04]  /*34980*/  STL.64 [R1+0x24f0], R14 ;  /* 0x0024f00e01007387 */ /* 0x0081e80000100a00 */
[----:B------:R-:W2:Y:S04]  /*34990*/  LDL.LU R12, [R1+0xad0] ;  /* 0x000ad000010c7983 */ /* 0x000ea80000300800 */
[----:B------:R-:W2:Y:S04]  /*349a0*/  LDL.LU R13, [R1+0xad4] ;  /* 0x000ad400010d7983 */ /* 0x000ea80000300800 */
[----:B0-----:R-:W2:Y:S04]  /*349b0*/  LDL.LU R14, [R1+0xad8] ;  /* 0x000ad800010e7983 */ /* 0x001ea80000300800 */
[----:B------:R-:W2:Y:S04]  /*349c0*/  LDL.LU R15, [R1+0xadc] ;  /* 0x000adc00010f7983 */ /* 0x000ea80000300800 */
[----:B------:R-:W3:Y:S04]  /*349d0*/  LDL.LU R4, [R1+0xab0] ;  /* 0x000ab00001047983 */ /* 0x000ee80000300800 */
[----:B------:R-:W3:Y:S04]  /*349e0*/  LDL.LU R5, [R1+0xab4] ;  /* 0x000ab40001057983 */ /* 0x000ee80000300800 */
[----:B------:R-:W3:Y:S04]  /*349f0*/  LDL.LU R6, [R1+0xab8] ;  /* 0x000ab80001067983 */ /* 0x000ee80000300800 */
[----:B------:R-:W3:Y:S04]  /*34a00*/  LDL.LU R7, [R1+0xabc] ;  /* 0x000abc0001077983 */ /* 0x000ee80000300800 */
[----:B------:R0:W-:Y:S04]  /*34a10*/  STL.64 [R1+0xae0], R24 ;  /* 0x000ae01801007387 */ /* 0x0001e80000100a00 */
[----:B------:R1:W-:Y:S04]  /*34a20*/  STL.64 [R1+0xae8], R26 ;  /* 0x000ae81a01007387 */ /* 0x0003e80000100a00 */
[----:B0-----:R-:W4:Y:S04]  /*34a30*/  LDL.LU.64 R24, [R1+0x24f8] ;  /* 0x0024f80001187983 */ /* 0x001f280000300a00 */
[----:B------:R-:W2:Y:S01]  /*34a40*/  LDL.LU R20, [R1+0x220] ;  /* 0x0002200001147983 */ /* 0x000ea20000300800 */
[----:B-1----:R-:W-:-:S03]  /*34a50*/  IMAD.MOV.U32 R27, RZ, RZ, R22 ;  /* 0x000000ffff1b7224 */ /* 0x002fc600078e0016 */
[----:B------:R-:W2:Y:S01]  /*34a60*/  LDL.LU R21, [R1+0x224] ;  /* 0x0002240001157983 */ /* 0x000ea20000300800 */
[----:B------:R-:W-:-:S03]  /*34a70*/  IMAD.MOV.U32 R26, RZ, RZ, R23 ;  /* 0x000000ffff1a7224 */ /* 0x000fc600078e0017 */
[----:B------:R-:W3:Y:S04]  /*34a80*/  LDL.LU R22, [R1+0x228] ;  /* 0x0002280001167983 */ /* 0x000ee80000300800 */
        /* <DEDUP_REMOVED lines=8> */
[----:B----4-:R0:W-:Y:S04]  /*34b10*/  STL.64 [R1+0x2458], R24 ;  /* 0x0024581801007387 */ /* 0x0101e80000100a00 */
[----:B0-----:R-:W3:Y:S04]  /*34b20*/  LDL.LU R24, [R1+0x9b0] ;  /* 0x0009b00001187983 */ /* 0x001ee80000300800 */
[----:B------:R-:W3:Y:S04]  /*34b30*/  LDL.LU R25, [R1+0x9b4] ;  /* 0x0009b40001197983 */ /* 0x000ee80000300800 */
[----:B------:R-:W4:Y:S04]  /*34b40*/  LDL.LU R26, [R1+0x9b8] ;  /* 0x0009b800011a7983 */ /* 0x000f280000300800 */
[----:B------:R-:W4:Y:S01]  /*34b50*/  LDL.LU R27, [R1+0x9bc] ;  /* 0x0009bc00011b7983 */ /* 0x000f220000300800 */
[----:B------:R-:W-:Y:S03]  /*34b60*/  HMMA.16816.F32 R12, R16, R10, R12 ;  /* 0x0000000a100c723c */ /* 0x000fe6000000180c */
[----:B----4-:R0:W-:Y:S04]  /*34b70*/  STL.64 [R1+0x2470], R26 ;  /* 0x0024701a01007387 */ /* 0x0101e80000100a00 */
[----:B---3--:R-:W-:Y:S04]  /*34b80*/  STL.64 [R1+0x2468], R24 ;  /* 0x0024681801007387 */ /* 0x008fe80000100a00 */
[----:B0-----:R-:W3:Y:S04]  /*34b90*/  LDL R26, [R1+0xc8] ;  /* 0x0000c800011a7983 */ /* 0x001ee80000100800 */
[----:B------:R-:W3:Y:S01]  /*34ba0*/  LDL R27, [R1+0xcc] ;  /* 0x0000cc00011b7983 */ /* 0x000ee20000100800 */
[----:B------:R-:W-:-:S03]  /*34bb0*/  IMAD.MOV.U32 R28, RZ, RZ, R10 ;  /* 0x000000ffff1c7224 */ /* 0x000fc600078e000a */
[----:B---3--:R0:W-:Y:S04]  /*34bc0*/  STL.64 [R1+0x2480], R26 ;  /* 0x0024801a01007387 */ /* 0x0081e80000100a00 */
[----:B0-----:R-:W3:Y:S04]  /*34bd0*/  LDL R26, [R1+0xd8] ;  /* 0x0000d800011a7983 */ /* 0x001ee80000100800 */
[----:B------:R-:W-:Y:S01]  /*34be0*/  STL.64 [R1+0xad0], R12 ;  /* 0x000ad00c01007387 */ /* 0x000fe20000100a00 */
[----:B------:R-:W-:-:S03]  /*34bf0*/  IMAD.MOV.U32 R27, RZ, RZ, R29 ;  /* 0x000000ffff1b7224 */ /* 0x000fc600078e001d */
[----:B------:R0:W-:Y:S01]  /*34c00*/  STL.64 [R1+0xad8], R14 ;  /* 0x000ad80e01007387 */ /* 0x0001e20000100a00 */
[----:B------:R-:W-:-:S03]  /*34c10*/  IMAD.MOV.U32 R29, RZ, RZ, R11 ;  /* 0x000000ffff1d7224 */ /* 0x000fc600078e000b */
[----:B0-----:R-:W4:Y:S04]  /*34c20*/  LDL.LU.64 R14, [R1+0x24f0] ;  /* 0x0024f000010e7983 */ /* 0x001f280000300a00 */
        /* <DEDUP_REMOVED lines=10> */
[----:B------:R-:W3:Y:S01]  /*34cd0*/  LDL.LU.64 R12, [R1+0x24c8] ;  /* 0x0024c800010c7983 */ /* 0x000ee20000300a00 */
[----:B--2---:R-:W-:-:S15]  /*34ce0*/  HMMA.16816.F32 R4, R16, R14, R4 ;  /* 0x0000000e1004723c */ /* 0x004fde0000001804 */
[----:B------:R-:W-:-:S08]  /*34cf0*/  NOP ;  /* 0x0000000000007918 */ /* 0x000fd00000000000 */
[----:B------:R-:W-:Y:S04]  /*34d00*/  STL.64 [R1+0xab0], R4 ;  /* 0x000ab00401007387 */ /* 0x000fe80000100a00 */
[----:B------:R0:W-:Y:S04]  /*34d10*/  STL.64 [R1+0xab8], R6 ;  /* 0x000ab80601007387 */ /* 0x0001e80000100a00 */
[----:B0-----:R-:W2:Y:S04]  /*34d20*/  LDL.LU.64 R6, [R1+0x24c0] ;  /* 0x0024c00001067983 */ /* 0x001ea80000300a00 */
[----:B------:R-:W4:Y:S04]  /*34d30*/  LDL.LU.64 R4, [R1+0x24b8] ;  /* 0x0024b80001047983 */ /* 0x000f280000300a00 */
[----:B------:R-:W-:Y:S04]  /*34d40*/  STL.64 [R1+0x2370], R14 ;  /* 0x0023700e01007387 */ /* 0x000fe80000100a00 */
[----:B---3--:R0:W-:Y:S04]  /*34d50*/  STL.64 [R1+0x2478], R12 ;  /* 0x0024780c01007387 */ /* 0x0081e80000100a00 */
[----:B0-----:R-:W3:Y:S04]  /*34d60*/  LDL.LU R12, [R1+0x200] ;  /* 0x00020000010c7983 */ /* 0x001ee80000300800 */
[----:B------:R-:W3:Y:S04]  /*34d70*/  LDL.LU R13, [R1+0x204] ;  /* 0x00020400010d7983 */ /* 0x000ee80000300800 */
[----:B------:R-:W4:Y:S04]  /*34d80*/  LDL.LU R14, [R1+0x208] ;  /* 0x00020800010e7983 */ /* 0x000f280000300800 */
[----:B------:R-:W4:Y:S01]  /*34d90*/  LDL.LU R15, [R1+0x20c] ;  /* 0x00020c00010f7983 */ /* 0x000f220000300800 */
[C---:B--2---:R-:W-:Y:S03]  /*34da0*/  HMMA.16816.F32 R20, R16.reuse, R6, R20 ;  /* 0x000000061014723c */ /* 0x044fe60000001814 */
[----:B----4-:R-:W-:Y:S04]  /*34db0*/  STL.64 [R1+0x2490], R14 ;  /* 0x0024900e01007387 */ /* 0x010fe80000100a00 */
        /* <DEDUP_REMOVED lines=9> */
[----:B------:R-:W-:Y:S01]  /*34e50*/  STL.64 [R1+0x2428], R6 ;  /* 0x0024280601007387 */ /* 0x000fe20000100a00 */
[----:B---3--:R-:W-:Y:S03]  /*34e60*/  HMMA.16816.F32 R16, R16, R10, R20 ;  /* 0x0000000a1010723c */ /* 0x008fe60000001814 */
[----:B------:R-:W2:Y:S04]  /*34e70*/  LDL.LU.64 R22, [R1+0x24a0] ;  /* 0x0024a00001167983 */ /* 0x000ea80000300a00 */
[----:B------:R-:W2:-:S15]  /*34e80*/  LDL.LU.64 R20, [R1+0x2498] ;  /* 0x0024980001147983 */ /* 0x000e9e0000300a00 */
[----:B------:R-:W-:-:S01]  /*34e90*/  NOP ;  /* 0x0000000000007918 */ /* 0x000fc20000000000 */
[----:B------:R-:W-:Y:S04]  /*34ea0*/  STL.64 [R1+0x220], R16 ;  /* 0x0002201001007387 */ /* 0x000fe80000100a00 */
[----:B------:R0:W-:Y:S04]  /*34eb0*/  STL.64 [R1+0x228], R18 ;  /* 0x0002281201007387 */ /* 0x0001e80000100a00 */
[----:B0-----:R-:W3:Y:S04]  /*34ec0*/  LDL R18, [R1+0xb8] ;  /* 0x0000b80001127983 */ /* 0x001ee80000100800 */
[----:B------:R-:W3:Y:S04]  /*34ed0*/  LDL R19, [R1+0xbc] ;  /* 0x0000bc0001137983 */ /* 0x000ee80000100800 */
[----:B------:R-:W-:Y:S01]  /*34ee0*/  STL.64 [R1+0x2368], R10 ;  /* 0x0023680a01007387 */ /* 0x000fe20000100a00 */
        /* <DEDUP_REMOVED lines=13> */
[----:B------:R-:W3:Y:S01]  /*34fc0*/  LDL.LU.64 R24, [R1+0x2468] ;  /* 0x0024680001187983 */ /* 0x000ee20000300a00 */
[----:B------:R-:W-:-:S02]  /*34fd0*/  IMAD.MOV.U32 R14, RZ, RZ, R9 ;  /* 0x000000ffff0e7224 */ /* 0x000fc400078e0009 */
[----:B------:R-:W-:Y:S01]  /*34fe0*/  IMAD.MOV.U32 R15, RZ, RZ, R8 ;  /* 0x000000ffff0f7224 */ /* 0x000fe200078e0008 */
[----:B---3--:R-:W-:Y:S01]  /*34ff0*/  HMMA.16816.F32 R16, R20, R18, R24 ;  /* 0x000000121410723c */ /* 0x008fe20000001818 */
[----:B------:R-:W3:Y:S04]  /*35000*/  LDL.LU.64 R26, [R1+0x2460] ;  /* 0x00246000011a7983 */ /* 0x000ee80000300a00 */
[----:B------:R-:W4:-:S15]  /*35010*/  LDL.LU.64 R24, [R1+0x2458] ;  /* 0x0024580001187983 */ /* 0x000f1e0000300a00 */
[----:B------:R-:W-:-:S03]  /*35020*/  NOP ;  /* 0x0000000000007918 */ /* 0x000fc60000000000 */
[----:B------:R-:W-:Y:S04]  /*35030*/  STL.64 [R1+0x9b0], R16 ;  /* 0x0009b01001007387 */ /* 0x000fe80000100a00 */
[----:B------:R-:W-:Y:S04]  /*35040*/  STL.64 [R1+0x9b8], R18 ;  /* 0x0009b81201007387 */ /* 0x000fe80000100a00 */
[----:B------:R0:W-:Y:S04]  /*35050*/  STL.64 [R1+0x2388], R14 ;  /* 0x0023880e01007387 */ /* 0x0001e80000100a00 */
[----:B------:R-:W2:Y:S04]  /*35060*/  LDL.LU R8, [R1+0x900] ;  /* 0x0009000001087983 */ /* 0x000ea80000300800 */
[----:B------:R-:W2:Y:S04]  /*35070*/  LDL.LU R9, [R1+0x904] ;  /* 0x0009040001097983 */ /* 0x000ea80000300800 */
[----:B------:R-:W3:Y:S04]  /*35080*/  LDL.LU R10, [R1+0x908] ;  /* 0x00090800010a7983 */ /* 0x000ee80000300800 */
[----:B------:R-:W3:Y:S01]  /*35090*/  LDL.LU R11, [R1+0x90c] ;  /* 0x00090c00010b7983 */ /* 0x000ee20000300800 */
[----:B0-----:R-:W-:-:S02]  /*350a0*/  IMAD.MOV.U32 R14, RZ, RZ, R28 ;  /* 0x000000ffff0e7224 */ /* 0x001fc400078e001c */
[----:B------:R-:W-:Y:S01]  /*350b0*/  IMAD.MOV.U32 R15, RZ, RZ, R29 ;  /* 0x000000ffff0f7224 */ /* 0x000fe200078e001d */
[----:B------:R-:W4:Y:S04]  /*350c0*/  LDL.LU R28, [R1+0x2450] ;  /* 0x00245000011c7983 */ /* 0x000f280000300800 */
[----:B------:R-:W-:Y:S04]  /*350d0*/  STL.64 [R1+0x23a0], R14 ;  /* 0x0023a00e01007387 */ /* 0x000fe80000100a00 */
[----:B---3--:R-:W-:Y:S04]  /*350e0*/  STL.64 [R1+0x2380], R10 ;  /* 0x0023800a01007387 */ /* 0x008fe80000100a00 */
[----:B--2---:R0:W-:Y:S04]  /*350f0*/  STL.64 [R1+0x2378], R8 ;  /* 0x0023780801007387 */ /* 0x0041e80000100a00 */
[----:B0-----:R-:W2:Y:S04]  /*35100*/  LDL.LU R8, [R1+0x910] ;  /* 0x0009100001087983 */ /* 0x001ea80000300800 */
[----:B------:R-:W2:Y:S04]  /*35110*/  LDL.LU R9, [R1+0x914] ;  /* 0x0009140001097983 */ /* 0x000ea80000300800 */
[----:B------:R-:W3:Y:S04]  /*35120*/  LDL.LU R10, [R1+0x918] ;  /* 0x00091800010a7983 */ /* 0x000ee80000300800 */
[----:B------:R-:W3:Y:S01]  /*35130*/  LDL.LU R11, [R1+0x91c] ;  /* 0x00091c00010b7983 */ /* 0x000ee20000300800 */
[----:B------:R-:W-:-:S02]  /*35140*/  IMAD.MOV.U32 R14, RZ, RZ, R27 ;  /* 0x000000ffff0e7224 */ /* 0x000fc400078e001b */
[----:B------:R-:W-:-:S05]  /*35150*/  IMAD.MOV.U32 R15, RZ, RZ, R26 ;  /* 0x000000ffff0f7224 */ /* 0x000fca00078e001a */
[----:B------:R4:W-:Y:S02]  /*35160*/  STL.64 [R1+0x23b8], R14 ;  /* 0x0023b80e01007387 */ /* 0x0009e40000100a00 */
[----:B----4-:R-:W-:Y:S02]  /*35170*/  IMAD.MOV.U32 R15, RZ, RZ, R24 ;  /* 0x000000ffff0f7224 */ /* 0x010fe400078e0018 */
[----:B------:R-:W-:Y:S01]  /*35180*/  IMAD.MOV.U32 R14, RZ, RZ, R25 ;  /* 0x000000ffff0e7224 */ /* 0x000fe200078e0019 */
        /* <DEDUP_REMOVED lines=11> */
[----:B----4-:R-:W-:Y:S01]  /*35240*/  STL.64 [R1+0x2408], R24 ;  /* 0x0024081801007387 */ /* 0x010fe20000100a00 */
[----:B0-----:R-:W-:-:S02]  /*35250*/  IMAD.MOV.U32 R26, RZ, RZ, R5 ;  /* 0x000000ffff1a7224 */ /* 0x001fc400078e0005 */
[----:B------:R-:W-:-:S05]  /*35260*/  IMAD.MOV.U32 R27, RZ, RZ, R4 ;  /* 0x000000ffff1b7224 */ /* 0x000fca00078e0004 */
[----:B------:R-:W-:Y:S04]  /*35270*/  STL.64 [R1+0x2420], R26 ;  /* 0x0024201a01007387 */ /* 0x000fe80000100a00 */
[----:B------:R-:W2:Y:S04]  /*35280*/  LDL.64 R18, [R1+0x78] ;  /* 0x0000780001127983 */ /* 0x000ea80000100a00 */
[----:B--2---:R0:W-:Y:S04]  /*35290*/  STL.64 [R1+0x2418], R18 ;  /* 0x0024181201007387 */ /* 0x0041e80000100a00 */
[----:B------:R-:W2:Y:S04]  /*352a0*/  LDL.LU R16, [R1+0x980] ;  /* 0x0009800001107983 */ /* 0x000ea80000300800 */
[----:B------:R-:W2:Y:S04]  /*352b0*/  LDL.LU R17, [R1+0x984] ;  /* 0x0009840001117983 */ /* 0x000ea80000300800 */
[----:B0-----:R-:W4:Y:S04]  /*352c0*/  LDL.LU R18, [R1+0x988] ;  /* 0x0009880001127983 */ /* 0x001f280000300800 */
[----:B------:R-:W4:Y:S04]  /*352d0*/  LDL.LU R19, [R1+0x98c] ;  /* 0x00098c0001137983 */ /* 0x000f280000300800 */
[----:B----4-:R-:W-:Y:S04]  /*352e0*/  STL.64 [R1+0x2438], R18 ;  /* 0x0024381201007387 */ /* 0x010fe80000100a00 */
[----:B--2---:R-:W-:Y:S04]  /*352f0*/  STL.64 [R1+0x2430], R16 ;  /* 0x0024301001007387 */ /* 0x004fe80000100a00 */
[----:B------:R-:W2:Y:S04]  /*35300*/  LDL.LU R4, [R1+0x990] ;  /* 0x0009900001047983 */ /* 0x000ea80000300800 */
        /* <DEDUP_REMOVED lines=9> */
[----:B------:R-:W4:Y:S04]  /*353a0*/  LDL.64 R26, [R1+0x98] ;  /* 0x00009800011a7983 */ /* 0x000f280000100a00 */
[----:B------:R-:W-:Y:S04]  /*353b0*/  STL.64 [R1+0x23d0], R14 ;  /* 0x0023d00e01007387 */ /* 0x000fe80000100a00 */
[----:B---3--:R-:W-:Y:S04]  /*353c0*/  STL.64 [R1+0x23b0], R10 ;  /* 0x0023b00a01007387 */ /* 0x008fe80000100a00 */
[----:B------:R0:W-:Y:S04]  /*353d0*/  STL.64 [R1+0x23a8], R8 ;  /* 0x0023a80801007387 */ /* 0x0001e80000100a00 */
[----:B0-----:R-:W3:Y:S04]  /*353e0*/  LDL.LU R8, [R1+0x930] ;  /* 0x0009300001087983 */ /* 0x001ee80000300800 */
[----:B------:R-:W3:Y:S04]  /*353f0*/  LDL.LU R9, [R1+0x934] ;  /* 0x0009340001097983 */ /* 0x000ee80000300800 */
[----:B------:R-:W2:Y:S04]  /*35400*/  LDL.LU R10, [R1+0x938] ;  /* 0x00093800010a7983 */ /* 0x000ea80000300800 */
[----:B------:R-:W2:Y:S01]  /*35410*/  LDL.LU R11, [R1+0x93c] ;  /* 0x00093c00010b7983 */ /* 0x000ea20000300800 */
[----:B------:R-:W-:-:S02]  /*35420*/  IMAD.MOV.U32 R14, RZ, RZ, R12 ;  /* 0x000000ffff0e7224 */ /* 0x000fc400078e000c */
[----:B------:R-:W-:-:S05]  /*35430*/  IMAD.MOV.U32 R15, RZ, RZ, R3 ;  /* 0x000000ffff0f7224 */ /* 0x000fca00078e0003 */
[----:B------:R-:W-:Y:S04]  /*35440*/  STL.64 [R1+0x23e8], R14 ;  /* 0x0023e80e01007387 */ /* 0x000fe80000100a00 */
        /* <DEDUP_REMOVED lines=11> */
[----:B------:R-:W3:Y:S01]  /*35500*/  LDL.LU R11, [R1+0x95c] ;  /* 0x00095c00010b7983 */ /* 0x000ee20000300800 */
[----:B------:R-:W-:-:S02]  /*35510*/  IMAD.MOV.U32 R18, RZ, RZ, R28 ;  /* 0x000000ffff127224 */ /* 0x000fc400078e001c */
[----:B------:R-:W-:-:S07]  /*35520*/  IMAD.MOV.U32 R19, RZ, RZ, R13 ;  /* 0x000000ffff137224 */ /* 0x000fce00078e000d */
[C---:B------:R-:W-:Y:S01]  /*35530*/  HMMA.16816.F32 R16, R20.reuse, R18, R4 ;  /* 0x000000121410723c */ /* 0x040fe20000001804 */
[----:B---3--:R-:W-:Y:S04]  /*35540*/  STL.64 [R1+0x23f8], R10 ;  /* 0x0023f80a01007387 */ /* 0x008fe80000100a00 */
[----:B--2---:R0:W-:Y:S04]  /*35550*/  STL.64 [R1+0x23f0], R8 ;  /* 0x0023f00801007387 */ /* 0x0041e80000100a00 */
[----:B0-----:R-:W2:Y:S04]  /*35560*/  LDL.LU R8, [R1+0x960] ;  /* 0x0009600001087983 */ /* 0x001ea80000300800 */
[----:B------:R-:W2:Y:S04]  /*35570*/  LDL.LU R9, [R1+0x964] ;  /* 0x0009640001097983 */ /* 0x000ea80000300800 */
[----:B------:R-:W2:Y:S04]  /*35580*/  LDL.LU R10, [R1+0x968] ;  /* 0x00096800010a7983 */ /* 0x000ea80000300800 */
[----:B------:R-:W2:Y:S04]  /*35590*/  LDL.LU R11, [R1+0x96c] ;  /* 0x00096c00010b7983 */ /* 0x000ea80000300800 */
[----:B------:R-:W4:Y:S04]  /*355a0*/  LDL.LU.64 R6, [R1+0x2448] ;  /* 0x0024480001067983 */ /* 0x000f280000300a00 */
[----:B------:R-:W4:Y:S04]  /*355b0*/  LDL.LU.64 R4, [R1+0x2440] ;  /* 0x0024400001047983 */ /* 0x000f280000300a00 */
[----:B------:R-:W-:Y:S04]  /*355c0*/  STL.64 [R1+0x9a0], R16 ;  /* 0x0009a01001007387 */ /* 0x000fe80000100a00 */
[----:B------:R0:W-:Y:S04]  /*355d0*/  STL.64 [R1+0x9a8], R18 ;  /* 0x0009a81201007387 */ /* 0x0001e80000100a00 */
[----:B0-----:R-:W3:Y:S04]  /*355e0*/  LDL.LU.64 R18, [R1+0x2438] ;  /* 0x0024380001127983 */ /* 0x001ee80000300a00 */
[----:B------:R-:W3:Y:S01]  /*355f0*/  LDL.LU.64 R16, [R1+0x2430] ;  /* 0x0024300001107983 */ /* 0x000ee20000300a00 */
[----:B----4-:R-:W-:-:S15]  /*35600*/  HMMA.16816.F32 R4, R20, R26, R4 ;  /* 0x0000001a1404723c */ /* 0x010fde0000001804 */
[----:B------:R-:W-:-:S08]  /*35610*/  NOP ;  /* 0x0000000000007918 */ /* 0x000fd00000000000 */
[----:B------:R0:W-:Y:S04]  /*35620*/  STL.64 [R1+0x990], R4 ;  /* 0x0009900401007387 */ /* 0x0001e80000100a00 */
[----:B------:R1:W-:Y:S01]  /*35630*/  STL.64 [R1+0x998], R6 ;  /* 0x0009980601007387 */ /* 0x0003e20000100a00 */
[----:B0-----:R-:W-:-:S03]  /*35640*/  IMAD.MOV.U32 R5, RZ, RZ, R26 ;  /* 0x000000ffff057224 */ /* 0x001fc600078e001a */
[----:B-1----:R-:W4:Y:S01]  /*35650*/  LDL.LU.64 R6, [R1+0x2428] ;  /* 0x0024280001067983 */ /* 0x002f220000300a00 */
[----:B------:R-:W-:-:S03]  /*35660*/  IMAD.MOV.U32 R4, RZ, RZ, R27 ;  /* 0x000000ffff047224 */ /* 0x000fc600078e001b */
[----:B------:R-:W3:Y:S02]  /*35670*/  LDL.LU.64 R26, [R1+0x2420] ;  /* 0x00242000011a7983 */ /* 0x000ee40000300a00 */
[----:B---3--:R-:W-:Y:S02]  /*35680*/  HMMA.16816.F32 R24, R20, R26, R16 ;  /* 0x0000001a1418723c */ /* 0x008fe40000001810 */
[----:B------:R-:W3:-:S15]  /*35690*/  LDL.LU.64 R18, [R1+0x2418] ;  /* 0x0024180001127983 */ /* 0x000ede0000300a00 */
[----:B------:R-:W-:-:S06]  /*356a0*/  NOP ;  /* 0x0000000000007918 */ /* 0x000fcc0000000000 */
        /* <DEDUP_REMOVED lines=8> */
[----:B0-----:R-:W3:Y:S01]  /*35730*/  LDL.LU R27, [R1+0x2400] ;  /* 0x00240000011b7983 */ /* 0x001ee20000300800 */
[----:B------:R-:W-:Y:S02]  /*35740*/  IMAD.MOV.U32 R14, RZ, RZ, R2 ;  /* 0x000000ffff0e7224 */ /* 0x000fe400078e0002 */
[----:B------:R-:W-:-:S02]  /*35750*/  IMAD.MOV.U32 R15, RZ, RZ, R0 ;  /* 0x000000ffff0f7224 */ /* 0x000fc400078e0000 */
[----:B------:R-:W-:Y:S02]  /*35760*/  IMAD.MOV.U32 R2, RZ, RZ, R18 ;  /* 0x000000ffff027224 */ /* 0x000fe400078e0012 */
[----:B------:R-:W-:Y:S02]  /*35770*/  IMAD.MOV.U32 R0, RZ, RZ, R19 ;  /* 0x000000ffff007224 */ /* 0x000fe400078e0013 */
[----:B---3--:R-:W0:Y:S04]  /*35780*/  LDSM.16.MT88.4 R16, [R27+UR5+0x4280] ;  /* 0x004280051b10783b */ /* 0x008e280008004200 */
[----:B------:R1:W-:Y:S04]  /*35790*/  STL [R1+0x2348], R27 ;  /* 0x0023481b01007387 */ /* 0x0003e80000100800 */
[----:B------:R-:W4:Y:S04]  /*357a0*/  LDL.LU R24, [R1+0x8f0] ;  /* 0x0008f00001187983 */ /* 0x000f280000300800 */
[----:B------:R-:W4:Y:S04]  /*357b0*/  LDL.LU R25, [R1+0x8f4] ;  /* 0x0008f40001197983 */ /* 0x000f280000300800 */
[----:B------:R-:W4:Y:S04]  /*357c0*/  LDL.LU R26, [R1+0x8f8] ;  /* 0x0008f800011a7983 */ /* 0x000f280000300800 */
[----:B-1----:R-:W4:Y:S04]  /*357d0*/  LDL.LU R27, [R1+0x8fc] ;  /* 0x0008fc00011b7983 */ /* 0x002f280000300800 */
[----:B0-----:R-:W-:Y:S04]  /*357e0*/  STL [R1+0x2254], R16 ;  /* 0x0022541001007387 */ /* 0x001fe80000100800 */
[----:B------:R-:W-:Y:S04]  /*357f0*/  STL [R1+0x2250], R17 ;  /* 0x0022501101007387 */ /* 0x000fe80000100800 */
[----:B------:R-:W-:Y:S04]  /*35800*/  STL [R1+0x224c], R18 ;  /* 0x00224c1201007387 */ /* 0x000fe80000100800 */
[----:B------:R0:W-:Y:S04]  /*35810*/  STL [R1+0x2248], R19 ;  /* 0x0022481301007387 */ /* 0x0001e80000100800 */
[----:B0-----:R-:W3:Y:S01]  /*35820*/  LDL.64 R18, [R1+0xd8] ;  /* 0x0000d80001127983 */ /* 0x001ee20000100a00 */
[C---:B--2---:R-:W-:Y:S03]  /*35830*/  HMMA.16816.F32 R12, R20.reuse, R14, R8 ;  /* 0x0000000e140c723c */ /* 0x044fe60000001808 */
[----:B---3--:R0:W-:Y:S04]  /*35840*/  STL.64 [R1+0x2360], R18 ;  /* 0x0023601201007387 */ /* 0x0081e80000100a00 */
[----:B------:R-:W2:Y:S04]  /*35850*/  LDL.LU R16, [R1+0x1f0] ;  /* 0x0001f00001107983 */ /* 0x000ea80000300800 */
[----:B------:R-:W2:Y:S04]  /*35860*/  LDL.LU R17, [R1+0x1f4] ;  /* 0x0001f40001117983 */ /* 0x000ea80000300800 */
[----:B0-----:R-:W2:Y:S04]  /*35870*/  LDL.LU R18, [R1+0x1f8] ;  /* 0x0001f80001127983 */ /* 0x001ea80000300800 */
[----:B------:R-:W2:Y:S04]  /*35880*/  LDL.LU R19, [R1+0x1fc] ;  /* 0x0001fc0001137983 */ /* 0x000ea80000300800 */
[----:B------:R-:W3:Y:S04]  /*35890*/  LDL.LU.64 R10, [R1+0x23f8] ;  /* 0x0023f800010a7983 */ /* 0x000ee80000300a00 */
[----:B------:R-:W3:Y:S04]  /*358a0*/  LDL.LU.64 R8, [R1+0x23f0] ;  /* 0x0023f00001087983 */ /* 0x000ee80000300a00 */
        /* <DEDUP_REMOVED lines=37> */
[----:B0-----:R-:W3:Y:S01]  /*35b00*/  LDL.LU.64 R14, [R1+0x2370] ;  /* 0x00237000010e7983 */ /* 0x001ee20000300a00 */
[C---:B----4-:R-:W-:Y:S06]  /*35b10*/  HMMA.16816.F32 R24, R20.reuse, R6, R24 ;  /* 0x000000061418723c */ /* 0x050fec0000001818 */
[----:B---3--:R-:W-:-:S15]  /*35b20*/  HMMA.16816.F32 R8, R20, R14, R8 ;  /* 0x0000000e1408723c */ /* 0x008fde0000001808 */
[----:B------:R-:W-:-:S08]  /*35b30*/  NOP ;  /* 0x0000000000007918 */ /* 0x000fd00000000000 */
[----:B------:R-:W-:Y:S04]  /*35b40*/  STL.64 [R1+0x900], R8 ;  /* 0x0009000801007387 */ /* 0x000fe80000100a00 */
[----:B------:R0:W-:Y:S04]  /*35b50*/  STL.64 [R1+0x908], R10 ;  /* 0x0009080a01007387 */ /* 0x0001e80000100a00 */
[----:B0-----:R-:W2:Y:S04]  /*35b60*/  LDL.LU.64 R10, [R1+0x2368] ;  /* 0x00236800010a7983 */ /* 0x001ea80000300a00 */
[----:B------:R-:W-:Y:S04]  /*35b70*/  STL [R1+0x2294], R15 ;  /* 0x0022940f01007387 */ /* 0x000fe80000100800 */
[----:B------:R0:W-:Y:S04]  /*35b80*/  STL.64 [R1+0x8f0], R24 ;  /* 0x0008f01801007387 */ /* 0x0001e80000100a00 */
[----:B------:R1:W-:Y:S04]  /*35b90*/  STL.64 [R1+0x8f8], R26 ;  /* 0x0008f81a01007387 */ /* 0x0003e80000100a00 */
[----:B0-----:R-:W3:Y:S04]  /*35ba0*/  LDL.LU R24, [R1+0x1c0] ;  /* 0x0001c00001187983 */ /* 0x001ee80000300800 */
[----:B------:R-:W3:Y:S04]  /*35bb0*/  LDL.LU R25, [R1+0x1c4] ;  /* 0x0001c40001197983 */ /* 0x000ee80000300800 */
[----:B-1----:R-:W4:Y:S04]  /*35bc0*/  LDL.LU R26, [R1+0x1c8] ;  /* 0x0001c800011a7983 */ /* 0x002f280000300800 */
[----:B------:R-:W4:Y:S01]  /*35bd0*/  LDL.LU R27, [R1+0x1cc] ;  /* 0x0001cc00011b7983 */ /* 0x000f220000300800 */
[----:B--2---:R-:W-:Y:S03]  /*35be0*/  HMMA.16816.F32 R20, R20, R10, R16 ;  /* 0x0000000a1414723c */ /* 0x004fe60000001810 */
[----:B----4-:R0:W-:Y:S04]  /*35bf0*/  STL.64 [R1+0x2358], R26 ;  /* 0x0023581a01007387 */ /* 0x0101e80000100a00 */
[----:B---3--:R1:W-:Y:S04]  /*35c00*/  STL.64 [R1+0x2350], R24 ;  /* 0x0023501801007387 */ /* 0x0083e80000100a00 */
[----:B0-----:R-:W2:Y:S04]  /*35c10*/  LDL.64 R26, [R1+0x8] ;  /* 0x00000800011a7983 */ /* 0x001ea80000100a00 */
[----:B-1----:R-:W3:Y:S04]  /*35c20*/  LDL.64 R24, [R1] ;  /* 0x0000000001187983 */ /* 0x002ee80000100a00 */
[----:B------:R-:W-:Y:S04]  /*35c30*/  STL.64 [R1+0x2280], R6 ;  /* 0x0022800601007387 */ /* 0x000fe80000100a00 */
[----:B------:R-:W2:Y:S04]  /*35c40*/  LDL.LU.64 R18, [R1+0x2360] ;  /* 0x0023600001127983 */ /* 0x000ea80000300a00 */
[----:B------:R-:W-:Y:S04]  /*35c50*/  STL.64 [R1+0x1f0], R20 ;  /* 0x0001f01401007387 */ /* 0x000fe80000100a00 */
[----:B------:R0:W-:Y:S04]  /*35c60*/  STL.64 [R1+0x1f8], R22 ;  /* 0x0001f81601007387 */ /* 0x0001e80000100a00 */
[----:B0-----:R-:W4:Y:S04]  /*35c70*/  LDL.64 R22, [R1+0xc8] ;  /* 0x0000c80001167983 */ /* 0x001f280000100a00 */
[----:B------:R0:W-:Y:S04]  /*35c80*/  STL [R1+0x228c], R10 ;  /* 0x00228c0a01007387 */ /* 0x0001e80000100800 */
[----:B------:R1:W-:Y:S04]  /*35c90*/  STL [R1+0x2288], R11 ;  /* 0x0022880b01007387 */ /* 0x0003e80000100800 */
[----:B------:R-:W2:Y:S04]  /*35ca0*/  LDL.LU R8, [R1+0x1020] ;  /* 0x0010200001087983 */ /* 0x000ea80000300800 */
[----:B------:R-:W2:Y:S04]  /*35cb0*/  LDL.LU R9, [R1+0x1024] ;  /* 0x0010240001097983 */ /* 0x000ea80000300800 */
[----:B0-----:R-:W2:Y:S04]  /*35cc0*/  LDL.LU R10, [R1+0x1028] ;  /* 0x00102800010a7983 */ /* 0x001ea80000300800 */
[----:B-1----:R-:W2:Y:S01]  /*35cd0*/  LDL.LU R11, [R1+0x102c] ;  /* 0x00102c00010b7983 */ /* 0x002ea20000300800 */
[----:B---3--:R-:W-:Y:S01]  /*35ce0*/  IMAD.MOV.U32 R12, RZ, RZ, R24 ;  /* 0x000000ffff0c7224 */ /* 0x008fe200078e0018 */
[----:B--2---:R-:W-:Y:S06]  /*35cf0*/  HMMA.16816.F32 R8, R24, R18, R8 ;  /* 0x000000121808723c */ /* 0x004fec0000001808 */
[----:B------:R-:W-:-:S15]  /*35d00*/  IMAD.MOV.U32 R3, RZ, RZ, R19 ;  /* 0x000000ffff037224 */ /* 0x000fde00078e0013 */
[----:B------:R-:W-:-:S02]  /*35d10*/  NOP ;  /* 0x0000000000007918 */ /* 0x000fc40000000000 */
[----:B------:R0:W-:Y:S04]  /*35d20*/  STL.64 [R1+0x1020], R8 ;  /* 0x0010200801007387 */ /* 0x0001e80000100a00 */
[----:B------:R1:W-:Y:S01]  /*35d30*/  STL.64 [R1+0x1028], R10 ;  /* 0x0010280a01007387 */ /* 0x0003e20000100a00 */
[----:B0-----:R-:W-:Y:S02]  /*35d40*/  IMAD.MOV.U32 R9, RZ, RZ, R25 ;  /* 0x000000ffff097224 */ /* 0x001fe400078e0019 */
[----:B-1----:R-:W-:Y:S02]  /*35d50*/  IMAD.MOV.U32 R10, RZ, RZ, R26 ;  /* 0x000000ffff0a7224 */ /* 0x002fe400078e001a */
[----:B------:R-:W-:Y:S02]  /*35d60*/  IMAD.MOV.U32 R11, RZ, RZ, R27 ;  /* 0x000000ffff0b7224 */ /* 0x000fe400078e001b */
[----:B------:R-:W4:Y:S04]  /*35d70*/  LDL.LU.64 R26, [R1+0x2358] ;  /* 0x00235800011a7983 */ /* 0x000f280000300a00 */
[----:B------:R-:W4:Y:S04]  /*35d80*/  LDL.LU.64 R24, [R1+0x2350] ;  /* 0x0023500001187983 */ /* 0x000f280000300a00 */
[----:B------:R-:W2:Y:S01]  /*35d90*/  LDL.LU R16, [R1+0x800] ;  /* 0x0008000001107983 */ /* 0x000ea20000300800 */
[----:B------:R-:W-:-:S03]  /*35da0*/  IMAD.MOV.U32 R8, RZ, RZ, R18 ;  /* 0x000000ffff087224 */ /* 0x000fc600078e0012 */
[----:B------:R-:W2:Y:S04]  /*35db0*/  LDL.LU R17, [R1+0x804] ;  /* 0x0008040001117983 */ /* 0x000ea80000300800 */
[----:B------:R-:W3:Y:S04]  /*35dc0*/  LDL.LU R18, [R1+0x808] ;  /* 0x0008080001127983 */ /* 0x000ee80000300800 */
[----:B------:R-:W3:Y:S01]  /*35dd0*/  LDL.LU R19, [R1+0x80c] ;  /* 0x00080c0001137983 */ /* 0x000ee20000300800 */
[----:B------:R-:W-:Y:S02]  /*35de0*/  IMAD.MOV.U32 R6, RZ, RZ, R5 ;  /* 0x000000ffff067224 */ /* 0x000fe400078e0005 */
[----:B------:R-:W-:Y:S01]  /*35df0*/  IMAD.MOV.U32 R7, RZ, RZ, R4 ;  /* 0x000000ffff077224 */ /* 0x000fe200078e0004 */
[----:B---3--:R0:W-:Y:S04]  /*35e00*/  STL.64 [R1+0x2338], R18 ;  /* 0x0023381201007387 */ /* 0x0081e80000100a00 */
[----:B--2---:R-:W-:Y:S04]  /*35e10*/  STL.64 [R1+0x2330], R16 ;  /* 0x0023301001007387 */ /* 0x004fe80000100a00 */
[----:B0-----:R-:W2:Y:S04]  /*35e20*/  LDL.64 R18, [R1+0xb8] ;  /* 0x0000b80001127983 */ /* 0x001ea80000100a00 */
[----:B------:R0:W-:Y:S04]  /*35e30*/  STL.64 [R1+0x2328], R6 ;  /* 0x0023280601007387 */ /* 0x0001e80000100a00 */
[----:B0-----:R-:W3:Y:S04]  /*35e40*/  LDL.64 R6, [R1+0xa8] ;  /* 0x0000a80001067983 */ /* 0x001ee80000100a00 */
[----:B---3--:R0:W-:Y:S04]  /*35e50*/  STL.64 [R1+0x2340], R6 ;  /* 0x0023400601007387 */ /* 0x0081e80000100a00 */
[----:B------:R-:W3:Y:S04]  /*35e60*/  LDL.LU R4, [R1+0x810] ;  /* 0x0008100001047983 */ /* 0x000ee80000300800 */
[----:B------:R-:W3:Y:S04]  /*35e70*/  LDL.LU R5, [R1+0x814] ;  /* 0x0008140001057983 */ /* 0x000ee80000300800 */
[----:B0-----:R-:W3:Y:S04]  /*35e80*/  LDL.LU R6, [R1+0x818] ;  /* 0x0008180001067983 */ /* 0x001ee80000300800 */
[----:B------:R-:W3:Y:S04]  /*35e90*/  LDL.LU R7, [R1+0x81c] ;  /* 0x00081c0001077983 */ /* 0x000ee80000300800 */
[----:B------:R-:W-:Y:S04]  /*35ea0*/  STL [R1+0x225c], R3 ;  /* 0x00225c0301007387 */ /* 0x000fe80000100800 */
[----:B------:R0:W-:Y:S02]  /*35eb0*/  STL [R1+0x2258], R8 ;  /* 0x0022580801007387 */ /* 0x0001e40000100800 */
[----:B0-----:R-:W-:-:S07]  /*35ec0*/  IMAD.MOV.U32 R8, RZ, RZ, R12 ;  /* 0x000000ffff087224 */ /* 0x001fce00078e000c */
[----:B----4-:R-:W-:Y:S01]  /*35ed0*/  HMMA.16816.F32 R8, R8, R22, R24 ;  /* 0x000000160808723c */ /* 0x010fe20000001818 */
[----:B------:R-:W4:-:S15]  /*35ee0*/  LDL.LU R27, [R1+0x2348] ;  /* 0x00234800011b7983 */ /* 0x000f1e0000300800 */
[----:B------:R-:W-:-:S07]  /*35ef0*/  NOP ;  /* 0x0000000000007918 */ /* 0x000fce0000000000 */
[----:B------:R0:W-:Y:S04]  /*35f00*/  STL.64 [R1+0x1c0], R8 ;  /* 0x0001c00801007387 */ /* 0x0001e80000100a00 */
[----:B------:R1:W-:Y:S01]  /*35f10*/  STL.64 [R1+0x1c8], R10 ;  /* 0x0001c80a01007387 */ /* 0x0003e20000100a00 */
[----:B0-----:R-:W-:-:S05]  /*35f20*/  IMAD.MOV.U32 R9, RZ, RZ, R23 ;  /* 0x000000ffff097224 */ /* 0x001fca00078e0017 */
[----:B------:R0:W-:Y:S04]  /*35f30*/  STL [R1+0x2264], R9 ;  /* 0x0022640901007387 */ /* 0x0001e80000100800 */
[----:B-1----:R-:W3:Y:S04]  /*35f40*/  LDL.64 R10, [R1+0x8] ;  /* 0x00000800010a7983 */ /* 0x002ee80000100a00 */
[----:B0-----:R-:W3:Y:S01]  /*35f50*/  LDL.64 R8, [R1] ;  /* 0x0000000001087983 */ /* 0x001ee20000100a00 */
[----:B------:R-:W-:-:S05]  /*35f60*/  IMAD.MOV.U32 R12, RZ, RZ, R22 ;  /* 0x000000ffff0c7224 */ /* 0x000fca00078e0016 */
[----:B------:R-:W-:Y:S01]  /*35f70*/  STL [R1+0x2260], R12 ;  /* 0x0022600c01007387 */ /* 0x000fe20000100800 */
[----:B--2---:R-:W-:Y:S02]  /*35f80*/  IMAD.MOV.U32 R28, RZ, RZ, R18 ;  /* 0x000000ffff1c7224 */ /* 0x004fe400078e0012 */
[----:B------:R-:W-:Y:S01]  /*35f90*/  IMAD.MOV.U32 R13, RZ, RZ, R19 ;  /* 0x000000ffff0d7224 */ /* 0x000fe200078e0013 */
[----:B----4-:R-:W0:Y:S04]  /*35fa0*/  LDSM.16.MT88.4 R20, [R27+UR5+0x4300] ;  /* 0x004300051b14783b */ /* 0x010e280008004200 */
[----:B------:R1:W-:Y:S04]  /*35fb0*/  STL [R1+0x2298], R27 ;  /* 0x0022981b01007387 */ /* 0x0003e80000100800 */
[----:B------:R-:W2:Y:S04]  /*35fc0*/  LDL.LU R24, [R1+0x7f0] ;  /* 0x0007f00001187983 */ /* 0x000ea80000300800 */
[----:B------:R-:W2:Y:S04]  /*35fd0*/  LDL.LU R25, [R1+0x7f4] ;  /* 0x0007f40001197983 */ /* 0x000ea80000300800 */
[----:B------:R-:W2:Y:S04]  /*35fe0*/  LDL.LU R26, [R1+0x7f8] ;  /* 0x0007f800011a7983 */ /* 0x000ea80000300800 */
[----:B-1----:R-:W2:Y:S01]  /*35ff0*/  LDL.LU R27, [R1+0x7fc] ;  /* 0x0007fc00011b7983 */ /* 0x002ea20000300800 */
[----:B---3--:R-:W-:Y:S03]  /*36000*/  HMMA.16816.F32 R4, R8, R18, R4 ;  /* 0x000000120804723c */ /* 0x008fe60000001804 */
[----:B0-----:R-:W-:Y:S04]  /*36010*/  STL.64 [R1+0x2130], R22 ;  /* 0x0021301601007387 */ /* 0x001fe80000100a00 */
[----:B------:R-:W-:-:S15]  /*36020*/  STL.64 [R1+0x2128], R20 ;  /* 0x0021281401007387 */ /* 0x000fde0000100a00 */
[----:B------:R-:W-:-:S01]  /*36030*/  NOP ;  /* 0x0000000000007918 */ /* 0x000fc20000000000 */
[----:B------:R-:W-:Y:S04]  /*36040*/  STL.64 [R1+0x810], R4 ;  /* 0x0008100401007387 */ /* 0x000fe80000100a00 */
[----:B------:R0:W-:Y:S04]  /*36050*/  STL.64 [R1+0x818], R6 ;  /* 0x0008180601007387 */ /* 0x0001e80000100a00 */
[----:B0-----:R-:W3:Y:S04]  /*36060*/  LDL.LU.64 R6, [R1+0x2340] ;  /* 0x0023400001067983 */ /* 0x001ee80000300a00 */
[----:B------:R-:W3:Y:S04]  /*36070*/  LDL.LU.64 R18, [R1+0x2338] ;  /* 0x0023380001127983 */ /* 0x000ee80000300a00 */
[----:B------:R-:W3:Y:S04]  /*36080*/  LDL.LU.64 R16, [R1+0x2330] ;  /* 0x0023300001107983 */ /* 0x000ee80000300a00 */
[----:B------:R0:W-:Y:S04]  /*36090*/  STL [R1+0x2290], R13 ;  /* 0x0022900d01007387 */ /* 0x0001e80000100800 */
[----:B------:R1:W-:Y:S04]  /*360a0*/  STL [R1+0x22c8], R14 ;  /* 0x0022c80e01007387 */ /* 0x0003e80000100800 */
[----:B------:R-:W4:Y:S04]  /*360b0*/  LDL.LU R12, [R1+0x7d0] ;  /* 0x0007d000010c7983 */ /* 0x000f280000300800 */
[----:B0-----:R-:W4:Y:S04]  /*360c0*/  LDL.LU R13, [R1+0x7d4] ;  /* 0x0007d400010d7983 */ /* 0x001f280000300800 */
[----:B-1----:R-:W4:Y:S04]  /*360d0*/  LDL.LU R14, [R1+0x7d8] ;  /* 0x0007d800010e7983 */ /* 0x002f280000300800 */
[----:B------:R-:W4:Y:S04]  /*360e0*/  LDL.LU R15, [R1+0x7dc] ;  /* 0x0007dc00010f7983 */ /* 0x000f280000300800 */
[----:B------:R-:W-:Y:S01]  /*360f0*/  STL [R1+0x2268], R28 ;  /* 0x0022681c01007387 */ /* 0x000fe20000100800 */
[----:B---3--:R-:W-:Y:S06]  /*36100*/  HMMA.16816.F32 R16, R8, R6, R16 ;  /* 0x000000060810723c */ /* 0x008fec0000001810 */
[----:B------:R-:W-:-:S15]  /*36110*/  IMAD.MOV.U32 R29, RZ, RZ, R7 ;  /* 0x000000ffff1d7224 */ /* 0x000fde00078e0007 */
[----:B------:R-:W-:-:S02]  /*36120*/  NOP ;  /* 0x0000000000007918 */ /* 0x000fc40000000000 */
[----:B------:R-:W-:Y:S04]  /*36130*/  STL.64 [R1+0x800], R16 ;  /* 0x0008001001007387 */ /* 0x000fe80000100a00 */
[----:B------:R0:W-:Y:S02]  /*36140*/  STL.64 [R1+0x808], R18 ;  /* 0x0008081201007387 */ /* 0x0001e40000100a00 */
[----:B0-----:R-:W-:Y:S02]  /*36150*/  IMAD.MOV.U32 R19, RZ, RZ, R6 ;  /* 0x000000ffff137224 */ /* 0x001fe400078e0006 */
[----:B------:R-:W2:Y:S04]  /*36160*/  LDL.LU.64 R6, [R1+0x2328] ;  /* 0x0023280001067983 */ /* 0x000ea80000300a00 */
[----:B------:R0:W-:Y:S04]  /*36170*/  STL [R1+0x22f0], R19 ;  /* 0x0022f01301007387 */ /* 0x0001e80000100800 */
[----:B0-----:R-:W3:Y:S01]  /*36180*/  LDL.64 R18, [R1+0x88] ;  /* 0x0000880001127983 */ /* 0x001ee20000100a00 */
[----:B--2---:R-:W-:Y:S03]  /*36190*/  HMMA.16816.F32 R24, R8, R6, R24 ;  /* 0x000000060818723c */ /* 0x004fe60000001818 */
[----:B------:R-:W2:-:S15]  /*361a0*/  LDL.64 R6, [R1+0x68] ;  /* 0x0000680001067983 */ /* 0x000e9e0000100a00 */
[----:B------:R-:W-:-:S05]  /*361b0*/  NOP ;  /* 0x0000000000007918 */ /* 0x000fca0000000000 */
[----:B------:R-:W-:Y:S04]  /*361c0*/  STL.64 [R1+0x7f0], R24 ;  /* 0x0007f01801007387 */ /* 0x000fe80000100a00 */
[----:B------:R0:W-:Y:S04]  /*361d0*/  STL.64 [R1+0x7f8], R26 ;  /* 0x0007f81a01007387 */ /* 0x0001e80000100a00 */
[----:B0-----:R-:W4:Y:S01]  /*361e0*/  LDL.64 R26, [R1+0x18] ;  /* 0x00001800011a7983 */ /* 0x001f220000100a00 */
[----:B------:R-:W-:-:S03]  /*361f0*/  IMAD.MOV.U32 R22, RZ, RZ, R2 ;  /* 0x000000ffff167224 */ /* 0x000fc600078e0002 */
[----:B----4-:R0:W-:Y:S04]  /*36200*/  STL.64 [R1+0x22c0], R26 ;  /* 0x0022c01a01007387 */ /* 0x0101e80000100a00 */
[----:B------:R-:W4:Y:S04]  /*36210*/  LDL.LU R24, [R1+0x7e0] ;  /* 0x0007e00001187983 */ /* 0x000f280000300800 */
[----:B------:R-:W4:Y:S04]  /*36220*/  LDL.LU R25, [R1+0x7e4] ;  /* 0x0007e40001197983 */ /* 0x000f280000300800 */
[----:B0-----:R-:W4:Y:S04]  /*36230*/  LDL.LU R26, [R1+0x7e8] ;  /* 0x0007e800011a7983 */ /* 0x001f280000300800 */
[----:B------:R-:W4:Y:S01]  /*36240*/  LDL.LU R27, [R1+0x7ec] ;  /* 0x0007ec00011b7983 */ /* 0x000f220000300800 */
[----:B------:R-:W-:-:S07]  /*36250*/  IMAD.MOV.U32 R23, RZ, RZ, R0 ;  /* 0x000000ffff177224 */ /* 0x000fce00078e0000 */
[----:B------:R-:W-:Y:S06]  /*36260*/  HMMA.16816.F32 R12, R8, R22, R12 ;  /* 0x00000016080c723c */ /* 0x000fec000000180c */
[----:B------:R-:W-:Y:S02]  /*36270*/  IMAD.MOV.U32 R4, RZ, RZ, R8 ;  /* 0x000000ffff047224 */ /* 0x000fe400078e0008 */
[----:B------:R-:W-:Y:S02]  /*36280*/  IMAD.MOV.U32 R3, RZ, RZ, R9 ;  /* 0x000000ffff037224 */ /* 0x000fe400078e0009 */
[----:B------:R-:W-:-:S02]  /*36290*/  IMAD.MOV.U32 R2, RZ, RZ, R10 ;  /* 0x000000ffff027224 */ /* 0x000fc400078e000a */
[----:B------:R-:W-:Y:S02]  /*362a0*/  IMAD.MOV.U32 R0, RZ, RZ, R11 ;  /* 0x000000ffff007224 */ /* 0x000fe400078e000b */
[----:B---3--:R-:W-:Y:S02]  /*362b0*/  IMAD.MOV.U32 R21, RZ, RZ, R18 ;  /* 0x000000ffff157224 */ /* 0x008fe400078e0012 */
[----:B------:R-:W-:Y:S01]  /*362c0*/  IMAD.MOV.U32 R20, RZ, RZ, R19 ;  /* 0x000000ffff147224 */ /* 0x000fe200078e0013 */
[----:B----4-:R-:W-:-:S15]  /*362d0*/  HMMA.16816.F32 R24, R8, R18, R24 ;  /* 0x000000120818723c */ /* 0x010fde0000001818 */
[----:B------:R-:W-:-:S08]  /*362e0*/  NOP ;  /* 0x0000000000007918 */ /* 0x000fd00000000000 */
[----:B------:R-:W-:Y:S04]  /*362f0*/  STL.64 [R1+0x7e0], R24 ;  /* 0x0007e01801007387 */ /* 0x000fe80000100a00 */
[----:B------:R-:W-:Y:S04]  /*36300*/  STL.64 [R1+0x7e8], R26 ;  /* 0x0007e81a01007387 */ /* 0x000fe80000100a00 */
[----:B------:R0:W-:Y:S04]  /*36310*/  STL.64 [R1+0x7d0], R12 ;  /* 0x0007d00c01007387 */ /* 0x0001e80000100a00 */
[----:B------:R1:W-:Y:S04]  /*36320*/  STL.64 [R1+0x7d8], R14 ;  /* 0x0007d80e01007387 */ /* 0x0003e80000100a00 */
[----:B0-----:R-:W3:Y:S04]  /*36330*/  LDL.LU R12, [R1+0x780] ;  /* 0x00078000010c7983 */ /* 0x001ee80000300800 */
[----:B------:R-:W3:Y:S04]  /*36340*/  LDL.LU R13, [R1+0x784] ;  /* 0x00078400010d7983 */ /* 0x000ee80000300800 */
[----:B-1----:R-:W4:Y:S04]  /*36350*/  LDL.LU R14, [R1+0x788] ;  /* 0x00078800010e7983 */ /* 0x002f280000300800 */
[----:B------:R-:W4:Y:S04]  /*36360*/  LDL.LU R15, [R1+0x78c] ;  /* 0x00078c00010f7983 */ /* 0x000f280000300800 */
[----:B------:R-:W2:Y:S04]  /*36370*/  LDL.LU R8, [R1+0x790] ;  /* 0x0007900001087983 */ /* 0x000ea80000300800 */
        /* <DEDUP_REMOVED lines=8> */
[----:B----4-:R-:W-:Y:S04]  /*36400*/  STL.64 [R1+0x22f8], R16 ;  /* 0x0022f81001007387 */ /* 0x010fe80000100a00 */
[----:B0-----:R-:W2:Y:S04]  /*36410*/  LDL.64 R18, [R1+0x58] ;  /* 0x0000580001127983 */ /* 0x001ea80000100a00 */
[----:B--2---:R-:W-:Y:S04]  /*36420*/  STL.64 [R1+0x2310], R18 ;  /* 0x0023101201007387 */ /* 0x004fe80000100a00 */
[----:B---3--:R0:W-:Y:S04]  /*36430*/  STL.64 [R1+0x22e8], R10 ;  /* 0x0022e80a01007387 */ /* 0x0081e80000100a00 */
[----:B------:R1:W-:Y:S04]  /*36440*/  STL.64 [R1+0x22e0], R8 ;  /* 0x0022e00801007387 */ /* 0x0003e80000100a00 */
[----:B0-----:R-:W2:Y:S04]  /*36450*/  LDL.64 R10, [R1+0x48] ;  /* 0x00004800010a7983 */ /* 0x001ea80000100a00 */
[----:B--2---:R0:W-:Y:S04]  /*36460*/  STL.64 [R1+0x2308], R10 ;  /* 0x0023080a01007387 */ /* 0x0041e80000100a00 */
[----:B-1----:R-:W2:Y:S04]  /*36470*/  LDL.LU R8, [R1+0x7b0] ;  /* 0x0007b00001087983 */ /* 0x002ea80000300800 */
[----:B------:R-:W2:Y:S04]  /*36480*/  LDL.LU R9, [R1+0x7b4] ;  /* 0x0007b40001097983 */ /* 0x000ea80000300800 */
[----:B0-----:R-:W3:Y:S04]  /*36490*/  LDL.LU R10, [R1+0x7b8] ;  /* 0x0007b800010a7983 */ /* 0x001ee80000300800 */
[----:B------:R-:W3:Y:S01]  /*364a0*/  LDL.LU R11, [R1+0x7bc] ;  /* 0x0007bc00010b7983 */ /* 0x000ee20000300800 */
[----:B------:R-:W-:-:S02]  /*364b0*/  IMAD.MOV.U32 R16, RZ, RZ, R4 ;  /* 0x000000ffff107224 */ /* 0x000fc400078e0004 */
[----:B------:R-:W-:Y:S01]  /*364c0*/  IMAD.MOV.U32 R17, RZ, RZ, R3 ;  /* 0x000000ffff117224 */ /* 0x000fe200078e0003 */
[----:B---3--:R-:W-:Y:S04]  /*364d0*/  STL.64 [R1+0x2320], R10 ;  /* 0x0023200a01007387 */ /* 0x008fe80000100a00 */
[----:B--2---:R0:W-:Y:S04]  /*364e0*/  STL.64 [R1+0x2318], R8 ;  /* 0x0023180801007387 */ /* 0x0041e80000100a00 */
[----:B0-----:R-:W2:Y:S04]  /*364f0*/  LDL.LU R8, [R1+0x7c0] ;  /* 0x0007c00001087983 */ /* 0x001ea80000300800 */
[----:B------:R-:W2:Y:S04]  /*36500*/  LDL.LU R9, [R1+0x7c4] ;  /* 0x0007c40001097983 */ /* 0x000ea80000300800 */
[----:B------:R-:W2:Y:S04]  /*36510*/  LDL.LU R10, [R1+0x7c8] ;  /* 0x0007c800010a7983 */ /* 0x000ea80000300800 */
[----:B------:R-:W2:Y:S01]  /*36520*/  LDL.LU R11, [R1+0x7cc] ;  /* 0x0007cc00010b7983 */ /* 0x000ea20000300800 */
[----:B------:R-:W-:-:S02]  /*36530*/  IMAD.MOV.U32 R18, RZ, RZ, R2 ;  /* 0x000000ffff127224 */ /* 0x000fc400078e0002 */
[----:B------:R-:W-:Y:S01]  /*36540*/  IMAD.MOV.U32 R19, RZ, RZ, R0 ;  /* 0x000000ffff137224 */ /* 0x000fe200078e0000 */
[----:B------:R0:W-:Y:S04]  /*36550*/  STL.64 [R1+0x22d8], R14 ;  /* 0x0022d80e01007387 */ /* 0x0001e80000100a00 */
[----:B------:R-:W-:Y:S04]  /*36560*/  STL.64 [R1+0x22d0], R12 ;  /* 0x0022d00c01007387 */ /* 0x000fe80000100a00 */
[----:B------:R-:W3:Y:S01]  /*36570*/  LDL.64 R26, [R1+0x28] ;  /* 0x00002800011a7983 */ /* 0x000ee20000100a00 */
[----:B------:R-:W-:-:S03]  /*36580*/  IMAD.MOV.U32 R2, RZ, RZ, R6 ;  /* 0x000000ffff027224 */ /* 0x000fc600078e0006 */
[----:B0-----:R-:W4:Y:S04]  /*36590*/  LDL.64 R14, [R1+0x38] ;  /* 0x00003800010e7983 */ /* 0x001f280000100a00 */
[----:B------:R-:W-:Y:S01]  /*365a0*/  STL.64 [R1+0x21c8], R22 ;  /* 0x0021c81601007387 */ /* 0x000fe20000100a00 */
[----:B------:R-:W-:Y:S01]  /*365b0*/  IMAD.MOV.U32 R0, RZ, RZ, R7 ;  /* 0x000000ffff007224 */ /* 0x000fe200078e0007 */
[----:B--2---:R-:W-:Y:S02]  /*365c0*/  HMMA.16816.F32 R16, R16, R6, R8 ;  /* 0x000000061010723c */ /* 0x004fe40000001808 */
[----:B------:R-:W2:Y:S04]  /*365d0*/  LDL.LU.64 R10, [R1+0x2320] ;  /* 0x00232000010a7983 */ /* 0x000ea80000300a00 */
[----:B------:R-:W2:-:S15]  /*365e0*/  LDL.LU.64 R8, [R1+0x2318] ;  /* 0x0023180001087983 */ /* 0x000e9e0000300a00 */
[----:B------:R-:W-:-:S02]  /*365f0*/  NOP ;  /* 0x0000000000007918 */ /* 0x000fc40000000000 */
[----:B------:R-:W-:Y:S04]  /*36600*/  STL.64 [R1+0x7c0], R16 ;  /* 0x0007c01001007387 */ /* 0x000fe80000100a00 */
[----:B------:R0:W-:Y:S04]  /*36610*/  STL.64 [R1+0x7c8], R18 ;  /* 0x0007c81201007387 */ /* 0x0001e80000100a00 */
[----:B0-----:R-:W3:Y:S04]  /*36620*/  LDL.LU.64 R18, [R1+0x2310] ;  /* 0x0023100001127983 */ /* 0x001ee80000300a00 */
[----:B------:R-:W4:Y:S04]  /*36630*/  LDL.LU R4, [R1+0x760] ;  /* 0x0007600001047983 */ /* 0x000f280000300800 */
[----:B------:R-:W4:Y:S04]  /*36640*/  LDL.LU R5, [R1+0x764] ;  /* 0x0007640001057983 */ /* 0x000f280000300800 */
[----:B------:R-:W2:Y:S04]  /*36650*/  LDL.LU R6, [R1+0x768] ;  /* 0x0007680001067983 */ /* 0x000ea80000300800 */
[----:B------:R-:W2:Y:S04]  /*36660*/  LDL.LU R7, [R1+0x76c] ;  /* 0x00076c0001077983 */ /* 0x000ea80000300800 */
[----:B--2---:R-:W-:Y:S04]  /*36670*/  STL.64 [R1+0x22a8], R6 ;  /* 0x0022a80601007387 */ /* 0x004fe80000100a00 */
[----:B----4-:R0:W-:Y:S04]  /*36680*/  STL.64 [R1+0x22a0], R4 ;  /* 0x0022a00401007387 */ /* 0x0101e80000100a00 */
[----:B0-----:R-:W2:Y:S04]  /*36690*/  LDL.LU.64 R4, [R1] ;  /* 0x0000000001047983 */ /* 0x001ea80000300a00 */
[----:B------:R-:W2:Y:S01]  /*366a0*/  LDL.LU.64 R6, [R1+0x8] ;  /* 0x0000080001067983 */ /* 0x000ea20000300a00 */
[----:B---3--:R-:W-:-:S02]  /*366b0*/  IMAD.MOV.U32 R23, RZ, RZ, R18 ;  /* 0x000000ffff177224 */ /* 0x008fc400078e0012 */
[----:B------:R-:W-:Y:S01]  /*366c0*/  IMAD.MOV.U32 R22, RZ, RZ, R19 ;  /* 0x000000ffff167224 */ /* 0x000fe200078e0013 */
[----:B--2---:R-:W-:-:S15]  /*366d0*/  HMMA.16816.F32 R8, R4, R18, R8 ;  /* 0x000000120408723c */ /* 0x004fde0000001808 */
[----:B------:R-:W-:-:S08]  /*366e0*/  NOP ;  /* 0x0000000000007918 */ /* 0x000fd00000000000 */
[----:B------:R-:W-:Y:S04]  /*366f0*/  STL.64 [R1+0x7b0], R8 ;  /* 0x0007b00801007387 */ /* 0x000fe80000100a00 */
[----:B------:R0:W-:Y:S04]  /*36700*/  STL.64 [R1+0x7b8], R10 ;  /* 0x0007b80a01007387 */ /* 0x0001e80000100a00 */
[----:B0-----:R-:W2:Y:S04]  /*36710*/  LDL.LU.64 R10, [R1+0x2308] ;  /* 0x00230800010a7983 */ /* 0x001ea80000300a00 */
[----:B------:R-:W2:Y:S04]  /*36720*/  LDL.LU.64 R18, [R1+0x2300] ;  /* 0x0023000001127983 */ /* 0x000ea80000300a00 */
[----:B------:R-:W2:Y:S04]  /*36730*/  LDL.LU.64 R16, [R1+0x22f8] ;  /* 0x0022f80001107983 */ /* 0x000ea80000300a00 */
[----:B------:R-:W-:Y:S04]  /*36740*/  STL.64 [R1+0x2278], R22 ;  /* 0x0022781601007387 */ /* 0x000fe80000100a00 */
[----:B------:R0:W-:Y:S04]  /*36750*/  STL.64 [R1+0x2270], R20 ;  /* 0x0022701401007387 */ /* 0x0001e80000100a00 */
[----:B0-----:R-:W3:Y:S04]  /*36760*/  LDL.LU R20, [R1+0x750] ;  /* 0x0007500001147983 */ /* 0x001ee80000300800 */
[----:B------:R-:W3:Y:S04]  /*36770*/  LDL.LU R21, [R1+0x754] ;  /* 0x0007540001157983 */ /* 0x000ee80000300800 */
[----:B------:R-:W4:Y:S04]  /*36780*/  LDL.LU R22, [R1+0x758] ;  /* 0x0007580001167983 */ /* 0x000f280000300800 */
[----:B------:R-:W4:Y:S01]  /*36790*/  LDL.LU R23, [R1+0x75c] ;  /* 0x00075c0001177983 */ /* 0x000f220000300800 */
[----:B--2---:R-:W-:Y:S03]  /*367a0*/  HMMA.16816.F32 R16, R4, R10, R16 ;  /* 0x0000000a0410723c */ /* 0x004fe60000001810 */
[----:B----4-:R-:W-:Y:S04]  /*367b0*/  STL.64 [R1+0x22b8], R22 ;  /* 0x0022b81601007387 */ /* 0x010fe80000100a00 */
[----:B---3--:R0:W-:Y:S04]  /*367c0*/  STL.64 [R1+0x22b0], R20 ;  /* 0x0022b01401007387 */ /* 0x0081e80000100a00 */
[----:B0-----:R-:W2:Y:S04]  /*367d0*/  LDL.LU R20, [R1+0x770] ;  /* 0x0007700001147983 */ /* 0x001ea80000300800 */
[----:B------:R-:W2:Y:S04]  /*367e0*/  LDL.LU R21, [R1+0x774] ;  /* 0x0007740001157983 */ /* 0x000ea80000300800 */
[----:B------:R-:W2:Y:S04]  /*367f0*/  LDL.LU R22, [R1+0x778] ;  /* 0x0007780001167983 */ /* 0x000ea80000300800 */
[----:B------:R-:W2:Y:S04]  /*36800*/  LDL.LU R23, [R1+0x77c] ;  /* 0x00077c0001177983 */ /* 0x000ea80000300800 */
[----:B------:R0:W-:Y:S04]  /*36810*/  STL.64 [R1+0x7a0], R16 ;  /* 0x0007a01001007387 */ /* 0x0001e80000100a00 */
[----:B------:R1:W-:Y:S01]  /*36820*/  STL.64 [R1+0x7a8], R18 ;  /* 0x0007a81201007387 */ /* 0x0003e20000100a00 */
[----:B0-----:R-:W-:-:S03]  /*36830*/  IMAD.MOV.U32 R17, RZ, RZ, R10 ;  /* 0x000000ffff117224 */ /* 0x001fc600078e000a */
[----:B-1----:R-:W3:Y:S01]  /*36840*/  LDL.LU R19, [R1+0x22f0] ;  /* 0x0022f00001137983 */ /* 0x002ee20000300800 */
[----:B------:R-:W-:-:S03]  /*36850*/  IMAD.MOV.U32 R18, RZ, RZ, R11 ;  /* 0x000000ffff127224 */ /* 0x000fc600078e000b */
[----:B------:R-:W4:Y:S04]  /*36860*/  LDL.LU.64 R10, [R1+0x22e8] ;  /* 0x0022e800010a7983 */ /* 0x000f280000300a00 */
[----:B------:R-:W4:Y:S01]  /*36870*/  LDL.LU.64 R8, [R1+0x22e0] ;  /* 0x0022e00001087983 */ /* 0x000f220000300a00 */
[----:B------:R-:W-:Y:S01]  /*36880*/  IMAD.MOV.U32 R16, RZ, RZ, R15 ;  /* 0x000000ffff107224 */ /* 0x000fe200078e000f */
[----:B----4-:R-:W-:-:S15]  /*36890*/  HMMA.16816.F32 R8, R4, R14, R8 ;  /* 0x0000000e0408723c */ /* 0x010fde0000001808 */
[----:B------:R-:W-:-:S08]  /*368a0*/  NOP ;  /* 0x0000000000007918 */ /* 0x000fd00000000000 */
[----:B------:R0:W-:Y:S04]  /*368b0*/  STL.64 [R1+0x790], R8 ;  /* 0x0007900801007387 */ /* 0x0001e80000100a00 */
[----:B------:R-:W-:Y:S01]  /*368c0*/  STL.64 [R1+0x798], R10 ;  /* 0x0007980a01007387 */ /* 0x000fe20000100a00 */
[----:B0-----:R-:W-:-:S03]  /*368d0*/  IMAD.MOV.U32 R8, RZ, RZ, R14 ;  /* 0x000000ffff087224 */ /* 0x001fc600078e000e */
[----:B------:R-:W4:Y:S04]  /*368e0*/  LDL.LU.64 R14, [R1+0x22d8] ;  /* 0x0022d800010e7983 */ /* 0x000f280000300a00 */
[----:B------:R-:W4:Y:S01]  /*368f0*/  LDL.LU.64 R12, [R1+0x22d0] ;  /* 0x0022d000010c7983 */ /* 0x000f220000300a00 */
[----:B------:R-:W-:Y:S01]  /*36900*/  IMAD.MOV.U32 R3, RZ, RZ, R27 ;  /* 0x000000ffff037224 */ /* 0x000fe200078e001b */
[----:B----4-:R-:W-:-:S15]  /*36910*/  HMMA.16816.F32 R12, R4, R26, R12 ;  /* 0x0000001a040c723c */ /* 0x010fde000000180c */
[----:B------:R-:W-:-:S08]  /*36920*/  NOP ;  /* 0x0000000000007918 */ /* 0x000fd00000000000 */
[----:B------:R0:W-:Y:S04]  /*36930*/  STL.64 [R1+0x780], R12 ;  /* 0x0007800c01007387 */ /* 0x0001e80000100a00 */
[----:B------:R1:W-:Y:S01]  /*36940*/  STL.64 [R1+0x788], R14 ;  /* 0x0007880e01007387 */ /* 0x0003e20000100a00 */
[----:B0-----:R-:W-:-:S03]  /*36950*/  IMAD.MOV.U32 R12, RZ, RZ, R26 ;  /* 0x000000ffff0c7224 */ /* 0x001fc600078e001a */
[----:B-1----:R-:W4:Y:S04]  /*36960*/  LDL.LU R14, [R1+0x22c8] ;  /* 0x0022c800010e7983 */ /* 0x002f280000300800 */
[----:B------:R-:W2:Y:S01]  /*36970*/  LDL.LU.64 R26, [R1+0x22c0] ;  /* 0x0022c000011a7983 */ /* 0x000ea20000300a00 */
[----:B------:R-:W-:Y:S02]  /*36980*/  IMAD.MOV.U32 R10, RZ, RZ, R6 ;  /* 0x000000ffff0a7224 */ /* 0x000fe400078e0006 */
[----:B------:R-:W-:Y:S02]  /*36990*/  IMAD.MOV.U32 R11, RZ, RZ, R7 ;  /* 0x000000ffff0b7224 */ /* 0x000fe400078e0007 */
[----:B------:R-:W-:Y:S02]  /*369a0*/  IMAD.MOV.U32 R15, RZ, RZ, R4 ;  /* 0x000000ffff0f7224 */ /* 0x000fe400078e0004 */
[----:B------:R-:W-:Y:S01]  /*369b0*/  IMAD.MOV.U32 R13, RZ, RZ, R5 ;  /* 0x000000ffff0d7224 */ /* 0x000fe200078e0005 */
[----:B--2---:R-:W-:Y:S06]  /*369c0*/  HMMA.16816.F32 R20, R4, R26, R20 ;  /* 0x0000001a0414723c */ /* 0x004fec0000001814 */
[----:B------:R-:W-:-:S15]  /*369d0*/  IMAD.MOV.U32 R9, RZ, RZ, R27 ;  /* 0x000000ffff097224 */ /* 0x000fde00078e001b */
[----:B------:R-:W-:-:S02]  /*369e0*/  NOP ;  /* 0x0000000000007918 */ /* 0x000fc40000000000 */
[----:B------:R-:W-:Y:S04]  /*369f0*/  STL.64 [R1+0x770], R20 ;  /* 0x0007701401007387 */ /* 0x000fe80000100a00 */
[----:B------:R0:W-:Y:S04]  /*36a00*/  STL.64 [R1+0x778], R22 ;  /* 0x0007781601007387 */ /* 0x0001e80000100a00 */
[----:B0-----:R-:W2:Y:S04]  /*36a10*/  LDL.LU.64 R22, [R1+0x22b8] ;  /* 0x0022b80001167983 */ /* 0x001ea80000300a00 */
[----:B------:R-:W2:Y:S04]  /*36a20*/  LDL.LU.64 R20, [R1+0x22b0] ;  /* 0x0022b00001147983 */ /* 0x000ea80000300a00 */
[----:B------:R-:W4:Y:S04]  /*36a30*/  LDL.LU.64 R6, [R1+0x22a8] ;  /* 0x0022a80001067983 */ /* 0x000f280000300a00 */
[----:B------:R-:W4:Y:S04]  /*36a40*/  LDL.LU.64 R4, [R1+0x22a0] ;  /* 0x0022a00001047983 */ /* 0x000f280000300a00 */
[----:B------:R-:W3:Y:S01]  /*36a50*/  LDL.LU R27, [R1+0x2298] ;  /* 0x00229800011b7983 */ /* 0x000ee20000300800 */
[----:B------:R-:W-:-:S03]  /*36a60*/  IMAD.MOV.U32 R28, RZ, RZ, R26 ;  /* 0x000000ffff1c7224 */ /* 0x000fc600078e001a */
[----:B---3--:R-:W0:Y:S04]  /*36a70*/  LDSM.16.MT88.4 R24, [R27+UR5+0x4380] ;  /* 0x004380051b18783b */ /* 0x008e280008004200 */
[----:B0-----:R-:W-:Y:S04]  /*36a80*/  STL.64 [R1+0x2008], R26 ;  /* 0x0020081a01007387 */ /* 0x001fe80000100a00 */
[----:B------:R0:W-:Y:S02]  /*36a90*/  STL.64 [R1+0x2000], R24 ;  /* 0x0020001801007387 */ /* 0x0001e40000100a00 */
[----:B0-----:R-:W-:-:S02]  /*36aa0*/  IMAD.MOV.U32 R24, RZ, RZ, R15 ;  /* 0x000000ffff187224 */ /* 0x001fc400078e000f */
[----:B------:R-:W-:Y:S01]  /*36ab0*/  IMAD.MOV.U32 R25, RZ, RZ, R13 ;  /* 0x000000ffff197224 */ /* 0x000fe200078e000d */
[----:B------:R-:W4:Y:S04]  /*36ac0*/  LDL.LU R15, [R1+0x2294] ;  /* 0x00229400010f7983 */ /* 0x000f280000300800 */
[----:B------:R-:W3:Y:S04]  /*36ad0*/  LDL.LU R13, [R1+0x2290] ;  /* 0x00229000010d7983 */ /* 0x000ee80000300800 */
[----:B------:R-:W2:Y:S04]  /*36ae0*/  LDL.LU.64 R26, [R1+0x98] ;  /* 0x00009800011a7983 */ /* 0x000ea80000300a00 */
[----:B--2---:R0:W-:Y:S02]  /*36af0*/  STL.64 [R1+0x21e8], R26 ;  /* 0x0021e81a01007387 */ /* 0x0041e40000100a00 */
[----:B0-----:R-:W-:-:S02]  /*36b00*/  IMAD.MOV.U32 R26, RZ, RZ, R10 ;  /* 0x000000ffff1a7224 */ /* 0x001fc400078e000a */
[----:B------:R-:W-:Y:S01]  /*36b10*/  IMAD.MOV.U32 R27, RZ, RZ, R11 ;  /* 0x000000ffff1b7224 */ /* 0x000fe200078e000b */
[----:B------:R-:W2:Y:S04]  /*36b20*/  LDL.LU R10, [R1+0x228c] ;  /* 0x00228c00010a7983 */ /* 0x000ea80000300800 */
[----:B------:R-:W2:Y:S02]  /*36b30*/  LDL.LU R11, [R1+0x2288] ;  /* 0x00228800010b7983 */ /* 0x000ea40000300800 */
[----:B----4-:R-:W-:-:S15]  /*36b40*/  HMMA.16816.F32 R4, R24, R14, R4 ;  /* 0x0000000e1804723c */ /* 0x010fde0000001804 */
[----:B------:R-:W-:-:S08]  /*36b50*/  NOP ;  /* 0x0000000000007918 */ /* 0x000fd00000000000 */
[----:B------:R-:W-:Y:S04]  /*36b60*/  STL.64 [R1+0x760], R4 ;  /* 0x0007600401007387 */ /* 0x000fe80000100a00 */
[----:B------:R0:W-:Y:S04]  /*36b70*/  STL.64 [R1+0x768], R6 ;  /* 0x0007680601007387 */ /* 0x0001e80000100a00 */
[----:B0-----:R-:W4:Y:S04]  /*36b80*/  LDL.LU.64 R6, [R1+0x2280] ;  /* 0x0022800001067983 */ /* 0x001f280000300a00 */
[----:B------:R-:W-:Y:S01]  /*36b90*/  STL.64 [R1+0x2148], R14 ;  /* 0x0021480e01007387 */ /* 0x000fe20000100a00 */
[----:B----4-:R-:W-:-:S15]  /*36ba0*/  HMMA.16816.F32 R20, R24, R6, R20 ;  /* 0x000000061814723c */ /* 0x010fde0000001814 */
[----:B------:R-:W-:-:S08]  /*36bb0*/  NOP ;  /* 0x0000000000007918 */ /* 0x000fd00000000000 */
[----:B------:R-:W-:Y:S04]  /*36bc0*/  STL.64 [R1+0x750], R20 ;  /* 0x0007501401007387 */ /* 0x000fe80000100a00 */
[----:B------:R0:W-:Y:S04]  /*36bd0*/  STL.64 [R1+0x758], R22 ;  /* 0x0007581601007387 */ /* 0x0001e80000100a00 */
[----:B0-----:R-:W4:Y:S04]  /*36be0*/  LDL.LU.64 R22, [R1+0x2278] ;  /* 0x0022780001167983 */ /* 0x001f280000300a00 */
[----:B------:R-:W3:Y:S04]  /*36bf0*/  LDL.LU.64 R20, [R1+0x2270] ;  /* 0x0022700001147983 */ /* 0x000ee80000300a00 */
        /* <DEDUP_REMOVED lines=8> */
[----:B------:R-:W-:Y:S04]  /*36c80*/  STL.64 [R1+0x1b0], R24 ;  /* 0x0001b01801007387 */ /* 0x000fe80000100a00 */
[----:B------:R-:W-:Y:S04]  /*36c90*/  STL.64 [R1+0x1b8], R26 ;  /* 0x0001b81a01007387 */ /* 0x000fe80000100a00 */
[----:B------:R-:W2:Y:S04]  /*36ca0*/  LDL.LU R5, [R1+0x5c4] ;  /* 0x0005c40001057983 */ /* 0x000ea80000300800 */
[----:B------:R-:W4:Y:S04]  /*36cb0*/  LDL.LU R6, [R1+0x5c8] ;  /* 0x0005c80001067983 */ /* 0x000f280000300800 */
[----:B------:R-:W4:Y:S01]  /*36cc0*/  LDL.LU R7, [R1+0x5cc] ;  /* 0x0005cc0001077983 */ /* 0x000f220000300800 */
[----:B------:R-:W-:-:S02]  /*36cd0*/  IMAD.MOV.U32 R14, RZ, RZ, R28 ;  /* 0x000000ffff0e7224 */ /* 0x000fc400078e001c */
[----:B------:R-:W-:Y:S01]  /*36ce0*/  IMAD.MOV.U32 R15, RZ, RZ, R9 ;  /* 0x000000ffff0f7224 */ /* 0x000fe200078e0009 */
[----:B----4-:R-:W-:Y:S04]  /*36cf0*/  STL.64 [R1+0x2158], R6 ;  /* 0x0021580601007387 */ /* 0x010fe80000100a00 */
[----:B--2---:R-:W-:Y:S04]  /*36d00*/  STL.64 [R1+0x2150], R4 ;  /* 0x0021500401007387 */ /* 0x004fe80000100a00 */
[----:B------:R-:W2:Y:S04]  /*36d10*/  LDL.LU R28, [R1+0x2268] ;  /* 0x00226800011c7983 */ /* 0x000ea80000300800 */
[----:B------:R-:W4:Y:S04]  /*36d20*/  LDL.LU R9, [R1+0x2264] ;  /* 0x0022640001097983 */ /* 0x000f280000300800 */
[----:B------:R0:W-:Y:S02]  /*36d30*/  STL.64 [R1+0x2160], R14 ;  /* 0x0021600e01007387 */ /* 0x0001e40000100a00 */
[----:B0-----:R-:W-:-:S02]  /*36d40*/  IMAD.MOV.U32 R14, RZ, RZ, R12 ;  /* 0x000000ffff0e7224 */ /* 0x001fc400078e000c */
[----:B------:R-:W-:Y:S01]  /*36d50*/  IMAD.MOV.U32 R15, RZ, RZ, R3 ;  /* 0x000000ffff0f7224 */ /* 0x000fe200078e0003 */
[----:B------:R-:W4:Y:S04]  /*36d60*/  LDL.LU R12, [R1+0x2260] ;  /* 0x00226000010c7983 */ /* 0x000f280000300800 */
[----:B------:R-:W4:Y:S04]  /*36d70*/  LDL.LU R3, [R1+0x225c] ;  /* 0x00225c0001037983 */ /* 0x000f280000300800 */
[----:B------:R0:W-:Y:S04]  /*36d80*/  STL.64 [R1+0x2178], R14 ;  /* 0x0021780e01007387 */ /* 0x0001e80000100a00 */
        /* <DEDUP_REMOVED lines=8> */
[----:B------:R-:W-:Y:S04]  /*36e10*/  STL.64 [R1+0x2190], R14 ;  /* 0x0021900e01007387 */ /* 0x000fe80000100a00 */
[----:B--2---:R-:W-:Y:S04]  /*36e20*/  STL.64 [R1+0x2170], R6 ;  /* 0x0021700601007387 */ /* 0x004fe80000100a00 */
[----:B---3--:R0:W-:Y:S04]  /*36e30*/  STL.64 [R1+0x2168], R4 ;  /* 0x0021680401007387 */ /* 0x0081e80000100a00 */
[----:B0-----:R-:W2:Y:S04]  /*36e40*/  LDL.LU R4, [R1+0x5e0] ;  /* 0x0005e00001047983 */ /* 0x001ea80000300800 */
[----:B------:R-:W2:Y:S04]  /*36e50*/  LDL.LU R5, [R1+0x5e4] ;  /* 0x0005e40001057983 */ /* 0x000ea80000300800 */
[----:B------:R-:W3:Y:S04]  /*36e60*/  LDL.LU R6, [R1+0x5e8] ;  /* 0x0005e80001067983 */ /* 0x000ee80000300800 */
[----:B------:R-:W3:Y:S01]  /*36e70*/  LDL.LU R7, [R1+0x5ec] ;  /* 0x0005ec0001077983 */ /* 0x000ee20000300800 */
[----:B------:R-:W-:-:S02]  /*36e80*/  IMAD.MOV.U32 R14, RZ, RZ, R17 ;  /* 0x000000ffff0e7224 */ /* 0x000fc400078e0011 */
[----:B------:R-:W-:Y:S01]  /*36e90*/  IMAD.MOV.U32 R15, RZ, RZ, R18 ;  /* 0x000000ffff0f7224 */ /* 0x000fe200078e0012 */
[----:B------:R-:W4:Y:S04]  /*36ea0*/  LDL.LU R17, [R1+0x2250] ;  /* 0x0022500001117983 */ /* 0x000f280000300800 */
[----:B------:R-:W4:Y:S04]  /*36eb0*/  LDL.LU R18, [R1+0x224c] ;  /* 0x00224c0001127983 */ /* 0x000f280000300800 */
[----:B------:R0:W-:Y:S02]  /*36ec0*/  STL.64 [R1+0x21a8], R14 ;  /* 0x0021a80e01007387 */ /* 0x0001e40000100a00 */
[----:B0-----:R-:W-:-:S02]  /*36ed0*/  IMAD.MOV.U32 R14, RZ, RZ, R23 ;  /* 0x000000ffff0e7224 */ /* 0x001fc400078e0017 */
[----:B------:R-:W-:Y:S02]  /*36ee0*/  IMAD.MOV.U32 R15, RZ, RZ, R22 ;  /* 0x000000ffff0f7224 */ /* 0x000fe400078e0016 */
[----:B------:R-:W-:Y:S02]  /*36ef0*/  IMAD.MOV.U32 R22, RZ, RZ, R21 ;  /* 0x000000ffff167224 */ /* 0x000fe400078e0015 */
[----:B------:R-:W-:Y:S01]  /*36f00*/  IMAD.MOV.U32 R23, RZ, RZ, R20 ;  /* 0x000000ffff177224 */ /* 0x000fe200078e0014 */
[----:B---3--:R-:W-:Y:S04]  /*36f10*/  STL.64 [R1+0x2188], R6 ;  /* 0x0021880601007387 */ /* 0x008fe80000100a00 */
[----:B--2---:R0:W-:Y:S04]  /*36f20*/  STL.64 [R1+0x2180], R4 ;  /* 0x0021800401007387 */ /* 0x0041e80000100a00 */
[----:B0-----:R-:W2:Y:S04]  /*36f30*/  LDL.LU R4, [R1+0x5f0] ;  /* 0x0005f00001047983 */ /* 0x001ea80000300800 */
[----:B------:R-:W2:Y:S04]  /*36f40*/  LDL.LU R5, [R1+0x5f4] ;  /* 0x0005f40001057983 */ /* 0x000ea80000300800 */
[----:B------:R-:W3:Y:S04]  /*36f50*/  LDL.LU R6, [R1+0x5f8] ;  /* 0x0005f80001067983 */ /* 0x000ee80000300800 */
[----:B------:R-:W3:Y:S04]  /*36f60*/  LDL.LU R7, [R1+0x5fc] ;  /* 0x0005fc0001077983 */ /* 0x000ee80000300800 */
[----:B------:R0:W-:Y:S04]  /*36f70*/  STL.64 [R1+0x21e0], R22 ;  /* 0x0021e01601007387 */ /* 0x0001e80000100a00 */
[----:B------:R-:W4:Y:S04]  /*36f80*/  LDL.LU R20, [R1+0x650] ;  /* 0x0006500001147983 */ /* 0x000f280000300800 */
[----:B------:R-:W4:Y:S04]  /*36f90*/  LDL.LU R21, [R1+0x654] ;  /* 0x0006540001157983 */ /* 0x000f280000300800 */
[----:B0-----:R-:W2:Y:S04]  /*36fa0*/  LDL.LU R22, [R1+0x658] ;  /* 0x0006580001167983 */ /* 0x001ea80000300800 */
[----:B------:R-:W2:Y:S01]  /*36fb0*/  LDL.LU R23, [R1+0x65c] ;  /* 0x00065c0001177983 */ /* 0x000ea20000300800 */
[----:B------:R-:W-:-:S02]  /*36fc0*/  IMAD.MOV.U32 R26, RZ, RZ, R19 ;  /* 0x000000ffff1a7224 */ /* 0x000fc400078e0013 */
[----:B------:R-:W-:Y:S01]  /*36fd0*/  IMAD.MOV.U32 R27, RZ, RZ, R29 ;  /* 0x000000ffff1b7224 */ /* 0x000fe200078e001d */
[----:B--2---:R-:W-:Y:S04]  /*36fe0*/  STL.64 [R1+0x21f8], R22 ;  /* 0x0021f81601007387 */ /* 0x004fe80000100a00 */
[----:B----4-:R0:W-:Y:S04]  /*36ff0*/  STL.64 [R1+0x21f0], R20 ;  /* 0x0021f01401007387 */ /* 0x0101e80000100a00 */
[----:B------:R-:W2:Y:S04]  /*37000*/  LDL.LU R19, [R1+0x2248] ;  /* 0x0022480001137983 */ /* 0x000ea80000300800 */
[----:B------:R1:W-:Y:S04]  /*37010*/  STL.64 [R1+0x2200], R26 ;  /* 0x0022001a01007387 */ /* 0x0003e80000100a00 */
[----:B0-----:R-:W4:Y:S04]  /*37020*/  LDL.LU R20, [R1+0x660] ;  /* 0x0006600001147983 */ /* 0x001f280000300800 */
[----:B------:R-:W4:Y:S04]  /*37030*/  LDL.LU R21, [R1+0x664] ;  /* 0x0006640001157983 */ /* 0x000f280000300800 */
[----:B------:R-:W3:Y:S04]  /*37040*/  LDL.LU R22, [R1+0x668] ;  /* 0x0006680001167983 */ /* 0x000ee80000300800 */
[----:B------:R-:W3:Y:S01]  /*37050*/  LDL.LU R23, [R1+0x66c] ;  /* 0x00066c0001177983 */ /* 0x000ee20000300800 */
[----:B-1----:R-:W-:-:S02]  /*37060*/  IMAD.MOV.U32 R26, RZ, RZ, R28 ;  /* 0x000000ffff1a7224 */ /* 0x002fc400078e001c */
[----:B------:R-:W-:Y:S01]  /*37070*/  IMAD.MOV.U32 R27, RZ, RZ, R13 ;  /* 0x000000ffff1b7224 */ /* 0x000fe200078e000d */
[----:B---3--:R-:W-:Y:S04]  /*37080*/  STL.64 [R1+0x2210], R22 ;  /* 0x0022101601007387 */ /* 0x008fe80000100a00 */
[----:B----4-:R-:W-:Y:S04]  /*37090*/  STL.64 [R1+0x2208], R20 ;  /* 0x0022081401007387 */ /* 0x010fe80000100a00 */
[----:B------:R0:W-:Y:S02]  /*370a0*/  STL.64 [R1+0x2218], R26 ;  /* 0x0022181a01007387 */ /* 0x0001e40000100a00 */
[----:B0-----:R-:W-:-:S02]  /*370b0*/  IMAD.MOV.U32 R26, RZ, RZ, R12 ;  /* 0x000000ffff1a7224 */ /* 0x001fc400078e000c */
[----:B------:R-:W-:-:S05]  /*370c0*/  IMAD.MOV.U32 R27, RZ, RZ, R9 ;  /* 0x000000ffff1b7224 */ /* 0x000fca00078e0009 */
[----:B------:R-:W-:Y:S04]  /*370d0*/  STL.64 [R1+0x2230], R26 ;  /* 0x0022301a01007387 */ /* 0x000fe80000100a00 */
[----:B------:R-:W3:Y:S04]  /*370e0*/  LDL.LU R20, [R1+0x670] ;  /* 0x0006700001147983 */ /* 0x000ee80000300800 */
        /* <DEDUP_REMOVED lines=16> */
[----:B------:R-:W3:Y:S04]  /*371f0*/  LDL.LU R12, [R1+0x620] ;  /* 0x00062000010c7983 */ /* 0x000ee80000300800 */
[----:B------:R-:W3:Y:S04]  /*37200*/  LDL.LU R13, [R1+0x624] ;  /* 0x00062400010d7983 */ /* 0x000ee80000300800 */
[----:B0-----:R-:W4:Y:S04]  /*37210*/  LDL.LU R14, [R1+0x628] ;  /* 0x00062800010e7983 */ /* 0x001f280000300800 */
[----:B------:R-:W4:Y:S01]  /*37220*/  LDL.LU R15, [R1+0x62c] ;  /* 0x00062c00010f7983 */ /* 0x000f220000300800 */
[----:B------:R-:W-:-:S02]  /*37230*/  IMAD.MOV.U32 R26, RZ, RZ, R8 ;  /* 0x000000ffff1a7224 */ /* 0x000fc400078e0008 */
[----:B------:R-:W-:Y:S01]  /*37240*/  IMAD.MOV.U32 R27, RZ, RZ, R3 ;  /* 0x000000ffff1b7224 */ /* 0x000fe200078e0003 */
[----:B----4-:R-:W-:Y:S04]  /*37250*/  STL.64 [R1+0x21d8], R14 ;  /* 0x0021d80e01007387 */ /* 0x010fe80000100a00 */
[----:B---3--:R0:W-:Y:S04]  /*37260*/  STL.64 [R1+0x21d0], R12 ;  /* 0x0021d00c01007387 */ /* 0x0081e80000100a00 */
[----:B0-----:R-:W3:Y:S04]  /*37270*/  LDL.LU R12, [R1+0x640] ;  /* 0x00064000010c7983 */ /* 0x001ee80000300800 */
[----:B------:R-:W3:Y:S04]  /*37280*/  LDL.LU R13, [R1+0x644] ;  /* 0x00064400010d7983 */ /* 0x000ee80000300800 */
[----:B------:R-:W3:Y:S04]  /*37290*/  LDL.LU R14, [R1+0x648] ;  /* 0x00064800010e7983 */ /* 0x000ee80000300800 */
[----:B------:R-:W3:Y:S04]  /*372a0*/  LDL.LU R15, [R1+0x64c] ;  /* 0x00064c00010f7983 */ /* 0x000ee80000300800 */
[----:B------:R-:W-:Y:S04]  /*372b0*/  STL.64 [R1+0x21a0], R6 ;  /* 0x0021a00601007387 */ /* 0x000fe80000100a00 */
[----:B------:R0:W-:Y:S04]  /*372c0*/  STL.64 [R1+0x2198], R4 ;  /* 0x0021980401007387 */ /* 0x0001e80000100a00 */
[----:B0-----:R-:W4:Y:S04]  /*372d0*/  LDL.LU R4, [R1+0x600] ;  /* 0x0006000001047983 */ /* 0x001f280000300800 */
[----:B------:R-:W4:Y:S04]  /*372e0*/  LDL.LU R5, [R1+0x604] ;  /* 0x0006040001057983 */ /* 0x000f280000300800 */
[----:B------:R-:W3:Y:S04]  /*372f0*/  LDL.LU R6, [R1+0x608] ;  /* 0x0006080001067983 */ /* 0x000ee80000300800 */
        /* <DEDUP_REMOVED lines=8> */
[----:B------:R0:W-:Y:S04]  /*37380*/  STL.64 [R1+0x2138], R10 ;  /* 0x0021380a01007387 */ /* 0x0001e80000100a00 */
[----:B------:R-:W3:Y:S04]  /*37390*/  LDL.LU R8, [R1+0x630] ;  /* 0x0006300001087983 */ /* 0x000ee80000300800 */
[----:B------:R-:W3:Y:S04]  /*373a0*/  LDL.LU R9, [R1+0x634] ;  /* 0x0006340001097983 */ /* 0x000ee80000300800 */
[----:B0-----:R-:W3:Y:S04]  /*373b0*/  LDL.LU R10, [R1+0x638] ;  /* 0x00063800010a7983 */ /* 0x001ee80000300800 */
[----:B------:R-:W3:Y:S04]  /*373c0*/  LDL.LU R11, [R1+0x63c] ;  /* 0x00063c00010b7983 */ /* 0x000ee80000300800 */
[----:B------:R-:W4:Y:S04]  /*373d0*/  LDL.LU.64 R22, [R1+0x2240] ;  /* 0x0022400001167983 */ /* 0x000f280000300a00 */
[----:B------:R-:W4:Y:S04]  /*373e0*/  LDL.LU.64 R20, [R1+0x2238] ;  /* 0x0022380001147983 */ /* 0x000f280000300a00 */
        /* <DEDUP_REMOVED lines=24> */
[----:B----4-:R-:W-:-:S15]  /*37570*/  HMMA.16816.F32 R20, R16, R26, R20 ;  /* 0x0000001a1014723c */ /* 0x010fde0000001814 */
[----:B------:R-:W-:-:S08]  /*37580*/  NOP ;  /* 0x0000000000007918 */ /* 0x000fd00000000000 */
[----:B------:R-:W-:Y:S04]  /*37590*/  STL.64 [R1+0x650], R20 ;  /* 0x0006501401007387 */ /* 0x000fe80000100a00 */
[----:B------:R0:W-:Y:S04]  /*375a0*/  STL.64 [R1+0x658], R22 ;  /* 0x0006581601007387 */ /* 0x0001e80000100a00 */
[----:B0-----:R-:W4:Y:S04]  /*375b0*/  LDL.LU.64 R22, [R1+0x21e0] ;  /* 0x0021e00001167983 */ /* 0x001f280000300a00 */
[----:B------:R-:W-:Y:S01]  /*375c0*/  STL.64 [R1+0x2100], R26 ;  /* 0x0021001a01007387 */ /* 0x000fe20000100a00 */
[----:B----4-:R-:W-:Y:S03]  /*375d0*/  HMMA.16816.F32 R20, R16, R22, R12 ;  /* 0x000000161014723c */ /* 0x010fe6000000180c */
[----:B------:R-:W4:Y:S04]  /*375e0*/  LDL.LU.64 R14, [R1+0x21d8] ;  /* 0x0021d800010e7983 */ /* 0x000f280000300a00 */
[----:B------:R-:W4:-:S15]  /*375f0*/  LDL.LU.64 R12, [R1+0x21d0] ;  /* 0x0021d000010c7983 */ /* 0x000f1e0000300a00 */
[----:B------:R-:W-:-:S01]  /*37600*/  NOP ;  /* 0x0000000000007918 */ /* 0x000fc20000000000 */
[----:B------:R-:W-:Y:S04]  /*37610*/  STL.64 [R1+0x640], R20 ;  /* 0x0006401401007387 */ /* 0x000fe80000100a00 */
[----:B------:R0:W-:Y:S04]  /*37620*/  STL.64 [R1+0x648], R22 ;  /* 0x0006481601007387 */ /* 0x0001e80000100a00 */
[----:B0-----:R-:W3:Y:S01]  /*37630*/  LDL.LU.64 R22, [R1+0x21c8] ;  /* 0x0021c80001167983 */ /* 0x001ee20000300a00 */
[----:B------:R-:W-:Y:S02]  /*37640*/  IMAD.MOV.U32 R26, RZ, RZ, R2 ;  /* 0x000000ffff1a7224 */ /* 0x000fe400078e0002 */
[----:B------:R-:W-:-:S07]  /*37650*/  IMAD.MOV.U32 R27, RZ, RZ, R0 ;  /* 0x000000ffff1b7224 */ /* 0x000fce00078e0000 */
[C---:B----4-:R-:W-:Y:S06]  /*37660*/  HMMA.16816.F32 R24, R16.reuse, R26, R12 ;  /* 0x0000001a1018723c */ /* 0x050fec000000180c */
[----:B---3--:R-:W-:Y:S01]  /*37670*/  HMMA.16816.F32 R20, R16, R22, R8 ;  /* 0x000000161014723c */ /* 0x008fe20000001808 */
[----:B------:R-:W3:-:S15]  /*37680*/  LDL.LU R8, [R1+0x5b0] ;  /* 0x0005b00001087983 */ /* 0x000ede0000300800 */
[----:B------:R-:W-:-:S07]  /*37690*/  NOP ;  /* 0x0000000000007918 */ /* 0x000fce0000000000 */
[----:B------:R0:W-:Y:S04]  /*376a0*/  STL.64 [R1+0x630], R20 ;  /* 0x0006301401007387 */ /* 0x0001e80000100a00 */
[----:B------:R1:W-:Y:S04]  /*376b0*/  STL.64 [R1+0x638], R22 ;  /* 0x0006381601007387 */ /* 0x0003e80000100a00 */
[----:B------:R-:W3:Y:S04]  /*376c0*/  LDL.LU R9, [R1+0x5b4] ;  /* 0x0005b40001097983 */ /* 0x000ee80000300800 */
[----:B------:R-:W3:Y:S04]  /*376d0*/  LDL.LU R10, [R1+0x5b8] ;  /* 0x0005b800010a7983 */ /* 0x000ee80000300800 */
[----:B------:R-:W3:Y:S04]  /*376e0*/  LDL.LU R11, [R1+0x5bc] ;  /* 0x0005bc00010b7983 */ /* 0x000ee80000300800 */
[----:B0-----:R-:W4:Y:S04]  /*376f0*/  LDL.LU R20, [R1+0x170] ;  /* 0x0001700001147983 */ /* 0x001f280000300800 */
[----:B------:R-:W4:Y:S04]  /*37700*/  LDL.LU R21, [R1+0x174] ;  /* 0x0001740001157983 */ /* 0x000f280000300800 */
[----:B-1----:R-:W4:Y:S04]  /*37710*/  LDL.LU R22, [R1+0x178] ;  /* 0x0001780001167983 */ /* 0x002f280000300800 */
[----:B------:R-:W4:Y:S04]  /*37720*/  LDL.LU R23, [R1+0x17c] ;  /* 0x00017c0001177983 */ /* 0x000f280000300800 */
[----:B------:R-:W2:Y:S04]  /*37730*/  LDL.LU.64 R14, [R1+0x21c0] ;  /* 0x0021c000010e7983 */ /* 0x000ea80000300a00 */
[----:B------:R-:W-:Y:S04]  /*37740*/  STL.64 [R1+0x620], R24 ;  /* 0x0006201801007387 */ /* 0x000fe80000100a00 */
[----:B------:R0:W-:Y:S04]  /*37750*/  STL.64 [R1+0x628], R26 ;  /* 0x0006281a01007387 */ /* 0x0001e80000100a00 */
[----:B0-----:R-:W3:Y:S04]  /*37760*/  LDL.LU.64 R26, [R1+0xb8] ;  /* 0x0000b800011a7983 */ /* 0x001ee80000300a00 */
[----:B---3--:R0:W-:Y:S04]  /*37770*/  STL.64 [R1+0x2108], R26 ;  /* 0x0021081a01007387 */ /* 0x0081e80000100a00 */
[----:B0-----:R-:W3:Y:S01]  /*37780*/  LDL.LU.64 R26, [R1+0xc8] ;  /* 0x0000c800011a7983 */ /* 0x001ee20000300a00 */
        /* <DEDUP_REMOVED lines=39> */
[----:B---3--:R-:W-:-:S15]  /*37a00*/  HMMA.16816.F32 R4, R16, R14, R4 ;  /* 0x0000000e1004723c */ /* 0x008fde0000001804 */
[----:B------:R-:W-:-:S08]  /*37a10*/  NOP ;  /* 0x0000000000007918 */ /* 0x000fd00000000000 */
[----:B------:R-:W-:Y:S04]  /*37a20*/  STL.64 [R1+0x5c0], R4 ;  /* 0x0005c00401007387 */ /* 0x000fe80000100a00 */
[----:B------:R0:W-:Y:S04]  /*37a30*/  STL.64 [R1+0x5c8], R6 ;  /* 0x0005c80601007387 */ /* 0x0001e80000100a00 */
[----:B0-----:R-:W3:Y:S04]  /*37a40*/  LDL.LU.64 R6, [R1+0x2140] ;  /* 0x0021400001067983 */ /* 0x001ee80000300a00 */
[----:B------:R0:W-:Y:S04]  /*37a50*/  STL.64 [R1+0x2090], R14 ;  /* 0x0020900e01007387 */ /* 0x0001e80000100a00 */
[----:B------:R-:W4:Y:S04]  /*37a60*/  LDL.LU R12, [R1+0x4c0] ;  /* 0x0004c000010c7983 */ /* 0x000f280000300800 */
[----:B------:R-:W4:Y:S04]  /*37a70*/  LDL.LU R13, [R1+0x4c4] ;  /* 0x0004c400010d7983 */ /* 0x000f280000300800 */
[----:B0-----:R-:W2:Y:S04]  /*37a80*/  LDL.LU R14, [R1+0x4c8] ;  /* 0x0004c800010e7983 */ /* 0x001ea80000300800 */
[----:B------:R-:W2:Y:S01]  /*37a90*/  LDL.LU R15, [R1+0x4cc] ;  /* 0x0004cc00010f7983 */ /* 0x000ea20000300800 */
[C---:B---3--:R-:W-:Y:S03]  /*37aa0*/  HMMA.16816.F32 R8, R16.reuse, R6, R8 ;  /* 0x000000061008723c */ /* 0x048fe60000001808 */
[----:B--2---:R-:W-:Y:S04]  /*37ab0*/  STL.64 [R1+0x2118], R14 ;  /* 0x0021180e01007387 */ /* 0x004fe80000100a00 */
[----:B----4-:R0:W-:Y:S04]  /*37ac0*/  STL.64 [R1+0x2110], R12 ;  /* 0x0021100c01007387 */ /* 0x0101e80000100a00 */
[----:B0-----:R-:W2:Y:S04]  /*37ad0*/  LDL.LU R12, [R1+0x140] ;  /* 0x00014000010c7983 */ /* 0x001ea80000300800 */
[----:B------:R-:W2:Y:S04]  /*37ae0*/  LDL.LU R13, [R1+0x144] ;  /* 0x00014400010d7983 */ /* 0x000ea80000300800 */
[----:B------:R-:W2:Y:S04]  /*37af0*/  LDL.LU R14, [R1+0x148] ;  /* 0x00014800010e7983 */ /* 0x000ea80000300800 */
[----:B------:R-:W2:Y:S04]  /*37b00*/  LDL.LU R15, [R1+0x14c] ;  /* 0x00014c00010f7983 */ /* 0x000ea80000300800 */
[----:B------:R-:W-:Y:S04]  /*37b10*/  STL.64 [R1+0x5b0], R8 ;  /* 0x0005b00801007387 */ /* 0x000fe80000100a00 */
[----:B------:R0:W-:Y:S04]  /*37b20*/  STL.64 [R1+0x5b8], R10 ;  /* 0x0005b80a01007387 */ /* 0x0001e80000100a00 */
[----:B0-----:R-:W3:Y:S04]  /*37b30*/  LDL.LU.64 R10, [R1+0x2138] ;  /* 0x00213800010a7983 */ /* 0x001ee80000300a00 */
[----:B------:R-:W-:Y:S04]  /*37b40*/  STL [R1+0x204c], R6 ;  /* 0x00204c0601007387 */ /* 0x000fe80000100800 */
[----:B------:R0:W-:Y:S04]  /*37b50*/  STL [R1+0x2048], R7 ;  /* 0x0020480701007387 */ /* 0x0001e80000100800 */
[----:B0-----:R-:W4:Y:S01]  /*37b60*/  LDL.LU.64 R6, [R1+0xd8] ;  /* 0x0000d80001067983 */ /* 0x001f220000300a00 */
[----:B---3--:R-:W-:Y:S03]  /*37b70*/  HMMA.16816.F32 R16, R16, R10, R20 ;  /* 0x0000000a1010723c */ /* 0x008fe60000001814 */
[----:B------:R-:W4:Y:S04]  /*37b80*/  LDL.LU.64 R22, [R1+0x2130] ;  /* 0x0021300001167983 */ /* 0x000f280000300a00 */
[----:B------:R-:W4:-:S15]  /*37b90*/  LDL.LU.64 R20, [R1+0x2128] ;  /* 0x0021280001147983 */ /* 0x000f1e0000300a00 */
[----:B------:R-:W-:-:S01]  /*37ba0*/  NOP ;  /* 0x0000000000007918 */ /* 0x000fc20000000000 */
[----:B------:R-:W-:Y:S04]  /*37bb0*/  STL.64 [R1+0x170], R16 ;  /* 0x0001701001007387 */ /* 0x000fe80000100a00 */
[----:B------:R0:W-:Y:S04]  /*37bc0*/  STL.64 [R1+0x178], R18 ;  /* 0x0001781201007387 */ /* 0x0001e80000100a00 */
[----:B0-----:R-:W3:Y:S01]  /*37bd0*/  LDL.LU.64 R18, [R1+0xa8] ;  /* 0x0000a80001127983 */ /* 0x001ee20000300a00 */
[----:B----4-:R-:W-:-:S15]  /*37be0*/  HMMA.16816.F32 R24, R20, R6, R24 ;  /* 0x000000061418723c */ /* 0x010fde0000001818 */
[----:B------:R-:W-:-:S08]  /*37bf0*/  NOP ;  /* 0x0000000000007918 */ /* 0x000fd00000000000 */
[----:B------:R-:W-:Y:S04]  /*37c00*/  STL.64 [R1+0xfe0], R24 ;  /* 0x000fe01801007387 */ /* 0x000fe80000100a00 */
[----:B------:R0:W-:Y:S04]  /*37c10*/  STL.64 [R1+0xfe8], R26 ;  /* 0x000fe81a01007387 */ /* 0x0001e80000100a00 */
[----:B0-----:R-:W2:Y:S01]  /*37c20*/  LDL.LU.64 R26, [R1+0x2120] ;  /* 0x00212000011a7983 */ /* 0x001ea20000300a00 */
[----:B------:R-:W-:Y:S02]  /*37c30*/  IMAD.MOV.U32 R5, RZ, RZ, R7 ;  /* 0x000000ffff057224 */ /* 0x000fe400078e0007 */
[----:B------:R-:W-:-:S03]  /*37c40*/  IMAD.MOV.U32 R8, RZ, RZ, R6 ;  /* 0x000000ffff087224 */ /* 0x000fc600078e0006 */
[----:B------:R0:W-:Y:S04]  /*37c50*/  STL [R1+0x2050], R5 ;  /* 0x0020500501007387 */ /* 0x0001e80000100800 */
[----:B------:R-:W3:Y:S04]  /*37c60*/  LDL.LU R4, [R1+0x4d0] ;  /* 0x0004d00001047983 */ /* 0x000ee80000300800 */
[----:B0-----:R-:W3:Y:S04]  /*37c70*/  LDL.LU R5, [R1+0x4d4] ;  /* 0x0004d40001057983 */ /* 0x001ee80000300800 */
[----:B------:R-:W3:Y:S04]  /*37c80*/  LDL.LU R6, [R1+0x4d8] ;  /* 0x0004d80001067983 */ /* 0x000ee80000300800 */
[----:B------:R-:W3:Y:S04]  /*37c90*/  LDL.LU R7, [R1+0x4dc] ;  /* 0x0004dc0001077983 */ /* 0x000ee80000300800 */
[----:B------:R-:W-:Y:S04]  /*37ca0*/  STL.64 [R1+0x2018], R10 ;  /* 0x0020180a01007387 */ /* 0x000fe80000100a00 */
[----:B------:R0:W-:Y:S04]  /*37cb0*/  STL [R1+0x2010], R8 ;  /* 0x0020100801007387 */ /* 0x0001e80000100800 */
[----:B0-----:R-:W4:Y:S04]  /*37cc0*/  LDL.LU R8, [R1+0x130] ;  /* 0x0001300001087983 */ /* 0x001f280000300800 */
[----:B------:R-:W4:Y:S04]  /*37cd0*/  LDL.LU R9, [R1+0x134] ;  /* 0x0001340001097983 */ /* 0x000f280000300800 */
[----:B------:R-:W4:Y:S04]  /*37ce0*/  LDL.LU R10, [R1+0x138] ;  /* 0x00013800010a7983 */ /* 0x000f280000300800 */
[----:B------:R-:W4:Y:S01]  /*37cf0*/  LDL.LU R11, [R1+0x13c] ;  /* 0x00013c00010b7983 */ /* 0x000f220000300800 */
        /* <DEDUP_REMOVED lines=8> */
[----:B------:R-:W-:Y:S01]  /*37d80*/  STL [R1+0x2054], R29 ;  /* 0x0020541d01007387 */ /* 0x000fe20000100800 */
[C---:B---3--:R-:W-:Y:S06]  /*37d90*/  HMMA.16816.F32 R4, R20.reuse, R18, R4 ;  /* 0x000000121404723c */ /* 0x048fec0000001804 */
[----:B----4-:R-:W-:-:S15]  /*37da0*/  HMMA.16816.F32 R8, R20, R26, R8 ;  /* 0x0000001a1408723c */ /* 0x010fde0000001808 */
[----:B------:R-:W-:-:S08]  /*37db0*/  NOP ;  /* 0x0000000000007918 */ /* 0x000fd00000000000 */
[----:B------:R0:W-:Y:S04]  /*37dc0*/  STL.64 [R1+0x130], R8 ;  /* 0x0001300801007387 */ /* 0x0001e80000100a00 */
[----:B------:R1:W-:Y:S01]  /*37dd0*/  STL.64 [R1+0x138], R10 ;  /* 0x0001380a01007387 */ /* 0x0003e20000100a00 */
[----:B0-----:R-:W-:Y:S02]  /*37de0*/  IMAD.MOV.U32 R9, RZ, RZ, R26 ;  /* 0x000000ffff097224 */ /* 0x001fe400078e001a */
[----:B------:R-:W-:Y:S02]  /*37df0*/  IMAD.MOV.U32 R8, RZ, RZ, R27 ;  /* 0x000000ffff087224 */ /* 0x000fe400078e001b */
[----:B------:R-:W2:Y:S01]  /*37e00*/  LDL.LU.64 R26, [R1+0x2100] ;  /* 0x00210000011a7983 */ /* 0x000ea20000300a00 */
[----:B-1----:R-:W-:-:S02]  /*37e10*/  IMAD.MOV.U32 R11, RZ, RZ, R18 ;  /* 0x000000ffff0b7224 */ /* 0x002fc400078e0012 */
[----:B------:R-:W-:Y:S01]  /*37e20*/  IMAD.MOV.U32 R10, RZ, RZ, R19 ;  /* 0x000000ffff0a7224 */ /* 0x000fe200078e0013 */
[----:B------:R-:W-:Y:S04]  /*37e30*/  STL.64 [R1+0x4d0], R4 ;  /* 0x0004d00401007387 */ /* 0x000fe80000100a00 */
[----:B------:R-:W-:Y:S04]  /*37e40*/  STL.64 [R1+0x4d8], R6 ;  /* 0x0004d80601007387 */ /* 0x000fe80000100a00 */
[----:B------:R-:W-:Y:S04]  /*37e50*/  STL.64 [R1+0x2060], R10 ;  /* 0x0020600a01007387 */ /* 0x000fe80000100a00 */
[----:B------:R2:W-:Y:S02]  /*37e60*/  STL.64 [R1+0x2058], R8 ;  /* 0x0020580801007387 */ /* 0x0005e40000100a00 */
[----:B--2---:R-:W-:Y:S06]  /*37e70*/  HMMA.16816.F32 R8, R20, R26, R12 ;  /* 0x0000001a1408723c */ /* 0x004fec000000180c */
[----:B------:R-:W-:-:S15]  /*37e80*/  IMAD.MOV.U32 R4, RZ, RZ, R26 ;  /* 0x000000ffff047224 */ /* 0x000fde00078e001a */
[----:B------:R-:W-:-:S02]  /*37e90*/  NOP ;  /* 0x0000000000007918 */ /* 0x000fc40000000000 */
[----:B------:R0:W-:Y:S04]  /*37ea0*/  STL.64 [R1+0x4c0], R8 ;  /* 0x0004c00801007387 */ /* 0x0001e80000100a00 */
[----:B------:R1:W-:Y:S04]  /*37eb0*/  STL.64 [R1+0x4c8], R10 ;  /* 0x0004c80a01007387 */ /* 0x0003e80000100a00 */
[----:B------:R2:W-:Y:S04]  /*37ec0*/  STL [R1+0x20b8], R4 ;  /* 0x0020b80401007387 */ /* 0x0005e80000100800 */
[----:B0-----:R-:W3:Y:S04]  /*37ed0*/  LDL.LU R8, [R1+0x430] ;  /* 0x0004300001087983 */ /* 0x001ee80000300800 */
[----:B------:R-:W3:Y:S04]  /*37ee0*/  LDL.LU R9, [R1+0x434] ;  /* 0x0004340001097983 */ /* 0x000ee80000300800 */
[----:B-1----:R-:W4:Y:S04]  /*37ef0*/  LDL.LU R10, [R1+0x438] ;  /* 0x00043800010a7983 */ /* 0x002f280000300800 */
[----:B------:R-:W4:Y:S04]  /*37f00*/  LDL.LU R11, [R1+0x43c] ;  /* 0x00043c00010b7983 */ /* 0x000f280000300800 */
[----:B------:R-:W3:Y:S04]  /*37f10*/  LDL.LU R12, [R1+0x450] ;  /* 0x00045000010c7983 */ /* 0x000ee80000300800 */
[----:B------:R-:W3:Y:S04]  /*37f20*/  LDL.LU R13, [R1+0x454] ;  /* 0x00045400010d7983 */ /* 0x000ee80000300800 */
[----:B------:R-:W4:Y:S04]  /*37f30*/  LDL.LU R14, [R1+0x458] ;  /* 0x00045800010e7983 */ /* 0x000f280000300800 */
[----:B------:R-:W4:Y:S04]  /*37f40*/  LDL.LU R15, [R1+0x45c] ;  /* 0x00045c00010f7983 */ /* 0x000f280000300800 */
[----:B--2---:R-:W2:Y:S04]  /*37f50*/  LDL.LU R4, [R1+0x470] ;  /* 0x0004700001047983 */ /* 0x004ea80000300800 */
[----:B------:R-:W2:Y:S04]  /*37f60*/  LDL.LU R5, [R1+0x474] ;  /* 0x0004740001057983 */ /* 0x000ea80000300800 */
[----:B------:R-:W3:Y:S04]  /*37f70*/  LDL.LU R6, [R1+0x478] ;  /* 0x0004780001067983 */ /* 0x000ee80000300800 */
[----:B------:R-:W3:Y:S04]  /*37f80*/  LDL.LU R7, [R1+0x47c] ;  /* 0x00047c0001077983 */ /* 0x000ee80000300800 */
[----:B------:R-:W4:Y:S04]  /*37f90*/  LDL.LU.64 R18, [R1+0x68] ;  /* 0x0000680001127983 */ /* 0x000f280000300a00 */
[----:B----4-:R0:W-:Y:S04]  /*37fa0*/  STL.64 [R1+0x20e0], R18 ;  /* 0x0020e01201007387 */ /* 0x0101e80000100a00 */
[----:B0-----:R-:W4:Y:S04]  /*37fb0*/  LDL.LU.64 R18, [R1+0x78] ;  /* 0x0000780001127983 */ /* 0x001f280000300a00 */
[----:B----4-:R-:W-:Y:S04]  /*37fc0*/  STL.64 [R1+0x20f8], R18 ;  /* 0x0020f81201007387 */ /* 0x010fe80000100a00 */
[----:B---3--:R0:W-:Y:S04]  /*37fd0*/  STL.64 [R1+0x20c8], R6 ;  /* 0x0020c80601007387 */ /* 0x0081e80000100a00 */
[----:B--2---:R1:W-:Y:S04]  /*37fe0*/  STL.64 [R1+0x20c0], R4 ;  /* 0x0020c00401007387 */ /* 0x0043e80000100a00 */
[----:B0-----:R-:W2:Y:S04]  /*37ff0*/  LDL.LU.64 R6, [R1+0x58] ;  /* 0x0000580001067983 */ /* 0x001ea80000300a00 */
[----:B--2---:R0:W-:Y:S04]  /*38000*/  STL.64 [R1+0x20d8], R6 ;  /* 0x0020d80601007387 */ /* 0x0041e80000100a00 */
[----:B-1----:R-:W2:Y:S04]  /*38010*/  LDL.LU R4, [R1+0x490] ;  /* 0x0004900001047983 */ /* 0x002ea80000300800 */
[----:B------:R-:W2:Y:S04]  /*38020*/  LDL.LU R5, [R1+0x494] ;  /* 0x0004940001057983 */ /* 0x000ea80000300800 */
[----:B0-----:R-:W3:Y:S04]  /*38030*/  LDL.LU R6, [R1+0x498] ;  /* 0x0004980001067983 */ /* 0x001ee80000300800 */
[----:B------:R-:W3:Y:S04]  /*38040*/  LDL.LU R7, [R1+0x49c] ;  /* 0x00049c0001077983 */ /* 0x000ee80000300800 */
[----:B------:R-:W4:Y:S04]  /*38050*/  LDL.LU R24, [R1+0x4b0] ;  /* 0x0004b00001187983 */ /* 0x000f280000300800 */
[----:B------:R-:W4:Y:S01]  /*38060*/  LDL.LU R25, [R1+0x4b4] ;  /* 0x0004b40001197983 */ /* 0x000f220000300800 */
[----:B------:R-:W-:-:S03]  /*38070*/  IMAD.MOV.U32 R2, RZ, RZ, R27 ;  /* 0x000000ffff027224 */ /* 0x000fc600078e001b */
[----:B------:R-:W4:Y:S04]  /*38080*/  LDL.LU R26, [R1+0x4b8] ;  /* 0x0004b800011a7983 */ /* 0x000f280000300800 */
[----:B------:R-:W4:Y:S04]  /*38090*/  LDL.LU R27, [R1+0x4bc] ;  /* 0x0004bc00011b7983 */ /* 0x000f280000300800 */
[----:B------:R-:W4:Y:S04]  /*380a0*/  LDL.LU.64 R18, [R1+0x88] ;  /* 0x0000880001127983 */ /* 0x000f280000300a00 */
        /* <DEDUP_REMOVED lines=8> */
[----:B0-----:R-:W3:Y:S04]  /*38130*/  LDL.LU.64 R14, [R1+0x38] ;  /* 0x00003800010e7983 */ /* 0x001ee80000300a00 */
[----:B---3--:R0:W-:Y:S04]  /*38140*/  STL.64 [R1+0x20b0], R14 ;  /* 0x0020b00e01007387 */ /* 0x0081e80000100a00 */
[----:B0-----:R-:W3:Y:S04]  /*38150*/  LDL.LU.64 R14, [R1+0x48] ;  /* 0x00004800010e7983 */ /* 0x001ee80000300a00 */
[----:B---3--:R0:W-:Y:S04]  /*38160*/  STL.64 [R1+0x20d0], R14 ;  /* 0x0020d00e01007387 */ /* 0x0081e80000100a00 */
[----:B------:R-:W3:Y:S04]  /*38170*/  LDL.LU R12, [R1+0x480] ;  /* 0x00048000010c7983 */ /* 0x000ee80000300800 */
[----:B------:R-:W3:Y:S04]  /*38180*/  LDL.LU R13, [R1+0x484] ;  /* 0x00048400010d7983 */ /* 0x000ee80000300800 */
[----:B0-----:R-:W3:Y:S04]  /*38190*/  LDL.LU R14, [R1+0x488] ;  /* 0x00048800010e7983 */ /* 0x001ee80000300800 */
[----:B------:R-:W3:Y:S04]  /*381a0*/  LDL.LU R15, [R1+0x48c] ;  /* 0x00048c00010f7983 */ /* 0x000ee80000300800 */
[----:B------:R-:W-:Y:S04]  /*381b0*/  STL.64 [R1+0x2078], R10 ;  /* 0x0020780a01007387 */ /* 0x000fe80000100a00 */
[----:B------:R0:W-:Y:S04]  /*381c0*/  STL.64 [R1+0x2070], R8 ;  /* 0x0020700801007387 */ /* 0x0001e80000100a00 */
[----:B0-----:R-:W2:Y:S04]  /*381d0*/  LDL.LU R8, [R1+0x440] ;  /* 0x0004400001087983 */ /* 0x001ea80000300800 */
[----:B------:R-:W2:Y:S04]  /*381e0*/  LDL.LU R9, [R1+0x444] ;  /* 0x0004440001097983 */ /* 0x000ea80000300800 */
[----:B------:R-:W3:Y:S04]  /*381f0*/  LDL.LU R10, [R1+0x448] ;  /* 0x00044800010a7983 */ /* 0x000ee80000300800 */
[----:B------:R-:W3:Y:S01]  /*38200*/  LDL.LU R11, [R1+0x44c] ;  /* 0x00044c00010b7983 */ /* 0x000ee20000300800 */
[----:B----4-:R-:W-:Y:S03]  /*38210*/  HMMA.16816.F32 R24, R20, R18, R24 ;  /* 0x000000121418723c */ /* 0x010fe60000001818 */
[----:B---3--:R0:W-:Y:S04]  /*38220*/  STL.64 [R1+0x2088], R10 ;  /* 0x0020880a01007387 */ /* 0x0081e80000100a00 */
[----:B--2---:R1:W-:Y:S04]  /*38230*/  STL.64 [R1+0x2080], R8 ;  /* 0x0020800801007387 */ /* 0x0043e80000100a00 */
[----:B0-----:R-:W2:Y:S04]  /*38240*/  LDL.LU.64 R10, [R1+0x28] ;  /* 0x00002800010a7983 */ /* 0x001ea80000300a00 */
[----:B--2---:R0:W-:Y:S04]  /*38250*/  STL.64 [R1+0x20a8], R10 ;  /* 0x0020a80a01007387 */ /* 0x0041e80000100a00 */
[----:B-1----:R-:W2:Y:S04]  /*38260*/  LDL.LU R8, [R1+0x460] ;  /* 0x0004600001087983 */ /* 0x002ea80000300800 */
[----:B------:R-:W2:Y:S04]  /*38270*/  LDL.LU R9, [R1+0x464] ;  /* 0x0004640001097983 */ /* 0x000ea80000300800 */
[----:B0-----:R-:W2:Y:S04]  /*38280*/  LDL.LU R10, [R1+0x468] ;  /* 0x00046800010a7983 */ /* 0x001ea80000300800 */
[----:B------:R-:W2:Y:S04]  /*38290*/  LDL.LU R11, [R1+0x46c] ;  /* 0x00046c00010b7983 */ /* 0x000ea80000300800 */
[----:B------:R0:W-:Y:S04]  /*382a0*/  STL.64 [R1+0x4b0], R24 ;  /* 0x0004b01801007387 */ /* 0x0001e80000100a00 */
[----:B------:R1:W-:Y:S01]  /*382b0*/  STL.64 [R1+0x4b8], R26 ;  /* 0x0004b81a01007387 */ /* 0x0003e20000100a00 */
[----:B0-----:R-:W-:-:S02]  /*382c0*/  IMAD.MOV.U32 R25, RZ, RZ, R18 ;  /* 0x000000ffff197224 */ /* 0x001fc400078e0012 */
[----:B------:R-:W-:Y:S02]  /*382d0*/  IMAD.MOV.U32 R24, RZ, RZ, R19 ;  /* 0x000000ffff187224 */ /* 0x000fe400078e0013 */
[----:B------:R-:W3:Y:S02]  /*382e0*/  LDL.LU.64 R18, [R1+0x20f8] ;  /* 0x0020f80001127983 */ /* 0x000ee40000300a00 */
[----:B---3--:R-:W-:Y:S06]  /*382f0*/  HMMA.16816.F32 R4, R20, R18, R4 ;  /* 0x000000121404723c */ /* 0x008fec0000001804 */
[----:B-1----:R-:W-:-:S02]  /*38300*/  IMAD.MOV.U32 R27, RZ, RZ, R18 ;  /* 0x000000ffff1b7224 */ /* 0x002fc400078e0012 */
        /* <DEDUP_REMOVED lines=12> */
[----:B------:R-:W4:Y:S04]  /*383d0*/  LDL.LU R16, [R1+0x2a0] ;  /* 0x0002a00001107983 */ /* 0x000f280000300800 */
[----:B------:R-:W4:Y:S04]  /*383e0*/  LDL.LU R17, [R1+0x2a4] ;  /* 0x0002a40001117983 */ /* 0x000f280000300800 */
[----:B------:R-:W2:Y:S04]  /*383f0*/  LDL.LU R18, [R1+0x2a8] ;  /* 0x0002a80001127983 */ /* 0x000ea80000300800 */
[----:B------:R-:W2:Y:S01]  /*38400*/  LDL.LU R19, [R1+0x2ac] ;  /* 0x0002ac0001137983 */ /* 0x000ea20000300800 */
[----:B---3--:R-:W-:Y:S03]  /*38410*/  HMMA.16816.F32 R12, R20, R6, R12 ;  /* 0x00000006140c723c */ /* 0x008fe6000000180c */
[----:B--2---:R0:W-:Y:S04]  /*38420*/  STL.64 [R1+0x1ee0], R18 ;  /* 0x001ee01201007387 */ /* 0x0041e80000100a00 */
[----:B----4-:R1:W-:Y:S04]  /*38430*/  STL.64 [R1+0x1ed8], R16 ;  /* 0x001ed81001007387 */ /* 0x0103e80000100a00 */
[----:B0-----:R-:W2:Y:S04]  /*38440*/  LDL.LU R18, [R1+0x18] ;  /* 0x0000180001127983 */ /* 0x001ea80000300800 */
[----:B------:R-:W2:Y:S01]  /*38450*/  LDL.LU R19, [R1+0x1c] ;  /* 0x00001c0001137983 */ /* 0x000ea20000300800 */
[----:B-1----:R-:W-:-:S02]  /*38460*/  IMAD.MOV.U32 R17, RZ, RZ, R6 ;  /* 0x000000ffff117224 */ /* 0x002fc400078e0006 */
[----:B------:R-:W-:-:S05]  /*38470*/  IMAD.MOV.U32 R16, RZ, RZ, R7 ;  /* 0x000000ffff107224 */ /* 0x000fca00078e0007 */
[----:B------:R-:W-:Y:S04]  /*38480*/  STL.64 [R1+0x480], R12 ;  /* 0x0004800c01007387 */ /* 0x000fe80000100a00 */
[----:B------:R0:W-:Y:S04]  /*38490*/  STL.64 [R1+0x488], R14 ;  /* 0x0004880e01007387 */ /* 0x0001e80000100a00 */
[----:B0-----:R-:W3:Y:S04]  /*384a0*/  LDL.LU.64 R14, [R1+0x20d0] ;  /* 0x0020d000010e7983 */ /* 0x001ee80000300a00 */
[----:B------:R-:W3:Y:S04]  /*384b0*/  LDL.LU.64 R6, [R1+0x20c8] ;  /* 0x0020c80001067983 */ /* 0x000ee80000300a00 */
[----:B------:R-:W3:Y:S02]  /*384c0*/  LDL.LU.64 R4, [R1+0x20c0] ;  /* 0x0020c00001047983 */ /* 0x000ee40000300a00 */
[----:B---3--:R-:W-:-:S15]  /*384d0*/  HMMA.16816.F32 R4, R20, R14, R4 ;  /* 0x0000000e1404723c */ /* 0x008fde0000001804 */
[----:B------:R-:W-:-:S08]  /*384e0*/  NOP ;  /* 0x0000000000007918 */ /* 0x000fd00000000000 */
[----:B------:R0:W-:Y:S04]  /*384f0*/  STL.64 [R1+0x470], R4 ;  /* 0x0004700401007387 */ /* 0x0001e80000100a00 */
[----:B------:R1:W-:Y:S04]  /*38500*/  STL.64 [R1+0x478], R6 ;  /* 0x0004780601007387 */ /* 0x0003e80000100a00 */
[----:B0-----:R-:W3:Y:S01]  /*38510*/  LDL.LU R4, [R1+0x20b8] ;  /* 0x0020b80001047983 */ /* 0x001ee20000300800 */
[----:B-1----:R-:W-:Y:S02]  /*38520*/  IMAD.MOV.U32 R6, RZ, RZ, R14 ;  /* 0x000000ffff067224 */ /* 0x002fe400078e000e */
[----:B------:R-:W-:-:S02]  /*38530*/  IMAD.MOV.U32 R7, RZ, RZ, R15 ;  /* 0x000000ffff077224 */ /* 0x000fc400078e000f */
[----:B------:R-:W4:Y:S02]  /*38540*/  LDL.LU.64 R14, [R1+0x20b0] ;  /* 0x0020b000010e7983 */ /* 0x000f240000300a00 */
[----:B----4-:R-:W-:Y:S06]  /*38550*/  HMMA.16816.F32 R8, R20, R14, R8 ;  /* 0x0000000e1408723c */ /* 0x010fec0000001808 */
[----:B------:R-:W-:Y:S02]  /*38560*/  IMAD.MOV.U32 R29, RZ, RZ, R14 ;  /* 0x000000ffff1d7224 */ /* 0x000fe400078e000e */
        /* <DEDUP_REMOVED lines=34> */
[----:B------:R-:W3:Y:S04]  /*38790*/  LDL.LU.64 R8, [R1+0x2058] ;  /* 0x0020580001087983 */ /* 0x000ee80000300a00 */
[----:B------:R-:W3:Y:S04]  /*387a0*/  LDL.LU R29, [R1+0x2054] ;  /* 0x00205400011d7983 */ /* 0x000ee80000300800 */
[----:B------:R-:W3:Y:S04]  /*387b0*/  LDL.LU R5, [R1+0x2050] ;  /* 0x0020500001057983 */ /* 0x000ee80000300800 */
[----:B------:R-:W-:Y:S04]  /*387c0*/  STL.64 [R1+0x1f28], R18 ;  /* 0x001f281201007387 */ /* 0x000fe80000100a00 */
[----:B------:R-:W-:Y:S04]  /*387d0*/  STL.64 [R1+0x1ef0], R14 ;  /* 0x001ef00e01007387 */ /* 0x000fe80000100a00 */
        /* <DEDUP_REMOVED lines=29> */
[----:B------:R0:W-:Y:S02]  /*389b0*/  STL.64 [R1+0x1f70], R18 ;  /* 0x001f701201007387 */ /* 0x0001e40000100a00 */
[----:B0-----:R-:W-:-:S02]  /*389c0*/  IMAD.MOV.U32 R18, RZ, RZ, R27 ;  /* 0x000000ffff127224 */ /* 0x001fc400078e001b */
[----:B------:R-:W-:-:S05]  /*389d0*/  IMAD.MOV.U32 R19, RZ, RZ, R26 ;  /* 0x000000ffff137224 */ /* 0x000fca00078e001a */
[----:B------:R-:W-:Y:S04]  /*389e0*/  STL.64 [R1+0x1f88], R18 ;  /* 0x001f881201007387 */ /* 0x000fe80000100a00 */
[----:B----4-:R-:W-:Y:S04]  /*389f0*/  STL.64 [R1+0x1f38], R14 ;  /* 0x001f380e01007387 */ /* 0x010fe80000100a00 */
[----:B--2---:R0:W-:Y:S04]  /*38a00*/  STL.64 [R1+0x1f30], R12 ;  /* 0x001f300c01007387 */ /* 0x0041e80000100a00 */
[----:B0-----:R-:W2:Y:S04]  /*38a10*/  LDL.LU R12, [R1+0x2e0] ;  /* 0x0002e000010c7983 */ /* 0x001ea80000300800 */
[----:B------:R-:W2:Y:S04]  /*38a20*/  LDL.LU R13, [R1+0x2e4] ;  /* 0x0002e400010d7983 */ /* 0x000ea80000300800 */
[----:B------:R-:W4:Y:S01]  /*38a30*/  LDL.LU R14, [R1+0x2e8] ;  /* 0x0002e800010e7983 */ /* 0x000f220000300800 */
[----:B------:R-:W-:-:S02]  /*38a40*/  IMAD.MOV.U32 R18, RZ, RZ, R25 ;  /* 0x000000ffff127224 */ /* 0x000fc400078e0019 */
[----:B------:R-:W-:Y:S02]  /*38a50*/  IMAD.MOV.U32 R19, RZ, RZ, R24 ;  /* 0x000000ffff137224 */ /* 0x000fe400078e0018 */
[----:B---3--:R-:W-:Y:S02]  /*38a60*/  IMAD.MOV.U32 R15, RZ, RZ, R28 ;  /* 0x000000ffff0f7224 */ /* 0x008fe400078e001c */
[----:B------:R-:W3:Y:S04]  /*38a70*/  LDL.LU R28, [R1+0x203c] ;  /* 0x00203c00011c7983 */ /* 0x000ee80000300800 */
[----:B------:R-:W-:Y:S04]  /*38a80*/  STL.64 [R1+0x1fa0], R18 ;  /* 0x001fa01201007387 */ /* 0x000fe80000100a00 */
        /* <DEDUP_REMOVED lines=9> */
[----:B------:R-:W2:Y:S04]  /*38b20*/  LDL.LU R19, [R1+0x33c] ;  /* 0x00033c0001137983 */ /* 0x000ea80000300800 */
[----:B--2---:R0:W-:Y:S04]  /*38b30*/  STL.64 [R1+0x1fb0], R18 ;  /* 0x001fb01201007387 */ /* 0x0041e80000100a00 */
[----:B---3--:R-:W-:Y:S01]  /*38b40*/  STL.64 [R1+0x1fa8], R16 ;  /* 0x001fa81001007387 */ /* 0x008fe20000100a00 */
[----:B0-----:R-:W-:-:S02]  /*38b50*/  IMAD.MOV.U32 R18, RZ, RZ, R11 ;  /* 0x000000ffff127224 */ /* 0x001fc400078e000b */
[----:B------:R-:W-:-:S05]  /*38b60*/  IMAD.MOV.U32 R19, RZ, RZ, R10 ;  /* 0x000000ffff137224 */ /* 0x000fca00078e000a */
[----:B------:R-:W-:Y:S04]  /*38b70*/  STL.64 [R1+0x1fc8], R18 ;  /* 0x001fc81201007387 */ /* 0x000fe80000100a00 */
[----:B----4-:R-:W-:Y:S04]  /*38b80*/  STL.64 [R1+0x1f68], R14 ;  /* 0x001f680e01007387 */ /* 0x010fe80000100a00 */
[----:B------:R0:W-:Y:S04]  /*38b90*/  STL.64 [R1+0x1f60], R12 ;  /* 0x001f600c01007387 */ /* 0x0001e80000100a00 */
[----:B0-----:R-:W2:Y:S04]  /*38ba0*/  LDL.LU R12, [R1+0x300] ;  /* 0x00030000010c7983 */ /* 0x001ea80000300800 */
[----:B------:R-:W2:Y:S04]  /*38bb0*/  LDL.LU R13, [R1+0x304] ;  /* 0x00030400010d7983 */ /* 0x000ea80000300800 */
[----:B------:R-:W3:Y:S01]  /*38bc0*/  LDL.LU R14, [R1+0x308] ;  /* 0x00030800010e7983 */ /* 0x000ee20000300800 */
[----:B------:R-:W-:-:S02]  /*38bd0*/  IMAD.MOV.U32 R18, RZ, RZ, R9 ;  /* 0x000000ffff127224 */ /* 0x000fc400078e0009 */
[----:B------:R-:W-:Y:S02]  /*38be0*/  IMAD.MOV.U32 R19, RZ, RZ, R8 ;  /* 0x000000ffff137224 */ /* 0x000fe400078e0008 */
[----:B------:R-:W-:Y:S02]  /*38bf0*/  IMAD.MOV.U32 R15, RZ, RZ, R28 ;  /* 0x000000ffff0f7224 */ /* 0x000fe400078e001c */
[----:B------:R-:W4:Y:S04]  /*38c00*/  LDL.LU R28, [R1+0x2038] ;  /* 0x00203800011c7983 */ /* 0x000f280000300800 */
        /* <DEDUP_REMOVED lines=15> */
[----:B------:R-:W-:-:S02]  /*38d00*/  IMAD.MOV.U32 R18, RZ, RZ, R29 ;  /* 0x000000ffff127224 */ /* 0x000fc400078e001d */
[----:B------:R-:W-:Y:S01]  /*38d10*/  IMAD.MOV.U32 R19, RZ, RZ, R3 ;  /* 0x000000ffff137224 */ /* 0x000fe200078e0003 */
[----:B------:R-:W4:Y:S04]  /*38d20*/  LDL.LU R29, [R1+0x2034] ;  /* 0x00203400011d7983 */ /* 0x000f280000300800 */
[----:B------:R-:W4:Y:S04]  /*38d30*/  LDL.LU R3, [R1+0x2030] ;  /* 0x0020300001037983 */ /* 0x000f280000300800 */
[----:B---3--:R-:W-:Y:S04]  /*38d40*/  STL.64 [R1+0x1f98], R14 ;  /* 0x001f980e01007387 */ /* 0x008fe80000100a00 */
[----:B--2---:R0:W-:Y:S04]  /*38d50*/  STL.64 [R1+0x1f90], R12 ;  /* 0x001f900c01007387 */ /* 0x0041e80000100a00 */
[----:B0-----:R-:W2:Y:S04]  /*38d60*/  LDL.LU R12, [R1+0x320] ;  /* 0x00032000010c7983 */ /* 0x001ea80000300800 */
[----:B------:R-:W2:Y:S01]  /*38d70*/  LDL.LU R13, [R1+0x324] ;  /* 0x00032400010d7983 */ /* 0x000ea20000300800 */
[----:B----4-:R-:W-:-:S02]  /*38d80*/  IMAD.MOV.U32 R14, RZ, RZ, R28 ;  /* 0x000000ffff0e7224 */ /* 0x010fc400078e001c */
[----:B------:R-:W-:Y:S01]  /*38d90*/  IMAD.MOV.U32 R15, RZ, RZ, R29 ;  /* 0x000000ffff0f7224 */ /* 0x000fe200078e001d */
[----:B------:R-:W3:Y:S04]  /*38da0*/  LDL.LU R28, [R1+0x202c] ;  /* 0x00202c00011c7983 */ /* 0x000ee80000300800 */
[----:B------:R-:W4:Y:S04]  /*38db0*/  LDL.LU R29, [R1+0x2028] ;  /* 0x00202800011d7983 */ /* 0x000f280000300800 */
[----:B------:R-:W-:Y:S04]  /*38dc0*/  STL.64 [R1+0x1fc0], R14 ;  /* 0x001fc00e01007387 */ /* 0x000fe80000100a00 */
[----:B--2---:R0:W-:Y:S04]  /*38dd0*/  STL.64 [R1+0x1fb8], R12 ;  /* 0x001fb80c01007387 */ /* 0x0041e80000100a00 */
[----:B0-----:R-:W2:Y:S04]  /*38de0*/  LDL.LU R12, [R1+0x340] ;  /* 0x00034000010c7983 */ /* 0x001ea80000300800 */
[----:B------:R-:W2:Y:S04]  /*38df0*/  LDL.LU R13, [R1+0x344] ;  /* 0x00034400010d7983 */ /* 0x000ea80000300800 */
[----:B------:R-:W3:Y:S04]  /*38e00*/  LDL.LU R14, [R1+0x348] ;  /* 0x00034800010e7983 */ /* 0x000ee80000300800 */
[----:B------:R-:W3:Y:S01]  /*38e10*/  LDL.LU R15, [R1+0x34c] ;  /* 0x00034c00010f7983 */ /* 0x000ee20000300800 */
[----:B------:R-:W-:Y:S03]  /*38e20*/  HMMA.16816.F32 R8, R20, R6, R8 ;  /* 0x000000061408723c */ /* 0x000fe60000001808 */
        /* <DEDUP_REMOVED lines=12> */
[----:B------:R-:W2:Y:S04]  /*38ef0*/  LDL.LU R14, [R1+0xf8] ;  /* 0x0000f800010e7983 */ /* 0x000ea80000300800 */
[----:B------:R-:W2:Y:S04]  /*38f00*/  LDL.LU R15, [R1+0xfc] ;  /* 0x0000fc00010f7983 */ /* 0x000ea80000300800 */
[----:B------:R-:W-:Y:S04]  /*38f10*/  STL.64 [R1+0x420], R8 ;  /* 0x0004200801007387 */ /* 0x000fe80000100a00 */
[----:B------:R0:W-:Y:S04]  /*38f20*/  STL.64 [R1+0x428], R10 ;  /* 0x0004280a01007387 */ /* 0x0001e80000100a00 */
[----:B0-----:R-:W3:Y:S04]  /*38f30*/  LDL.LU.64 R10, [R1+0x2018] ;  /* 0x00201800010a7983 */ /* 0x001ee80000300a00 */
[----:B------:R-:W4:Y:S04]  /*38f40*/  LDL.LU R8, [R1+0x2010] ;  /* 0x0020100001087983 */ /* 0x000f280000300800 */
[----:B------:R-:W-:Y:S01]  /*38f50*/  STL.64 [R1+0x1ec8], R6 ;  /* 0x001ec80601007387 */ /* 0x000fe20000100a00 */
[----:B---3--:R-:W-:Y:S03]  /*38f60*/  HMMA.16816.F32 R20, R20, R10, R24 ;  /* 0x0000000a1414723c */ /* 0x008fe60000001818 */
[----:B------:R-:W2:Y:S04]  /*38f70*/  LDL.LU.64 R26, [R1+0x2008] ;  /* 0x00200800011a7983 */ /* 0x000ea80000300a00 */
[----:B------:R-:W2:-:S15]  /*38f80*/  LDL.LU.64 R24, [R1+0x2000] ;  /* 0x0020000001187983 */ /* 0x000e9e0000300a00 */
[----:B------:R-:W-:-:S01]  /*38f90*/  NOP ;  /* 0x0000000000007918 */ /* 0x000fc20000000000 */
[----:B------:R-:W-:Y:S04]  /*38fa0*/  STL.64 [R1+0x120], R20 ;  /* 0x0001201401007387 */ /* 0x000fe80000100a00 */
[----:B------:R-:W-:Y:S04]  /*38fb0*/  STL.64 [R1+0x128], R22 ;  /* 0x0001281601007387 */ /* 0x000fe80000100a00 */
[----:B------:R0:W-:Y:S04]  /*38fc0*/  STL.64 [R1+0x1ea8], R10 ;  /* 0x001ea80a01007387 */ /* 0x0001e80000100a00 */
[----:B0-----:R-:W3:Y:S01]  /*38fd0*/  LDL.LU.64 R10, [R1+0x10e8] ;  /* 0x0010e800010a7983 */ /* 0x001ee20000300a00 */
[----:B----4-:R-:W-:-:S02]  /*38fe0*/  IMAD.MOV.U32 R6, RZ, RZ, R8 ;  /* 0x000000ffff067224 */ /* 0x010fc400078e0008 */
[----:B------:R-:W-:Y:S01]  /*38ff0*/  IMAD.MOV.U32 R7, RZ, RZ, R5 ;  /* 0x000000ffff077224 */ /* 0x000fe200078e0005 */
[----:B---3--:R0:W-:Y:S04]  /*39000*/  STL.64 [R1+0x1ed0], R10 ;  /* 0x001ed00a01007387 */ /* 0x0081e80000100a00 */
[----:B------:R-:W3:Y:S04]  /*39010*/  LDL.LU R8, [R1+0xfd0] ;  /* 0x000fd00001087983 */ /* 0x000ee80000300800 */
[----:B------:R-:W3:Y:S01]  /*39020*/  LDL.LU R9, [R1+0xfd4] ;  /* 0x000fd40001097983 */ /* 0x000ee20000300800 */
[----:B------:R-:W-:-:S02]  /*39030*/  IMAD.MOV.U32 R22, RZ, RZ, R4 ;  /* 0x000000ffff167224 */ /* 0x000fc400078e0004 */
[----:B0-----:R-:W-:Y:S02]  /*39040*/  IMAD.MOV.U32 R10, RZ, RZ, R28 ;  /* 0x000000ffff0a7224 */ /* 0x001fe400078e001c */
[----:B------:R-:W-:Y:S01]  /*39050*/  IMAD.MOV.U32 R11, RZ, RZ, R29 ;  /* 0x000000ffff0b7224 */ /* 0x000fe200078e001d */
[C---:B--2---:R-:W-:Y:S01]  /*39060*/  HMMA.16816.F32 R16, R24.reuse, R18, R12 ;  /* 0x000000121810723c */ /* 0x044fe2000000180c */
[----:B------:R-:W2:Y:S04]  /*39070*/  LDL.LU R28, [R1+0x1ffc] ;  /* 0x001ffc00011c7983 */ /* 0x000ea80000300800 */
[----:B------:R-:W4:Y:S01]  /*39080*/  LDL.LU R29, [R1+0x1ff8] ;  /* 0x001ff800011d7983 */ /* 0x000f220000300800 */
[----:B---3--:R-:W-:Y:S03]  /*39090*/  HMMA.16816.F32 R4, R24, R6, R8 ;  /* 0x000000061804723c */ /* 0x008fe60000001808 */
[----:B------:R-:W3:Y:S04]  /*390a0*/  LDL.LU.64 R8, [R1+0x1110] ;  /* 0x0011100001087983 */ /* 0x000ee80000300a00 */
[----:B------:R-:W2:-:S15]  /*390b0*/  LDL.LU.64 R10, [R1+0x1108] ;  /* 0x00110800010a7983 */ /* 0x000e9e0000300a00 */
[----:B------:R-:W-:-:S01]  /*390c0*/  NOP ;  /* 0x0000000000007918 */ /* 0x000fc20000000000 */
[----:B------:R-:W-:Y:S04]  /*390d0*/  STL.64 [R1+0xfd0], R4 ;  /* 0x000fd00401007387 */ /* 0x000fe80000100a00 */
[----:B------:R0:W-:Y:S04]  /*390e0*/  STL.64 [R1+0xfd8], R6 ;  /* 0x000fd80601007387 */ /* 0x0001e80000100a00 */
[----:B0-----:R-:W4:Y:S04]  /*390f0*/  LDL.LU.64 R6, [R1+0x1100] ;  /* 0x0011000001067983 */ /* 0x001f280000300a00 */
[----:B------:R-:W4:Y:S04]  /*39100*/  LDL.LU.64 R4, [R1+0x10f0] ;  /* 0x0010f00001047983 */ /* 0x000f280000300a00 */
        /* <DEDUP_REMOVED lines=20> */
[----:B------:R-:W-:-:S07]  /*39250*/  IMAD.MOV.U32 R23, RZ, RZ, R2 ;  /* 0x000000ffff177224 */ /* 0x000fce00078e0002 */
[----:B--2---:R-:W-:Y:S01]  /*39260*/  HMMA.16816.F32 R20, R24, R22, R16 ;  /* 0x000000161814723c */ /* 0x004fe20000001810 */
[----:B------:R-:W3:-:S15]  /*39270*/  LDL.LU.64 R18, [R1+0x1fa0] ;  /* 0x001fa00001127983 */ /* 0x000ede0000300a00 */
[----:B------:R-:W-:-:S07]  /*39280*/  NOP ;  /* 0x0000000000007918 */ /* 0x000fce0000000000 */
[----:B------:R0:W-:Y:S04]  /*39290*/  STL.64 [R1+0x330], R20 ;  /* 0x0003301401007387 */ /* 0x0001e80000100a00 */
[----:B------:R-:W-:Y:S04]  /*392a0*/  STL.64 [R1+0x338], R22 ;  /* 0x0003381601007387 */ /* 0x000fe80000100a00 */
[----:B0-----:R-:W2:Y:S01]  /*392b0*/  LDL.LU R21, [R1+0x13e4] ;  /* 0x0013e40001157983 */ /* 0x001ea20000300800 */
[----:B---3--:R-:W-:Y:S03]  /*392c0*/  HMMA.16816.F32 R16, R24, R18, R12 ;  /* 0x000000121810723c */ /* 0x008fe6000000180c */
[----:B------:R-:W3:Y:S04]  /*392d0*/  LDL.LU.64 R14, [R1+0x1f98] ;  /* 0x001f9800010e7983 */ /* 0x000ee80000300a00 */
[----:B------:R-:W3:-:S15]  /*392e0*/  LDL.LU.64 R12, [R1+0x1f90] ;  /* 0x001f9000010c7983 */ /* 0x000ede0000300a00 */
[----:B------:R-:W-:-:S01]  /*392f0*/  NOP ;  /* 0x0000000000007918 */ /* 0x000fc20000000000 */
        /* <DEDUP_REMOVED lines=47> */
[----:B------:R-:W4:-:S15]  /*395f0*/  LDL.LU.64 R12, [R1+0x1ee8] ;  /* 0x001ee800010c7983 */ /* 0x000f1e0000300a00 */
[----:B------:R-:W-:-:S02]  /*39600*/  NOP ;  /* 0x0000000000007918 */ /* 0x000fc40000000000 */
[----:B------:R-:W-:Y:S04]  /*39610*/  STL.64 [R1+0x2b0], R16 ;  /* 0x0002b01001007387 */ /* 0x000fe80000100a00 */
[----:B------:R0:W-:Y:S04]  /*39620*/  STL.64 [R1+0x2b8], R18 ;  /* 0x0002b81201007387 */ /* 0x0001e80000100a00 */
[----:B0-----:R-:W3:Y:S04]  /*39630*/  LDL.LU.64 R18, [R1+0x1ee0] ;  /* 0x001ee00001127983 */ /* 0x001ee80000300a00 */
[----:B------:R-:W3:Y:S04]  /*39640*/  LDL.LU.64 R16, [R1+0x1ed8] ;  /* 0x001ed80001107983 */ /* 0x000ee80000300a00 */
[----:B------:R-:W2:Y:S04]  /*39650*/  LDL.LU R22, [R1+0x1408] ;  /* 0x0014080001167983 */ /* 0x000ea80000300800 */
[----:B------:R-:W2:Y:S01]  /*39660*/  LDL.LU R23, [R1+0x1a54] ;  /* 0x001a540001177983 */ /* 0x000ea20000300800 */
[----:B---3--:R-:W-:-:S15]  /*39670*/  HMMA.16816.F32 R16, R24, R14, R16 ;  /* 0x0000000e1810723c */ /* 0x008fde0000001810 */
[----:B------:R-:W-:-:S08]  /*39680*/  NOP ;  /* 0x0000000000007918 */ /* 0x000fd00000000000 */
[----:B------:R-:W-:Y:S04]  /*39690*/  STL.64 [R1+0x2a0], R16 ;  /* 0x0002a01001007387 */ /* 0x000fe80000100a00 */
[----:B------:R-:W-:Y:S04]  /*396a0*/  STL.64 [R1+0x2a8], R18 ;  /* 0x0002a81201007387 */ /* 0x000fe80000100a00 */
[----:B--2---:R0:W-:Y:S04]  /*396b0*/  STL.64 [R1+0x1eb0], R22 ;  /* 0x001eb01601007387 */ /* 0x0041e80000100a00 */
[----:B0-----:R-:W2:Y:S01]  /*396c0*/  LDL.LU.64 R22, [R1+0x10f8] ;  /* 0x0010f80001167983 */ /* 0x001ea20000300a00 */
[----:B----4-:R-:W-:Y:S01]  /*396d0*/  IMAD.MOV.U32 R20, RZ, RZ, R13 ;  /* 0x000000ffff147224 */ /* 0x010fe200078e000d */
[----:B------:R-:W-:-:S02]  /*396e0*/  IADD3 R13, P0, R8, UR13, RZ ;  /* 0x0000000d080d7c10 */ /* 0x000fc4000ff1e0ff */
[----:B------:R-:W-:Y:S02]  /*396f0*/  IADD3 R14, P1, R10, UR13, RZ ;  /* 0x0000000d0a0e7c10 */ /* 0x000fe4000ff3e0ff */
[----:B------:R-:W-:Y:S02]  /*39700*/  IADD3 R15, P2, R6, UR13, RZ ;  /* 0x0000000d060f7c10 */ /* 0x000fe4000ff5e0ff */
[----:B------:R-:W-:Y:S02]  /*39710*/  IADD3.X R8, R9, UR4, RZ, P0, !PT ;  /* 0x0000000409087c10 */ /* 0x000fe400087fe4ff */
[----:B------:R-:W-:Y:S01]  /*39720*/  IADD3.X R9, R11, UR4, RZ, P1, !PT ;  /* 0x000000040b097c10 */ /* 0x000fe20008ffe4ff */
[----:B--2---:R-:W-:Y:S04]  /*39730*/  STL.64 [R1+0x1ec0], R22 ;  /* 0x001ec01601007387 */ /* 0x004fe80000100a00 */
[----:B------:R0:W-:Y:S04]  /*39740*/  STL [R1+0x1eb8], R21 ;  /* 0x001eb81501007387 */ /* 0x0001e80000100800 */
[----:B------:R-:W2:Y:S04]  /*39750*/  LDL.LU R18, [R1+0x1a4c] ;  /* 0x001a4c0001127983 */ /* 0x000ea80000300800 */
[----:B------:R-:W3:Y:S04]  /*39760*/  LDL.LU R19, [R1+0x1a44] ;  /* 0x001a440001137983 */ /* 0x000ee80000300800 */
[----:B------:R-:W4:Y:S01]  /*39770*/  LDL.LU R2, [R1+0x1a3c] ;  /* 0x001a3c0001027983 */ /* 0x000f220000300800 */
[----:B0-----:R-:W-:-:S02]  /*39780*/  IMAD.MOV.U32 R21, RZ, RZ, R12 ;  /* 0x000000ffff157224 */ /* 0x001fc400078e000c */
[----:B------:R-:W-:Y:S01]  /*39790*/  IMAD.MOV.U32 R23, RZ, RZ, R0 ;  /* 0x000000ffff177224 */ /* 0x000fe200078e0000 */
[----:B------:R-:W-:Y:S01]  /*397a0*/  IADD3.X R12, R7, UR4, RZ, P2, !PT ;  /* 0x00000004070c7c10 */ /* 0x000fe200097fe4ff */
[----:B------:R-:W4:Y:S04]  /*397b0*/  LDL.LU R0, [R1+0x1a34] ;  /* 0x001a340001007983 */ /* 0x000f280000300800 */
[----:B------:R-:W2:Y:S04]  /*397c0*/  LDL.LU.64 R10, [R1+0x1ed0] ;  /* 0x001ed000010a7983 */ /* 0x000ea80000300a00 */
[----:B------:R-:W3:Y:S01]  /*397d0*/  LDL.LU.64 R6, [R1+0x1ec8] ;  /* 0x001ec80001067983 */ /* 0x000ee20000300a00 */
[----:B------:R-:W-:-:S07]  /*397e0*/  IMAD.MOV.U32 R22, RZ, RZ, R3 ;  /* 0x000000ffff167224 */ /* 0x000fce00078e0003 */
[----:B---3--:R-:W-:-:S15]  /*397f0*/  HMMA.16816.F32 R20, R24, R6, R20 ;  /* 0x000000061814723c */ /* 0x008fde0000001814 */
[----:B------:R-:W-:-:S08]  /*39800*/  NOP ;  /* 0x0000000000007918 */ /* 0x000fd00000000000 */
[----:B------:R-:W-:Y:S04]  /*39810*/  STL.64 [R1+0x290], R20 ;  /* 0x0002901401007387 */ /* 0x000fe80000100a00 */
[----:B------:R0:W-:Y:S04]  /*39820*/  STL.64 [R1+0x298], R22 ;  /* 0x0002981601007387 */ /* 0x0001e80000100a00 */
[----:B0-----:R-:W3:Y:S04]  /*39830*/  LDL.LU.64 R22, [R1+0x1ec0] ;  /* 0x001ec00001167983 */ /* 0x001ee80000300a00 */
[----:B------:R-:W4:Y:S01]  /*39840*/  LDL.LU R21, [R1+0x1eb8] ;  /* 0x001eb80001157983 */ /* 0x000f220000300800 */
[----:B------:R-:W-:-:S02]  /*39850*/  IADD3 R6, P1, R4, UR13, RZ ;  /* 0x0000000d04067c10 */ /* 0x000fc4000ff3e0ff */
[----:B--2---:R-:W-:-:S03]  /*39860*/  IADD3 R17, P0, R10, UR13, RZ ;  /* 0x0000000d0a117c10 */ /* 0x004fc6000ff1e0ff */
[----:B------:R0:W-:Y:S01]  /*39870*/  STL [R1+0x1df0], R6 ;  /* 0x001df00601007387 */ /* 0x0001e20000100800 */
[----:B------:R-:W-:Y:S02]  /*39880*/  IADD3.X R4, R5, UR4, RZ, P1, !PT ;  /* 0x0000000405047c10 */ /* 0x000fe40008ffe4ff */
[----:B------:R-:W-:Y:S02]  /*39890*/  IADD3.X R3, R11, UR4, RZ, P0, !PT ;  /* 0x000000040b037c10 */ /* 0x000fe400087fe4ff */
[----:B---3--:R-:W-:-:S05]  /*398a0*/  IADD3 R7, P2, R22, UR13, RZ ;  /* 0x0000000d16077c10 */ /* 0x008fca000ff5e0ff */
[----:B------:R1:W-:Y:S01]  /*398b0*/  STL [R1+0x1df4], R7 ;  /* 0x001df40701007387 */ /* 0x0003e20000100800 */
[----:B----4-:R-:W-:Y:S02]  /*398c0*/  VIADD R21, R21, 0x1 ;  /* 0x0000000115157836 */ /* 0x010fe40000000000 */
[----:B0-----:R-:W-:Y:S02]  /*398d0*/  IMAD.MOV.U32 R6, RZ, RZ, R22 ;  /* 0x000000ffff067224 */ /* 0x001fe400078e0016 */
[----:B-1----:R-:W-:Y:S02]  /*398e0*/  IMAD.MOV.U32 R7, RZ, RZ, R23 ;  /* 0x000000ffff077224 */ /* 0x002fe400078e0017 */
[----:B------:R-:W2:Y:S04]  /*398f0*/  LDL.LU.64 R22, [R1+0x1eb0] ;  /* 0x001eb00001167983 */ /* 0x000ea80000300a00 */
[----:B------:R-:W3:Y:S01]  /*39900*/  LDL.LU.64 R10, [R1+0x1ea8] ;  /* 0x001ea800010a7983 */ /* 0x000ee20000300a00 */
[----:B------:R-:W-:-:S03]  /*39910*/  IADD3.X R5, R7, UR4, RZ, P2, !PT ;  /* 0x0000000407057c10 */ /* 0x000fc600097fe4ff */
[----:B------:R0:W-:Y:S04]  /*39920*/  STL [R1+0x1df8], R4 ;  /* 0x001df80401007387 */ /* 0x0001e80000100800 */
[----:B------:R-:W-:Y:S04]  /*39930*/  STL [R1+0x13e4], R21 ;  /* 0x0013e41501007387 */ /* 0x000fe80000100800 */
[----:B------:R1:W-:Y:S04]  /*39940*/  STL [R1+0x1dfc], R5 ;  /* 0x001dfc0501007387 */ /* 0x0003e80000100800 */
[----:B0-----:R-:W3:Y:S04]  /*39950*/  LDL.LU R4, [R1+0x10d0] ;  /* 0x0010d00001047983 */ /* 0x001ee80000300800 */
[----:B-1----:R-:W3:Y:S04]  /*39960*/  LDL.LU R5, [R1+0x10d4] ;  /* 0x0010d40001057983 */ /* 0x002ee80000300800 */
[----:B------:R-:W3:Y:S04]  /*39970*/  LDL.LU R6, [R1+0x10d8] ;  /* 0x0010d80001067983 */ /* 0x000ee80000300800 */
[----:B------:R-:W3:Y:S01]  /*39980*/  LDL.LU R7, [R1+0x10dc] ;  /* 0x0010dc0001077983 */ /* 0x000ee20000300800 */
[----:B------:R-:W-:-:S04]  /*39990*/  IADD3 R16, P3, R28, UR13, RZ ;  /* 0x0000000d1c107c10 */ /* 0x000fc8000ff7e0ff */
[----:B------:R-:W-:-:S05]  /*399a0*/  IADD3.X R28, R29, UR4, RZ, P3, !PT ;  /* 0x000000041d1c7c10 */ /* 0x000fca0009ffe4ff */
[----:B------:R-:W-:Y:S02]  /*399b0*/  IMAD.MOV.U32 R29, RZ, RZ, R28 ;  /* 0x000000ffff1d7224 */ /* 0x000fe400078e001c */
[----:B------:R-:W-:Y:S01]  /*399c0*/  IMAD.MOV.U32 R28, RZ, RZ, R16 ;  /* 0x000000ffff1c7224 */ /* 0x000fe200078e0010 */
[----:B------:R-:W-:Y:S01]  /*399d0*/  IADD3 R18, P4, R18, UR13, RZ ;  /* 0x0000000d12127c10 */ /* 0x000fe2000ff9e0ff */
[----:B---3--:R-:W-:Y:S07]  /*399e0*/  HMMA.16816.F32 R4, R24, R10, R4 ;  /* 0x0000000a1804723c */ /* 0x008fee0000001804 */
[----:B------:R-:W-:-:S02]  /*399f0*/  IMAD.MOV.U32 R10, RZ, RZ, R13 ;  /* 0x000000ffff0a7224 */ /* 0x000fc400078e000d */
[----:B------:R-:W-:Y:S01]  /*39a00*/  IMAD.MOV.U32 R11, RZ, RZ, R8 ;  /* 0x000000ffff0b7224 */ /* 0x000fe200078e0008 */
[----:B--2---:R-:W-:Y:S02]  /*39a10*/  IADD3 R22, P2, R22, UR13, RZ ;  /* 0x0000000d16167c10 */ /* 0x004fe4000ff5e0ff */
[----:B------:R-:W-:-:S11]  /*39a20*/  IADD3 R23, P1, R23, UR13, RZ ;  /* 0x0000000d17177c10 */ /* 0x000fd6000ff3e0ff */
[----:B------:R-:W-:Y:S04]  /*39a30*/  STL.64 [R1], R4 ;  /* 0x0000000401007387 */ /* 0x000fe80000100a00 */
[----:B------:R0:W-:Y:S04]  /*39a40*/  STL.64 [R1+0x8], R6 ;  /* 0x0000080601007387 */ /* 0x0001e80000100a00 */
[----:B------:R-:W-:Y:S01]  /*39a50*/  STL.64 [R1+0x1110], R10 ;  /* 0x0011100a01007387 */ /* 0x000fe20000100a00 */
[----:B0-----:R-:W-:Y:S02]  /*39a60*/  IMAD.MOV.U32 R6, RZ, RZ, R14 ;  /* 0x000000ffff067224 */ /* 0x001fe400078e000e */
[----:B------:R-:W-:-:S02]  /*39a70*/  IMAD.MOV.U32 R7, RZ, RZ, R9 ;  /* 0x000000ffff077224 */ /* 0x000fc400078e0009 */
[----:B------:R-:W-:Y:S02]  /*39a80*/  IMAD.MOV.U32 R4, RZ, RZ, R15 ;  /* 0x000000ffff047224 */ /* 0x000fe400078e000f */
[----:B------:R-:W-:Y:S01]  /*39a90*/  IMAD.MOV.U32 R5, RZ, RZ, R12 ;  /* 0x000000ffff057224 */ /* 0x000fe200078e000c */
[----:B------:R-:W-:Y:S04]  /*39aa0*/  STL.64 [R1+0x1108], R6 ;  /* 0x0011080601007387 */ /* 0x000fe80000100a00 */
[----:B------:R-:W-:Y:S04]  /*39ab0*/  STL [R1+0x1e04], R28 ;  /* 0x001e041c01007387 */ /* 0x000fe80000100800 */
[----:B------:R0:W-:Y:S04]  /*39ac0*/  STL.64 [R1+0x1100], R4 ;  /* 0x0011000401007387 */ /* 0x0001e80000100a00 */
[----:B------:R-:W-:Y:S01]  /*39ad0*/  STL [R1+0x1e00], R29 ;  /* 0x001e001d01007387 */ /* 0x000fe20000100800 */
[----:B0-----:R-:W-:-:S02]  /*39ae0*/  IMAD.MOV.U32 R4, RZ, RZ, R17 ;  /* 0x000000ffff047224 */ /* 0x001fc400078e0011 */
[----:B------:R-:W-:-:S05]  /*39af0*/  IMAD.MOV.U32 R5, RZ, RZ, R3 ;  /* 0x000000ffff057224 */ /* 0x000fca00078e0003 */
[----:B------:R-:W-:Y:S04]  /*39b00*/  STL.64 [R1+0x10e8], R4 ;  /* 0x0010e80401007387 */ /* 0x000fe80000100a00 */
[----:B------:R-:W-:Y:S04]  /*39b10*/  STL [R1+0x1408], R22 ;  /* 0x0014081601007387 */ /* 0x000fe80000100800 */
[----:B------:R-:W-:Y:S04]  /*39b20*/  STL [R1+0x1a54], R23 ;  /* 0x001a541701007387 */ /* 0x000fe80000100800 */
[----:B------:R-:W-:Y:S04]  /*39b30*/  STL [R1+0x1a4c], R18 ;  /* 0x001a4c1201007387 */ /* 0x000fe80000100800 */
[----:B------:R-:W2:Y:S01]  /*39b40*/  LDL.LU R17, [R1+0x1a50] ;  /* 0x001a500001117983 */ /* 0x000ea20000300800 */
[----:B------:R-:W-:-:S02]  /*39b50*/  IADD3 R19, P6, R19, UR13, RZ ;  /* 0x0000000d13137c10 */ /* 0x000fc4000ffde0ff */
[----:B------:R-:W-:-:S03]  /*39b60*/  IADD3 R2, P5, R2, UR13, RZ ;  /* 0x0000000d02027c10 */ /* 0x000fc6000ffbe0ff */
[----:B------:R-:W-:Y:S04]  /*39b70*/  STL [R1+0x1a44], R19 ;  /* 0x001a441301007387 */ /* 0x000fe80000100800 */
[----:B--2---:R0:W-:Y:S04]  /*39b80*/  STL [R1+0x1ea0], R17 ;  /* 0x001ea01101007387 */ /* 0x0041e80000100800 */
[----:B------:R-:W-:Y:S04]  /*39b90*/  STL [R1+0x1a3c], R2 ;  /* 0x001a3c0201007387 */ /* 0x000fe80000100800 */
[----:B0-----:R-:W2:Y:S01]  /*39ba0*/  LDL.LU R17, [R1+0x1a2c] ;  /* 0x001a2c0001117983 */ /* 0x001ea20000300800 */
[----:B------:R-:W-:-:S05]  /*39bb0*/  IADD3 R0, P3, R0, UR13, RZ ;  /* 0x0000000d00007c10 */ /* 0x000fca000ff7e0ff */
[----:B------:R-:W-:Y:S04]  /*39bc0*/  STL [R1+0x1a34], R0 ;  /* 0x001a340001007387 */ /* 0x000fe80000100800 */
[----:B--2---:R0:W-:Y:S04]  /*39bd0*/  STL [R1+0x1ea4], R17 ;  /* 0x001ea41101007387 */ /* 0x0041e80000100800 */
[----:B0-----:R-:W2:Y:S04]  /*39be0*/  LDL.LU R17, [R1+0x1404] ;  /* 0x0014040001117983 */ /* 0x001ea80000300800 */
[----:B------:R-:W3:Y:S04]  /*39bf0*/  LDL.LU R3, [R1+0x1a24] ;  /* 0x001a240001037983 */ /* 0x000ee80000300800 */
[----:B------:R-:W4:Y:S04]  /*39c00*/  LDL.LU R29, [R1+0x1a48] ;  /* 0x001a4800011d7983 */ /* 0x000f280000300800 */
        /* <DEDUP_REMOVED lines=18> */
[----:B------:R-:W-:-:S03]  /*39d30*/  ISETP.NE.U32.AND P0, PT, R21, UR8, PT ;  /* 0x0000000815007c0c */ /* 0x000fc6000bf05070 */
        /* <DEDUP_REMOVED lines=8> */
[----:B--2---:R-:W-:-:S05]  /*39dc0*/  IADD3.X R17, R17, UR4, RZ, P2, !PT ;  /* 0x0000000411117c10 */ /* 0x004fca00097fe4ff */
[----:B------:R0:W-:Y:S04]  /*39dd0*/  STL [R1+0x1404], R17 ;  /* 0x0014041101007387 */ /* 0x0001e80000100800 */
[----:B0-----:R-:W2:Y:S02]  /*39de0*/  LDL.LU R17, [R1+0x1ea4] ;  /* 0x001ea40001117983 */ /* 0x001ea40000300800 */
[----:B--2---:R-:W-:-:S05]  /*39df0*/  IADD3 R17, P2, R17, UR13, RZ ;  /* 0x0000000d11117c10 */ /* 0x004fca000ff5e0ff */
[----:B------:R0:W-:Y:S04]  /*39e00*/  STL [R1+0x1a2c], R17 ;  /* 0x001a2c1101007387 */ /* 0x0001e80000100800 */
[----:B0-----:R-:W2:Y:S01]  /*39e10*/  LDL.LU R17, [R1+0x1ea0] ;  /* 0x001ea00001117983 */ /* 0x001ea20000300800 */
[----:B----4-:R-:W-:Y:S02]  /*39e20*/  IADD3.X R29, R29, UR4, RZ, P4, !PT ;  /* 0x000000041d1d7c10 */ /* 0x010fe4000a7fe4ff */
[----:B---3--:R-:W-:Y:S02]  /*39e30*/  IADD3 R28, P4, R28, UR13, RZ ;  /* 0x0000000d1c1c7c10 */ /* 0x008fe4000ff9e0ff */
[----:B------:R-:W-:Y:S02]  /*39e40*/  IADD3.X R16, R16, UR4, RZ, P6, !PT ;  /* 0x0000000410107c10 */ /* 0x000fe4000b7fe4ff */
[----:B------:R-:W-:-:S02]  /*39e50*/  IADD3 R15, P6, R15, UR13, RZ ;  /* 0x0000000d0f0f7c10 */ /* 0x000fc4000ffde0ff */
[----:B------:R-:W-:Y:S02]  /*39e60*/  IADD3.X R12, R12, UR4, RZ, P5, !PT ;  /* 0x000000040c0c7c10 */ /* 0x000fe4000affe4ff */
[----:B------:R-:W-:Y:S02]  /*39e70*/  IADD3 R14, P5, R14, UR13, RZ ;  /* 0x0000000d0e0e7c10 */ /* 0x000fe4000ffbe0ff */
[----:B------:R-:W-:Y:S02]  /*39e80*/  IADD3.X R9, R9, UR4, RZ, P3, !PT ;  /* 0x0000000409097c10 */ /* 0x000fe40009ffe4ff */
[----:B------:R-:W-:Y:S02]  /*39e90*/  IADD3 R13, P3, R13, UR13, RZ ;  /* 0x0000000d0d0d7c10 */ /* 0x000fe4000ff7e0ff */
        /* <DEDUP_REMOVED lines=12> */
[----:B--2---:R-:W-:Y:S02]  /*39f60*/  IADD3.X R17, R17, UR4, RZ, P1, !PT ;  /* 0x0000000411117c10 */ /* 0x004fe40008ffe4ff */
[----:B------:R-:W-:-:S03]  /*39f70*/  IADD3 R3, P1, R3, UR13, RZ ;  /* 0x0000000d03037c10 */ /* 0x000fc6000ff3e0ff */
[----:B------:R0:W-:Y:S04]  /*39f80*/  STL [R1+0x1a50], R17 ;  /* 0x001a501101007387 */ /* 0x0001e80000100800 */
[----:B------:R-:W-:Y:S04]  /*39f90*/  STL [R1+0x1a24], R3 ;  /* 0x001a240301007387 */ /* 0x000fe80000100800 */
[----:B------:R-:W-:Y:S04]  /*39fa0*/  STL [R1+0x1a48], R29 ;  /* 0x001a481d01007387 */ /* 0x000fe80000100800 */
[----:B------:R-:W-:Y:S04]  /*39fb0*/  STL [R1+0x1a1c], R28 ;  /* 0x001a1c1c01007387 */ /* 0x000fe80000100800 */
[----:B------:R-:W-:Y:S04]  /*39fc0*/  STL [R1+0x1a40], R16 ;  /* 0x001a401001007387 */ /* 0x000fe80000100800 */
[----:B------:R-:W-:Y:S04]  /*39fd0*/  STL [R1+0x1a14], R15 ;  /* 0x001a140f01007387 */ /* 0x000fe80000100800 */
[----:B------:R-:W-:Y:S04]  /*39fe0*/  STL [R1+0x1a38], R12 ;  /* 0x001a380c01007387 */ /* 0x000fe80000100800 */
[----:B------:R-:W-:Y:S01]  /*39ff0*/  STL [R1+0x1a0c], R14 ;  /* 0x001a0c0e01007387 */ /* 0x000fe20000100800 */
[----:B------:R-:W-:-:S03]  /*3a000*/  IADD3.X R25, R25, UR4, RZ, P1, !PT ;  /* 0x0000000419197c10 */ /* 0x000fc60008ffe4ff */
[----:B------:R-:W-:Y:S01]  /*3a010*/  STL [R1+0x1a30], R9 ;  /* 0x001a300901007387 */ /* 0x000fe20000100800 */
[----:B------:R-:W-:-:S03]  /*3a020*/  IADD3 R26, P1, R26, UR13, RZ ;  /* 0x0000000d1a1a7c10 */ /* 0x000fc6000ff3e0ff */
        /* <DEDUP_REMOVED lines=19> */
[----:B0-----:R-:W2:Y:S01]  /*3a160*/  LDL.LU R17, [R1+0x19ac] ;  /* 0x0019ac0001117983 */ /* 0x001ea20000300800 */
[----:B------:R-:W-:-:S02]  /*3a170*/  IADD3.X R19, R19, UR4, RZ, P4, !PT ;  /* 0x0000000413137c10 */ /* 0x000fc4000a7fe4ff */
[----:B------:R-:W-:-:S03]  /*3a180*/  IADD3 R2, P4, R2, UR13, RZ ;  /* 0x0000000d02027c10 */ /* 0x000fc6000ff9e0ff */
[----:B------:R-:W-:Y:S04]  /*3a190*/  STL [R1+0x19e8], R19 ;  /* 0x0019e81301007387 */ /* 0x000fe80000100800 */
[----:B--2---:R0:W-:Y:S04]  /*3a1a0*/  STL [R1+0x1e98], R17 ;  /* 0x001e981101007387 */ /* 0x0041e80000100800 */
[----:B------:R-:W-:Y:S04]  /*3a1b0*/  STL [R1+0x19bc], R2 ;  /* 0x0019bc0201007387 */ /* 0x000fe80000100800 */
[----:B0-----:R-:W2:Y:S01]  /*3a1c0*/  LDL.LU R17, [R1+0x19d8] ;  /* 0x0019d80001117983 */ /* 0x001ea20000300800 */
[----:B------:R-:W-:-:S05]  /*3a1d0*/  IADD3.X R0, R0, UR4, RZ, P6, !PT ;  /* 0x0000000400007c10 */ /* 0x000fca000b7fe4ff */
[----:B------:R-:W-:Y:S04]  /*3a1e0*/  STL [R1+0x19e0], R0 ;  /* 0x0019e00001007387 */ /* 0x000fe80000100800 */
[----:B--2---:R0:W-:Y:S04]  /*3a1f0*/  STL [R1+0x1e9c], R17 ;  /* 0x001e9c1101007387 */ /* 0x0041e80000100800 */
        /* <DEDUP_REMOVED lines=29> */
[----:B--2---:R-:W-:-:S05]  /*3a3d0*/  IADD3 R17, P6, R17, UR13, RZ ;  /* 0x0000000d11117c10 */ /* 0x004fca000ffde0ff */
[----:B------:R0:W-:Y:S04]  /*3a3e0*/  STL [R1+0x19b4], R17 ;  /* 0x0019b41101007387 */ /* 0x0001e80000100800 */
[----:B0-----:R-:W2:Y:S02]  /*3a3f0*/  LDL.LU R17, [R1+0x1e9c] ;  /* 0x001e9c0001117983 */ /* 0x001ea40000300800 */
[----:B--2---:R-:W-:-:S05]  /*3a400*/  IADD3.X R17, R17, UR4, RZ, P5, !PT ;  /* 0x0000000411117c10 */ /* 0x004fca000affe4ff */
[----:B------:R0:W-:Y:S04]  /*3a410*/  STL [R1+0x19d8], R17 ;  /* 0x0019d81101007387 */ /* 0x0001e80000100800 */
[----:B0-----:R-:W2:Y:S01]  /*3a420*/  LDL.LU R17, [R1+0x1e98] ;  /* 0x001e980001117983 */ /* 0x001ea20000300800 */
[----:B---3--:R-:W-:Y:S02]  /*3a430*/  IADD3.X R3, R3, UR4, RZ, P3, !PT ;  /* 0x0000000403037c10 */ /* 0x008fe40009ffe4ff */
[----:B----4-:R-:W-:Y:S02]  /*3a440*/  IADD3 R29, P3, R29, UR13, RZ ;  /* 0x0000000d1d1d7c10 */ /* 0x010fe4000ff7e0ff */
        /* <DEDUP_REMOVED lines=19> */
[----:B--2---:R-:W-:-:S05]  /*3a580*/  IADD3 R17, P5, R17, UR13, RZ ;  /* 0x0000000d11117c10 */ /* 0x004fca000ffbe0ff */
[----:B------:R0:W-:Y:S04]  /*3a590*/  STL [R1+0x19ac], R17 ;  /* 0x0019ac1101007387 */ /* 0x0001e80000100800 */
        /* <DEDUP_REMOVED lines=29> */
[----:B0-----:R-:W2:Y:S01]  /*3a770*/  LDL.LU R17, [R1+0x1958] ;  /* 0x0019580001117983 */ /* 0x001ea20000300800 */
[----:B------:R-:W-:-:S02]  /*3a780*/  IADD3 R19, P3, R19, UR13, RZ ;  /* 0x0000000d13137c10 */ /* 0x000fc4000ff7e0ff */
[----:B------:R-:W-:-:S03]  /*3a790*/  IADD3.X R2, R2, UR4, RZ, P2, !PT ;  /* 0x0000000402027c10 */ /* 0x000fc600097fe4ff */
        /* <DEDUP_REMOVED lines=1616> */
[----:B------:R-:W-:Y:S04]  /*40ca0*/  STL [R1+0x1ca8], R17 ;  /* 0x001ca81101007387 */ /* 0x000fe80000100800 */
[----:B------:R-:W-:Y:S04]  /*40cb0*/  STL [R1+0x1d14], R3 ;  /* 0x001d140301007387 */ /* 0x000fe80000100800 */
[----:B------:R-:W-:Y:S04]  /*40cc0*/  STL [R1+0x1cb0], R29 ;  /* 0x001cb01d01007387 */ /* 0x000fe80000100800 */
[----:B------:R0:W-:Y:S04]  /*40cd0*/  STL [R1+0x1d1c], R28 ;  /* 0x001d1c1c01007387 */ /* 0x0001e80000100800 */
        /* <DEDUP_REMOVED lines=78> */
[----:B--2---:R-:W-:-:S05]  /*411c0*/  IADD3 R28, P1, R28, UR12, RZ ;  /* 0x0000000c1c1c7c10 */ /* 0x004fca000ff3e0ff */
[----:B------:R0:W-:Y:S04]  /*411d0*/  STL [R1+0x1d8c], R28 ;  /* 0x001d8c1c01007387 */ /* 0x0001e80000100800 */
[----:B0-----:R0:W5:Y:S04]  /*411e0*/  LDL.LU R28, [R1+0x1e04] ;  /* 0x001e0400011c7983 */ /* 0x0011680000300800 */
[----:B------:R1:W-:Y:S04]  /*411f0*/  STL [R1+0x1d28], R29 ;  /* 0x001d281d01007387 */ /* 0x0003e80000100800 */
[----:B-1----:R0:W5:Y:S04]  /*41200*/  LDL.LU R29, [R1+0x1e00] ;  /* 0x001e0000011d7983 */ /* 0x0021680000300800 */
[----:B------:R1:W-:Y:S04]  /*41210*/  STL [R1+0x1d94], R5 ;  /* 0x001d940501007387 */ /* 0x0003e80000100800 */
[----:B-1----:R-:W2:Y:S04]  /*41220*/  LDL.LU R5, [R1+0x1dfc] ;  /* 0x001dfc0001057983 */ /* 0x002ea80000300800 */
[----:B------:R1:W-:Y:S04]  /*41230*/  STL [R1+0x1d30], R4 ;  /* 0x001d300401007387 */ /* 0x0003e80000100800 */
[----:B-1----:R-:W3:Y:S04]  /*41240*/  LDL.LU R4, [R1+0x1df8] ;  /* 0x001df80001047983 */ /* 0x002ee80000300800 */
[----:B------:R1:W-:Y:S04]  /*41250*/  STL [R1+0x1d9c], R7 ;  /* 0x001d9c0701007387 */ /* 0x0003e80000100800 */
[----:B-1----:R-:W4:Y:S04]  /*41260*/  LDL.LU R7, [R1+0x1df4] ;  /* 0x001df40001077983 */ /* 0x002f280000300800 */
[----:B------:R1:W-:Y:S04]  /*41270*/  STL [R1+0x1d38], R6 ;  /* 0x001d380601007387 */ /* 0x0003e80000100800 */
[----:B-1----:R-:W2:Y:S01]  /*41280*/  LDL.LU R6, [R1+0x1df0] ;  /* 0x001df00001067983 */ /* 0x002ea20000300800 */
[----:B------:R-:W-:-:S02]  /*41290*/  IADD3 R17, P3, R17, UR12, RZ ;  /* 0x0000000c11117c10 */ /* 0x000fc4000ff7e0ff */
[----:B------:R-:W-:Y:S01]  /*412a0*/  IADD3.X R3, R3, UR9, RZ, P2, !PT ;  /* 0x0000000903037c10 */ /* 0x000fe200097fe4ff */
[----:B------:R1:W-:Y:S01]  /*412b0*/  STL [R1+0x1da4], R2 ;  /* 0x001da40201007387 */ /* 0x0003e20000100800 */
[----:B------:R-:W-:Y:S02]  /*412c0*/  IADD3 R16, P2, R16, UR12, RZ ;  /* 0x0000000c10107c10 */ /* 0x000fe4000ff5e0ff */
[----:B------:R-:W-:Y:S02]  /*412d0*/  IADD3.X R15, R15, UR9, RZ, P1, !PT ;  /* 0x000000090f0f7c10 */ /* 0x000fe40008ffe4ff */
[----:B------:R-:W-:Y:S02]  /*412e0*/  IADD3 R12, P1, R12, UR12, RZ ;  /* 0x0000000c0c0c7c10 */ /* 0x000fe4000ff3e0ff */
[----:B------:R-:W-:Y:S02]  /*412f0*/  IADD3.X R14, R14, UR9, RZ, P4, !PT ;  /* 0x000000090e0e7c10 */ /* 0x000fe4000a7fe4ff */
[----:B------:R-:W-:-:S02]  /*41300*/  IADD3 R9, P4, R9, UR12, RZ ;  /* 0x0000000c09097c10 */ /* 0x000fc4000ff9e0ff */
[----:B------:R-:W-:Y:S01]  /*41310*/  IADD3.X R13, R13, UR9, RZ, P6, !PT ;  /* 0x000000090d0d7c10 */ /* 0x000fe2000b7fe4ff */
[----:B-1----:R0:W5:Y:S04]  /*41320*/  LDL.LU R2, [R1+0x1dec] ;  /* 0x001dec0001027983 */ /* 0x0021680000300800 */
[----:B------:R1:W-:Y:S04]  /*41330*/  STL [R1+0x1d40], R0 ;  /* 0x001d400001007387 */ /* 0x0003e80000100800 */
[----:B------:R-:W-:Y:S04]  /*41340*/  STL [R1+0x1dac], R17 ;  /* 0x001dac1101007387 */ /* 0x000fe80000100800 */
[----:B------:R-:W-:Y:S04]  /*41350*/  STL [R1+0x1d48], R3 ;  /* 0x001d480301007387 */ /* 0x000fe80000100800 */
[----:B------:R-:W-:Y:S04]  /*41360*/  STL [R1+0x1dc8], R16 ;  /* 0x001dc81001007387 */ /* 0x000fe80000100800 */
[----:B------:R-:W-:Y:S01]  /*41370*/  STL [R1+0x1d50], R15 ;  /* 0x001d500f01007387 */ /* 0x000fe20000100800 */
[----:B------:R-:W-:-:S03]  /*41380*/  IADD3 R8, P6, R8, UR12, RZ ;  /* 0x0000000c08087c10 */ /* 0x000fc6000ffde0ff */
[----:B------:R-:W-:Y:S01]  /*41390*/  STL [R1+0x1dc4], R12 ;  /* 0x001dc40c01007387 */ /* 0x000fe20000100800 */
[----:B------:R-:W-:-:S03]  /*413a0*/  IADD3.X R24, R24, UR9, RZ, P5, !PT ;  /* 0x0000000918187c10 */ /* 0x000fc6000affe4ff */
[----:B------:R-:W-:Y:S01]  /*413b0*/  STL [R1+0x1d58], R14 ;  /* 0x001d580e01007387 */ /* 0x000fe20000100800 */
[----:B-1----:R-:W1:Y:S01]  /*413c0*/  S2R R0, SR_TID.X ;  /* 0x0000000000007919 */ /* 0x002e620000002100 */
[----:B------:R-:W-:Y:S02]  /*413d0*/  IADD3 R25, P5, R25, UR12, RZ ;  /* 0x0000000c19197c10 */ /* 0x000fe4000ffbe0ff */
[----:B------:R3:W-:Y:S01]  /*413e0*/  STL [R1+0x1dc0], R9 ;  /* 0x001dc00901007387 */ /* 0x0007e20000100800 */
[----:B------:R-:W-:-:S03]  /*413f0*/  IADD3.X R26, R26, UR9, RZ, P3, !PT ;  /* 0x000000091a1a7c10 */ /* 0x000fc60009ffe4ff */
[----:B------:R-:W-:Y:S01]  /*41400*/  STL [R1+0x1d60], R13 ;  /* 0x001d600d01007387 */ /* 0x000fe20000100800 */
[----:B------:R-:W-:-:S03]  /*41410*/  IADD3 R27, P3, R27, UR12, RZ ;  /* 0x0000000c1b1b7c10 */ /* 0x000fc6000ff7e0ff */
[----:B------:R0:W-:Y:S01]  /*41420*/  STL [R1+0x1dbc], R8 ;  /* 0x001dbc0801007387 */ /* 0x0001e20000100800 */
[----:B------:R-:W-:-:S03]  /*41430*/  IADD3.X R10, R10, UR9, RZ, P2, !PT ;  /* 0x000000090a0a7c10 */ /* 0x000fc600097fe4ff */
[----:B------:R0:W-:Y:S01]  /*41440*/  STL [R1+0x1d68], R24 ;  /* 0x001d681801007387 */ /* 0x0001e20000100800 */
[----:B------:R-:W-:-:S03]  /*41450*/  IADD3 R11, P2, R11, UR12, RZ ;  /* 0x0000000c0b0b7c10 */ /* 0x000fc6000ff5e0ff */
[----:B------:R0:W-:Y:S01]  /*41460*/  STL [R1+0x1db8], R25 ;  /* 0x001db81901007387 */ /* 0x0001e20000100800 */
[----:B------:R-:W-:-:S03]  /*41470*/  IADD3.X R20, R20, UR9, RZ, P1, !PT ;  /* 0x0000000914147c10 */ /* 0x000fc60008ffe4ff */
        /* <DEDUP_REMOVED lines=8> */
[----:B------:R0:W-:Y:S04]  /*41500*/  STL [R1+0x1d80], R20 ;  /* 0x001d801401007387 */ /* 0x0001e80000100800 */
[----:B------:R0:W-:Y:S01]  /*41510*/  STL [R1+0x1d88], R21 ;  /* 0x001d881501007387 */ /* 0x0001e20000100800 */
[----:B------:R-:W-:-:S03]  /*41520*/  IADD3.X R19, R19, UR9, RZ, P2, !PT ;  /* 0x0000000913137c10 */ /* 0x000fc600097fe4ff */
[----:B------:R0:W-:Y:S04]  /*41530*/  STL [R1+0x1d90], R22 ;  /* 0x001d901601007387 */ /* 0x0001e80000100800 */
[----:B------:R0:W-:Y:S04]  /*41540*/  STL [R1+0x1d98], R23 ;  /* 0x001d981701007387 */ /* 0x0001e80000100800 */
[----:B------:R0:W-:Y:S01]  /*41550*/  STL [R1+0x1da0], R18 ;  /* 0x001da01201007387 */ /* 0x0001e20000100800 */
[----:B-1----:R-:W-:-:S05]  /*41560*/  LOP3.LUT R0, R0, 0x3f, RZ, 0xc0, !PT ;  /* 0x0000003f00007812 */ /* 0x002fca00078ec0ff */
[----:B------:R-:W-:Y:S02]  /*41570*/  IMAD.SHL.U32 R0, R0, 0x2, RZ ;  /* 0x0000000200007824 */ /* 0x000fe400078e00ff */
[----:B---3--:R-:W-:Y:S02]  /*41580*/  IMAD.MOV.U32 R9, RZ, RZ, R4 ;  /* 0x000000ffff097224 */ /* 0x008fe400078e0004 */
[----:B----4-:R-:W-:-:S05]  /*41590*/  IMAD.MOV.U32 R4, RZ, RZ, R7 ;  /* 0x000000ffff047224 */ /* 0x010fca00078e0007 */
[----:B--2---:R1:W-:Y:S04]  /*415a0*/  STL.64 [R1+0x10f8], R4 ;  /* 0x0010f80401007387 */ /* 0x0043e80000100a00 */
[----:B------:R1:W-:Y:S01]  /*415b0*/  STL [R1+0x1da8], R19 ;  /* 0x001da81301007387 */ /* 0x0003e20000100800 */
[----:B0-----:R-:W-:-:S05]  /*415c0*/  IMAD.MOV.U32 R8, RZ, RZ, R6 ;  /* 0x000000ffff087224 */ /* 0x001fca00078e0006 */
[----:B------:R1:W-:Y:S01]  /*415d0*/  STL.64 [R1+0x10f0], R8 ;  /* 0x0010f00801007387 */ /* 0x0003e20000100a00 */
[----:B------:R-:W-:Y:S05]  /*415e0*/  @P0 BRA `(.L_x_1) ;  /* 0xfffffcf000700947 */ /* 0x000fea000383ffff */
[----:B------:R-:W2:Y:S04]  /*415f0*/  LDL.LU R14, [R1+0xc] ;  /* 0x00000c00010e7983 */ /* 0x000ea80000300800 */
[----:B-1----:R-:W2:Y:S04]  /*41600*/  LDL.LU R9, [R1+0x12c] ;  /* 0x00012c0001097983 */ /* 0x002ea80000300800 */
        /* <DEDUP_REMOVED lines=14> */
[----:B--2---:R-:W-:-:S05]  /*416f0*/  F2FP.F16.F32.PACK_AB R3, R14, R9 ;  /* 0x000000090e03723e */ /* 0x004fca00000000ff */
[----:B------:R0:W-:Y:S01]  /*41700*/  STL [R1+0x123c], R3 ;  /* 0x00123c0301007387 */ /* 0x0001e20000100800 */
[----:B---3--:R-:W-:-:S05]  /*41710*/  F2FP.F16.F32.PACK_AB R0, R13, R8 ;  /* 0x000000080d00723e */ /* 0x008fca00000000ff */
[----:B------:R1:W-:Y:S01]  /*41720*/  STL [R1+0x1238], R0 ;  /* 0x0012380001007387 */ /* 0x0003e20000100800 */
[----:B----45:R-:W-:-:S05]  /*41730*/  F2FP.F16.F32.PACK_AB R2, R24, R25 ;  /* 0x000000191802723e */ /* 0x030fca00000000ff */
[----:B------:R2:W-:Y:S01]  /*41740*/  STL [R1+0x1234], R2 ;  /* 0x0012340201007387 */ /* 0x0005e20000100800 */
[----:B0-----:R-:W-:-:S05]  /*41750*/  F2FP.F16.F32.PACK_AB R3, R26, R27 ;  /* 0x0000001b1a03723e */ /* 0x001fca00000000ff */
[----:B------:R0:W-:Y:S01]  /*41760*/  STL [R1+0x1230], R3 ;  /* 0x0012300301007387 */ /* 0x0001e20000100800 */
[----:B-1----:R-:W-:-:S05]  /*41770*/  F2FP.F16.F32.PACK_AB R0, R10, R11 ;  /* 0x0000000b0a00723e */ /* 0x002fca00000000ff */
[----:B------:R-:W-:Y:S01]  /*41780*/  STL [R1+0x122c], R0 ;  /* 0x00122c0001007387 */ /* 0x000fe20000100800 */
[----:B--2---:R-:W-:-:S05]  /*41790*/  F2FP.F16.F32.PACK_AB R2, R20, R21 ;  /* 0x000000151402723e */ /* 0x004fca00000000ff */
[----:B------:R1:W-:Y:S01]  /*417a0*/  STL [R1+0x1228], R2 ;  /* 0x0012280201007387 */ /* 0x0003e20000100800 */
[----:B0-----:R-:W-:-:S03]  /*417b0*/  F2FP.F16.F32.PACK_AB R3, R22, R23 ;  /* 0x000000171603723e */ /* 0x001fc600000000ff */
[----:B-1----:R-:W2:Y:S01]  /*417c0*/  LDL.LU R2, [R1+0x220] ;  /* 0x0002200001027983 */ /* 0x002ea20000300800 */
[----:B------:R-:W-:-:S03]  /*417d0*/  F2FP.F16.F32.PACK_AB R0, R18, R19 ;  /* 0x000000131200723e */ /* 0x000fc600000000ff */
[----:B------:R-:W-:Y:S04]  /*417e0*/  STL [R1+0x1224], R3 ;  /* 0x0012240301007387 */ /* 0x000fe80000100800 */
[----:B--2---:R0:W-:Y:S04]  /*417f0*/  STL [R1+0x2604], R2 ;  /* 0x0026040201007387 */ /* 0x0041e80000100800 */
[----:B------:R-:W-:Y:S04]  /*41800*/  STL [R1+0x1220], R0 ;  /* 0x0012200001007387 */ /* 0x000fe80000100800 */
[----:B0-----:R-:W2:Y:S04]  /*41810*/  LDL.LU R2, [R1+0x228] ;  /* 0x0002280001027983 */ /* 0x001ea80000300800 */
[----:B--2---:R0:W-:Y:S04]  /*41820*/  STL [R1+0x260c], R2 ;  /* 0x00260c0201007387 */ /* 0x0041e80000100800 */
        /* <DEDUP_REMOVED lines=31> */
[----:B------:R-:W3:Y:S04]  /*41a20*/  LDL.LU R28, [R1+0x218] ;  /* 0x00021800011c7983 */ /* 0x000ee80000300800 */
[----:B---3--:R0:W-:Y:S04]  /*41a30*/  STL [R1+0x2600], R28 ;  /* 0x0026001c01007387 */ /* 0x0081e80000100800 */
[----:B0-----:R-:W3:Y:S04]  /*41a40*/  LDL.LU R28, [R1+0x1f0] ;  /* 0x0001f000011c7983 */ /* 0x001ee80000300800 */
        /* <DEDUP_REMOVED lines=15> */
[----:B0-----:R-:W3:Y:S04]  /*41b40*/  LDL.LU R28, [R1] ;  /* 0x00000000011c7983 */ /* 0x001ee80000300800 */
        /* <DEDUP_REMOVED lines=17> */
[----:B0-----:R-:W2:Y:S04]  /*41c60*/  LDL.LU R28, [R1+0x1fc] ;  /* 0x0001fc00011c7983 */ /* 0x001ea80000300800 */
[----:B------:R-:W3:Y:S04]  /*41c70*/  LDL.LU R29, [R1+0x248] ;  /* 0x00024800011d7983 */ /* 0x000ee80000300800 */
[----:B------:R-:W4:Y:S04]  /*41c80*/  LDL.LU R0, [R1+0x210] ;  /* 0x0002100001007983 */ /* 0x000f280000300800 */
        /* <DEDUP_REMOVED lines=25> */
[----:B--2---:R-:W-:-:S03]  /*41e20*/  F2FP.F16.F32.PACK_AB R2, R28, R2 ;  /* 0x000000021c02723e */ /* 0x004fc600000000ff */
[----:B------:R-:W2:Y:S04]  /*41e30*/  LDL.LU R28, [R1+0x2688] ;  /* 0x00268800011c7983 */ /* 0x000ea80000300800 */
[----:B------:R0:W-:Y:S04]  /*41e40*/  STL [R1+0x120c], R2 ;  /* 0x00120c0201007387 */ /* 0x0001e80000100800 */
[----:B0-----:R-:W2:Y:S02]  /*41e50*/  LDL.LU R2, [R1+0x2684] ;  /* 0x0026840001027983 */ /* 0x001ea40000300800 */
[----:B--2---:R-:W-:-:S02]  /*41e60*/  F2FP.F16.F32.PACK_AB R2, R28, R2 ;  /* 0x000000021c02723e */ /* 0x004fc400000000ff */
        /* <DEDUP_REMOVED lines=64> */
[----:B------:R-:W2:Y:S01]  /*42270*/  LDL.LU R28, [R1+0x2600] ;  /* 0x00260000011c7983 */ /* 0x000ea20000300800 */
[----:B----4-:R-:W-:-:S03]  /*42280*/  F2FP.F16.F32.PACK_AB R0, R0, R7 ;  /* 0x000000070000723e */ /* 0x010fc600000000ff */
[----:B------:R0:W-:Y:S01]  /*42290*/  STL [R1+0x11d8], R2 ;  /* 0x0011d80201007387 */ /* 0x0001e20000100800 */
[----:B---3--:R-:W-:Y:S02]  /*422a0*/  F2FP.F16.F32.PACK_AB R4, R4, R17 ;  /* 0x000000110404723e */ /* 0x008fe400000000ff */
[----:B0-----:R-:W-:Y:S02]  /*422b0*/  F2FP.F16.F32.PACK_AB R2, R5, R6 ;  /* 0x000000060502723e */ /* 0x001fe400000000ff */
[----:B--2---:R-:W-:-:S05]  /*422c0*/  F2FP.F16.F32.PACK_AB R28, R28, R29 ;  /* 0x0000001d1c1c723e */ /* 0x004fca00000000ff */
[----:B------:R-:W-:Y:S04]  /*422d0*/  STL [R1+0x11d4], R28 ;  /* 0x0011d41c01007387 */ /* 0x000fe80000100800 */
[----:B------:R0:W-:Y:S04]  /*422e0*/  STL [R1+0x11d0], R0 ;  /* 0x0011d00001007387 */ /* 0x0001e80000100800 */
[----:B------:R1:W-:Y:S01]  /*422f0*/  STL [R1+0x11cc], R2 ;  /* 0x0011cc0201007387 */ /* 0x0003e20000100800 */
[----:B0-----:R-:W-:-:S03]  /*42300*/  F2FP.F16.F32.PACK_AB R0, R3, R16 ;  /* 0x000000100300723e */ /* 0x001fc600000000ff */
[----:B------:R-:W-:Y:S01]  /*42310*/  STL [R1+0x11c8], R4 ;  /* 0x0011c80401007387 */ /* 0x000fe20000100800 */
[----:B-1----:R-:W-:-:S03]  /*42320*/  F2FP.F16.F32.PACK_AB R2, R15, R12 ;  /* 0x0000000c0f02723e */ /* 0x002fc600000000ff */
[----:B------:R0:W-:Y:S01]  /*42330*/  STL [R1+0x11c4], R0 ;  /* 0x0011c40001007387 */ /* 0x0001e20000100800 */
[----:B------:R-:W-:-:S03]  /*42340*/  F2FP.F16.F32.PACK_AB R3, R14, R9 ;  /* 0x000000090e03723e */ /* 0x000fc600000000ff */
[----:B------:R1:W-:Y:S01]  /*42350*/  STL [R1+0x11c0], R2 ;  /* 0x0011c00201007387 */ /* 0x0003e20000100800 */
[----:B0-----:R-:W-:-:S03]  /*42360*/  F2FP.F16.F32.PACK_AB R0, R13, R8 ;  /* 0x000000080d00723e */ /* 0x001fc600000000ff */
[----:B------:R0:W-:Y:S01]  /*42370*/  STL [R1+0x118c], R3 ;  /* 0x00118c0301007387 */ /* 0x0001e20000100800 */
[----:B-1----:R-:W-:-:S03]  /*42380*/  F2FP.F16.F32.PACK_AB R2, R24, R25 ;  /* 0x000000191802723e */ /* 0x002fc600000000ff */
[----:B------:R1:W-:Y:S04]  /*42390*/  STL [R1+0x1188], R0 ;  /* 0x0011880001007387 */ /* 0x0003e80000100800 */
[----:B------:R2:W-:Y:S01]  /*423a0*/  STL [R1+0x1184], R2 ;  /* 0x0011840201007387 */ /* 0x0005e20000100800 */
[----:B0-----:R-:W-:Y:S02]  /*423b0*/  F2FP.F16.F32.PACK_AB R3, R26, R27 ;  /* 0x0000001b1a03723e */ /* 0x001fe400000000ff */
[----:B-1----:R-:W-:-:S03]  /*423c0*/  F2FP.F16.F32.PACK_AB R0, R10, R11 ;  /* 0x0000000b0a00723e */ /* 0x002fc600000000ff */
[----:B------:R-:W-:Y:S01]  /*423d0*/  STL [R1+0x1180], R3 ;  /* 0x0011800301007387 */ /* 0x000fe20000100800 */
[----:B--2---:R-:W-:-:S03]  /*423e0*/  F2FP.F16.F32.PACK_AB R2, R20, R21 ;  /* 0x000000151402723e */ /* 0x004fc600000000ff */
[----:B------:R-:W-:Y:S04]  /*423f0*/  STL [R1+0x119c], R0 ;  /* 0x00119c0001007387 */ /* 0x000fe80000100800 */
[----:B------:R0:W-:Y:S04]  /*42400*/  STL [R1+0x1198], R2 ;  /* 0x0011980201007387 */ /* 0x0001e80000100800 */
[----:B0-----:R-:W2:Y:S01]  /*42410*/  LDL.LU R2, [R1+0xaa0] ;  /* 0x000aa00001027983 */ /* 0x001ea20000300800 */
[----:B------:R-:W-:Y:S02]  /*42420*/  F2FP.F16.F32.PACK_AB R3, R22, R23 ;  /* 0x000000171603723e */ /* 0x000fe400000000ff */
        /* <DEDUP_REMOVED lines=970> */
[----:B------:R1:W-:Y:S04]  /*460d0*/  STL [R1+0x77c], R2 ;  /* 0x00077c0201007387 */ /* 0x0003e80000100800 */
[----:B------:R-:W-:Y:S01]  /*460e0*/  STL [R1+0x778], R4 ;  /* 0x0007780401007387 */ /* 0x000fe20000100800 */
[----:B0-----:R-:W-:-:S02]  /*460f0*/  F2FP.F16.F32.PACK_AB R0, R3, R16 ;  /* 0x000000100300723e */ /* 0x001fc400000000ff */
[----:B-1----:R-:W-:Y:S02]  /*46100*/  F2FP.F16.F32.PACK_AB R2, R15, R12 ;  /* 0x0000000c0f02723e */ /* 0x002fe400000000ff */
[----:B------:R-:W-:Y:S01]  /*46110*/  F2FP.F16.F32.PACK_AB R3, R14, R9 ;  /* 0x000000090e03723e */ /* 0x000fe200000000ff */
[----:B------:R0:W-:Y:S04]  /*46120*/  STL [R1+0x774], R0 ;  /* 0x0007740001007387 */ /* 0x0001e80000100800 */
[----:B------:R1:W-:Y:S04]  /*46130*/  STL [R1+0x770], R2 ;  /* 0x0007700201007387 */ /* 0x0003e80000100800 */
[----:B------:R2:W-:Y:S01]  /*46140*/  STL [R1+0x6bc], R3 ;  /* 0x0006bc0301007387 */ /* 0x0005e20000100800 */
[----:B0-----:R-:W-:-:S02]  /*46150*/  F2FP.F16.F32.PACK_AB R0, R13, R8 ;  /* 0x000000080d00723e */ /* 0x001fc400000000ff */
[----:B-1----:R-:W-:Y:S02]  /*46160*/  F2FP.F16.F32.PACK_AB R2, R24, R25 ;  /* 0x000000191802723e */ /* 0x002fe400000000ff */
[----:B--2---:R-:W-:Y:S01]  /*46170*/  F2FP.F16.F32.PACK_AB R3, R26, R27 ;  /* 0x0000001b1a03723e */ /* 0x004fe200000000ff */
[----:B------:R0:W-:Y:S04]  /*46180*/  STL [R1+0x6b8], R0 ;  /* 0x0006b80001007387 */ /* 0x0001e80000100800 */
[----:B------:R1:W-:Y:S04]  /*46190*/  STL [R1+0x6b4], R2 ;  /* 0x0006b40201007387 */ /* 0x0003e80000100800 */
[----:B------:R-:W-:Y:S01]  /*461a0*/  STL [R1+0x6b0], R3 ;  /* 0x0006b00301007387 */ /* 0x000fe20000100800 */
[----:B0-----:R-:W-:-:S02]  /*461b0*/  F2FP.F16.F32.PACK_AB R0, R10, R11 ;  /* 0x0000000b0a00723e */ /* 0x001fc400000000ff */
[----:B-1----:R-:W-:-:S03]  /*461c0*/  F2FP.F16.F32.PACK_AB R2, R20, R21 ;  /* 0x000000151402723e */ /* 0x002fc600000000ff */
        /* <DEDUP_REMOVED lines=1695> */
[----:B------:R0:W-:Y:S01]  /*4cbc0*/  STL [R1+0x58], R2 ;  /* 0x0000580201007387 */ /* 0x0001e20000100800 */
[----:B----4-:R-:W-:Y:S02]  /*4cbd0*/  F2FP.F16.F32.PACK_AB R4, R4, R17 ;  /* 0x000000110404723e */ /* 0x010fe400000000ff */
[----:B0-----:R-:W-:Y:S02]  /*4cbe0*/  F2FP.F16.F32.PACK_AB R2, R0, R7 ;  /* 0x000000070002723e */ /* 0x001fe400000000ff */
[----:B---3--:R-:W-:Y:S02]  /*4cbf0*/  F2FP.F16.F32.PACK_AB R0, R5, R6 ;  /* 0x000000060500723e */ /* 0x008fe400000000ff */
[----:B------:R-:W-:-:S02]  /*4cc00*/  F2FP.F16.F32.PACK_AB R7, R14, R9 ;  /* 0x000000090e07723e */ /* 0x000fc400000000ff */
[----:B------:R-:W-:Y:S02]  /*4cc10*/  F2FP.F16.F32.PACK_AB R6, R13, R8 ;  /* 0x000000080d06723e */ /* 0x000fe400000000ff */
[----:B------:R-:W-:Y:S02]  /*4cc20*/  F2FP.F16.F32.PACK_AB R5, R24, R25 ;  /* 0x000000191805723e */ /* 0x000fe400000000ff */
[----:B------:R-:W-:Y:S02]  /*4cc30*/  F2FP.F16.F32.PACK_AB R11, R10, R11 ;  /* 0x0000000b0a0b723e */ /* 0x000fe400000000ff */
[----:B------:R-:W-:Y:S02]  /*4cc40*/  F2FP.F16.F32.PACK_AB R10, R20, R21 ;  /* 0x00000015140a723e */ /* 0x000fe400000000ff */
[----:B------:R-:W-:Y:S02]  /*4cc50*/  F2FP.F16.F32.PACK_AB R9, R22, R23 ;  /* 0x000000171609723e */ /* 0x000fe400000000ff */
[----:B--2---:R-:W-:-:S05]  /*4cc60*/  F2FP.F16.F32.PACK_AB R28, R28, R29 ;  /* 0x0000001d1c1c723e */ /* 0x004fca00000000ff */
[----:B------:R-:W-:Y:S04]  /*4cc70*/  STL [R1+0x54], R28 ;  /* 0x0000541c01007387 */ /* 0x000fe80000100800 */
[----:B------:R0:W-:Y:S04]  /*4cc80*/  STL [R1+0x50], R2 ;  /* 0x0000500201007387 */ /* 0x0001e80000100800 */
[----:B------:R1:W-:Y:S04]  /*4cc90*/  STL [R1+0x4c], R0 ;  /* 0x00004c0001007387 */ /* 0x0003e80000100800 */
[----:B------:R2:W-:Y:S01]  /*4cca0*/  STL [R1+0x48], R4 ;  /* 0x0000480401007387 */ /* 0x0005e20000100800 */
[----:B0-----:R-:W-:-:S02]  /*4ccb0*/  F2FP.F16.F32.PACK_AB R2, R3, R16 ;  /* 0x000000100302723e */ /* 0x001fc400000000ff */
[----:B-1----:R-:W-:Y:S02]  /*4ccc0*/  F2FP.F16.F32.PACK_AB R0, R15, R12 ;  /* 0x0000000c0f00723e */ /* 0x002fe400000000ff */
[----:B--2---:R-:W-:Y:S01]  /*4ccd0*/  F2FP.F16.F32.PACK_AB R4, R26, R27 ;  /* 0x0000001b1a04723e */ /* 0x004fe200000000ff */
        /* <DEDUP_REMOVED lines=9> */
[----:B------:R-:W2:Y:S04]  /*4cd70*/  LDL.LU R15, [R1+0xfec] ;  /* 0x000fec00010f7983 */ /* 0x000ea80000300800 */
[----:B------:R-:W3:Y:S04]  /*4cd80*/  LDL.LU R14, [R1+0xfe4] ;  /* 0x000fe400010e7983 */ /* 0x000ee80000300800 */
[----:B---3--:R0:W-:Y:S04]  /*4cd90*/  STL [R1+0x1e94], R14 ;  /* 0x001e940e01007387 */ /* 0x0081e80000100800 */
[----:B0-----:R-:W2:Y:S04]  /*4cda0*/  LDL.LU R14, [R1+0xfdc] ;  /* 0x000fdc00010e7983 */ /* 0x001ea80000300800 */
[----:B------:R-:W3:Y:S04]  /*4cdb0*/  LDL.LU R13, [R1+0x100c] ;  /* 0x00100c00010d7983 */ /* 0x000ee80000300800 */
[----:B---3--:R0:W-:Y:S04]  /*4cdc0*/  STL [R1+0x1e90], R13 ;  /* 0x001e900d01007387 */ /* 0x0081e80000100800 */
[----:B0-----:R-:W3:Y:S04]  /*4cdd0*/  LDL.LU R13, [R1+0xfd4] ;  /* 0x000fd400010d7983 */ /* 0x001ee80000300800 */
[----:B------:R-:W4:Y:S01]  /*4cde0*/  LDL.LU R12, [R1+0x1004] ;  /* 0x00100400010c7983 */ /* 0x000f220000300800 */
[----:B------:R-:W-:-:S03]  /*4cdf0*/  F2FP.F16.F32.PACK_AB R8, R18, R19 ;  /* 0x000000131208723e */ /* 0x000fc600000000ff */
[----:B----4-:R0:W-:Y:S04]  /*4ce00*/  STL [R1+0x1e8c], R12 ;  /* 0x001e8c0c01007387 */ /* 0x0101e80000100800 */
[----:B0-----:R-:W4:Y:S04]  /*4ce10*/  LDL.LU R12, [R1+0xffc] ;  /* 0x000ffc00010c7983 */ /* 0x001f280000300800 */
[----:B------:R-:W2:Y:S04]  /*4ce20*/  LDL.LU R19, [R1+0x102c] ;  /* 0x00102c0001137983 */ /* 0x000ea80000300800 */
[----:B--2---:R0:W-:Y:S04]  /*4ce30*/  STL [R1+0x1e88], R19 ;  /* 0x001e881301007387 */ /* 0x0041e80000100800 */
[----:B0-----:R-:W2:Y:S04]  /*4ce40*/  LDL.LU R19, [R1+0xff4] ;  /* 0x000ff40001137983 */ /* 0x001ea80000300800 */
[----:B------:R-:W3:Y:S04]  /*4ce50*/  LDL.LU R18, [R1+0x1024] ;  /* 0x0010240001127983 */ /* 0x000ee80000300800 */
[----:B---3--:R0:W-:Y:S04]  /*4ce60*/  STL [R1+0x1e84], R18 ;  /* 0x001e841201007387 */ /* 0x0081e80000100800 */
[----:B0-----:R-:W3:Y:S04]  /*4ce70*/  LDL.LU R18, [R1+0x101c] ;  /* 0x00101c0001127983 */ /* 0x001ee80000300800 */
[----:B------:R-:W4:Y:S04]  /*4ce80*/  LDL.LU R17, [R1+0x104c] ;  /* 0x00104c0001117983 */ /* 0x000f280000300800 */
        /* <DEDUP_REMOVED lines=29> */
[----:B------:R0:W-:Y:S04]  /*4d060*/  STL [R1+0x1e08], R8 ;  /* 0x001e080801007387 */ /* 0x0001e80000100800 */
        /* <DEDUP_REMOVED lines=39> */
[----:B0-----:R-:W3:Y:S01]  /*4d2e0*/  LDL.LU R9, [R1+0xfd0] ;  /* 0x000fd00001097983 */ /* 0x001ee20000300800 */
[----:B------:R-:W-:-:S03]  /*4d2f0*/  F2FP.F16.F32.PACK_AB R15, R14, R15 ;  /* 0x0000000f0e0f723e */ /* 0x000fc600000000ff */
[----:B---3--:R0:W-:Y:S04]  /*4d300*/  STL [R1+0x1e54], R9 ;  /* 0x001e540901007387 */ /* 0x0081e80000100800 */
        /* <DEDUP_REMOVED lines=12> */
[----:B------:R-:W4:Y:S02]  /*4d3d0*/  LDL.LU R14, [R1+0x1e94] ;  /* 0x001e9400010e7983 */ /* 0x000f240000300800 */
[----:B----4-:R-:W-:-:S02]  /*4d3e0*/  F2FP.F16.F32.PACK_AB R14, R13, R14 ;  /* 0x0000000e0d0e723e */ /* 0x010fc400000000ff */
[----:B------:R-:W4:Y:S02]  /*4d3f0*/  LDL.LU R13, [R1+0x1e90] ;  /* 0x001e9000010d7983 */ /* 0x000f240000300800 */
[----:B----4-:R-:W-:Y:S02]  /*4d400*/  F2FP.F16.F32.PACK_AB R13, R12, R13 ;  /* 0x0000000d0c0d723e */ /* 0x010fe400000000ff */
[----:B------:R-:W4:Y:S02]  /*4d410*/  LDL.LU R12, [R1+0x1e8c] ;  /* 0x001e8c00010c7983 */ /* 0x000f240000300800 */
[----:B----4-:R-:W-:Y:S02]  /*4d420*/  F2FP.F16.F32.PACK_AB R12, R19, R12 ;  /* 0x0000000c130c723e */ /* 0x010fe400000000ff */
        /* <DEDUP_REMOVED lines=22> */
[----:B------:R-:W2:Y:S02]  /*4d590*/  LDL.LU R24, [R1+0x1e5c] ;  /* 0x001e5c0001187983 */ /* 0x000ea40000300800 */
[----:B--2---:R-:W-:Y:S02]  /*4d5a0*/  F2FP.F16.F32.PACK_AB R24, R8, R24 ;  /* 0x000000180818723e */ /* 0x004fe400000000ff */
[----:B------:R-:W3:Y:S02]  /*4d5b0*/  LDL.LU R8, [R1+0x1e58] ;  /* 0x001e580001087983 */ /* 0x000ee40000300800 */
[----:B---3--:R-:W-:-:S02]  /*4d5c0*/  F2FP.F16.F32.PACK_AB R8, R9, R8 ;  /* 0x000000080908723e */ /* 0x008fc400000000ff */
        /* <DEDUP_REMOVED lines=13> */
[----:B------:R0:W-:Y:S04]  /*4d6a0*/  STL [R1], R8 ;  /* 0x0000000801007387 */ /* 0x0001e80000100800 */
        /* <DEDUP_REMOVED lines=24> */
[----:B------:R-:W-:Y:S02]  /*4d830*/  F2FP.F16.F32.PACK_AB R4, R11, R4 ;  /* 0x000000040b04723e */ /* 0x000fe400000000ff */
[----:B------:R-:W-:Y:S02]  /*4d840*/  F2FP.F16.F32.PACK_AB R6, R5, R6 ;  /* 0x000000060506723e */ /* 0x000fe400000000ff */
[----:B------:R-:W-:Y:S01]  /*4d850*/  F2FP.F16.F32.PACK_AB R2, R7, R2 ;  /* 0x000000020702723e */ /* 0x000fe200000000ff */
[----:B0-----:R0:W5:Y:S01]  /*4d860*/  LDL.LU R8, [R1+0x1e08] ;  /* 0x001e080001087983 */ /* 0x0011620000300800 */
[----:B------:R-:W-:-:S02]  /*4d870*/  F2FP.F16.F32.PACK_AB R0, R0, R3 ;  /* 0x000000030000723e */ /* 0x000fc400000000ff */
[----:B--2---:R-:W-:Y:S02]  /*4d880*/  F2FP.F16.F32.PACK_AB R10, R9, R10 ;  /* 0x0000000a090a723e */ /* 0x004fe400000000ff */
[----:B------:R0:W5:Y:S04]  /*4d890*/  LDL.LU R9, [R1+0x1e04] ;  /* 0x001e040001097983 */ /* 0x0001680000300800 */
[----:B------:R1:W-:Y:S04]  /*4d8a0*/  STL [R1+0x24], R10 ;  /* 0x0000240a01007387 */ /* 0x0003e80000100800 */
[----:B-1----:R0:W5:Y:S04]  /*4d8b0*/  LDL.LU R10, [R1+0x1e00] ;  /* 0x001e0000010a7983 */ /* 0x0021680000300800 */
        /* <DEDUP_REMOVED lines=8> */
[----:B------:R0:W-:Y:S01]  /*4d940*/  STL [R1+0x30], R0 ;  /* 0x0000300001007387 */ /* 0x0001e20000100800 */
[----:B-1----:R-:W-:-:S05]  /*4d950*/  F2FP.F16.F32.PACK_AB R2, R28, R29 ;  /* 0x0000001d1c02723e */ /* 0x002fca00000000ff */
[----:B------:R0:W-:Y:S02]  /*4d960*/  STL [R1+0x34], R2 ;  /* 0x0000340201007387 */ /* 0x0001e40000100800 */
.L_x_0:
[----:B------:R-:W2:Y:S01]  /*4d970*/  LDL.LU R29, [R1+0x2c] ;  /* 0x00002c00011d7983 */ /* 0x000ea20000300800 */
[----:B------:R-:W1:Y:S01]  /*4d980*/  S2UR UR5, SR_CgaCtaId ;  /* 0x00000000000579c3 */ /* 0x000e620000008800 */
[----:B------:R-:W-:Y:S01]  /*4d990*/  UMOV UR4, 0x400 ;  /* 0x0000040000047882 */ /* 0x000fe20000000000 */
[----:B------:R-:W-:Y:S01]  /*4d9a0*/  ULDC.64 UR14, c[0x0][0x228] ;  /* 0x00008a00000e7ab9 */ /* 0x000fe20000000a00 */
[----:B------:R-:W3:Y:S01]  /*4d9b0*/  LDL.LU R28, [R1+0x10] ;  /* 0x00001000011c7983 */ /* 0x000ee20000300800 */
[----:B------:R-:W-:Y:S01]  /*4d9c0*/  ULDC.64 UR8, c[0x0][0x228] ;  /* 0x00008a0000087ab9 */ /* 0x000fe20000000a00 */
[----:B------:R-:W-:Y:S01]  /*4d9d0*/  ULDC.64 UR6, c[0x0][0x220] ;  /* 0x0000880000067ab9 */ /* 0x000fe20000000a00 */
[----:B------:R-:W-:Y:S01]  /*4d9e0*/  ULDC.64 UR16, c[0x0][0x220] ;  /* 0x0000880000107ab9 */ /* 0x000fe20000000a00 */
[----:B------:R-:W4:Y:S01]  /*4d9f0*/  LDL.LU R3, [R1+0x14] ;  /* 0x0000140001037983 */ /* 0x000f220000300800 */
[----:B------:R-:W-:Y:S01]  /*4da00*/  ULDC.64 UR12, c[0x0][0x220] ;  /* 0x00008800000c7ab9 */ /* 0x000fe20000000a00 */
[----:B------:R-:W-:Y:S01]  /*4da10*/  ULDC.64 UR22, c[0x0][0x228] ;  /* 0x00008a0000167ab9 */ /* 0x000fe20000000a00 */
[----:B------:R-:W-:Y:S01]  /*4da20*/  ULDC.64 UR18, c[0x0][0x220] ;  /* 0x0000880000127ab9 */ /* 0x000fe20000000a00 */
[----:B0-----:R-:W2:Y:S01]  /*4da30*/  LDL.LU R2, [R1+0x18] ;  /* 0x0000180001027983 */ /* 0x001ea20000300800 */
[----:B------:R-:W-:-:S03]  /*4da40*/  ULDC.64 UR20, c[0x0][0x220] ;  /* 0x0000880000147ab9 */ /* 0x000fc60000000a00 */
[----:B------:R-:W2:Y:S04]  /*4da50*/  LDL.LU R0, [R1+0x1c] ;  /* 0x00001c0001007983 */ /* 0x000ea80000300800 */
[----:B------:R-:W-:Y:S04]  /*4da60*/  STL [R1+0x2630], R23 ;  /* 0x0026301701007387 */ /* 0x000fe80000100800 */
[----:B------:R-:W-:Y:S04]  /*4da70*/  STL.64 [R1+0x2628], R18 ;  /* 0x0026281201007387 */ /* 0x000fe80000100a00 */
[----:B------:R-:W-:Y:S04]  /*4da80*/  STL.64 [R1+0x2620], R16 ;  /* 0x0026201001007387 */ /* 0x000fe80000100a00 */
[----:B------:R0:W-:Y:S04]  /*4da90*/  STL.64 [R1+0x2618], R14 ;  /* 0x0026180e01007387 */ /* 0x0001e80000100a00 */
[----:B0-----:R-:W2:Y:S04]  /*4daa0*/  LDL.LU R14, [R1+0x24] ;  /* 0x00002400010e7983 */ /* 0x001ea80000300800 */
[----:B------:R-:W2:Y:S04]  /*4dab0*/  LDL.LU R15, [R1+0x28] ;  /* 0x00002800010f7983 */ /* 0x000ea80000300800 */
[----:B------:R0:W-:Y:S04]  /*4dac0*/  STL.64 [R1+0x2610], R12 ;  /* 0x0026100c01007387 */ /* 0x0001e80000100a00 */
[----:B0-----:R-:W2:Y:S04]  /*4dad0*/  LDL.LU R13, [R1+0x20] ;  /* 0x00002000010d7983 */ /* 0x001ea80000300800 */
[----:B-----5:R-:W-:Y:S04]  /*4dae0*/  STL.64 [R1+0x2608], R10 ;  /* 0x0026080a01007387 */ /* 0x020fe80000100a00 */
[----:B------:R-:W-:Y:S04]  /*4daf0*/  STL.64 [R1+0x2600], R8 ;  /* 0x0026000801007387 */ /* 0x000fe80000100a00 */
[----:B------:R-:W-:Y:S04]  /*4db00*/  STL.64 [R1+0x25f8], R6 ;  /* 0x0025f80601007387 */ /* 0x000fe80000100a00 */
[----:B------:R0:W-:Y:S04]  /*4db10*/  STL.64 [R1+0x25f0], R4 ;  /* 0x0025f00401007387 */ /* 0x0001e80000100a00 */
[----:B0-----:R-:W2:Y:S04]  /*4db20*/  LDL.LU R4, [R1] ;  /* 0x0000000001047983 */ /* 0x001ea80000300800 */
[----:B------:R-:W2:Y:S04]  /*4db30*/  LDL.LU R5, [R1+0x4] ;  /* 0x0000040001057983 */ /* 0x000ea80000300800 */
[----:B------:R-:W2:Y:S04]  /*4db40*/  LDL.LU R6, [R1+0x8] ;  /* 0x0000080001067983 */ /* 0x000ea80000300800 */
[----:B------:R-:W2:Y:S04]  /*4db50*/  LDL.LU R7, [R1+0xc] ;  /* 0x00000c0001077983 */ /* 0x000ea80000300800 */
[----:B------:R-:W2:Y:S04]  /*4db60*/  LDL.LU R16, [R1+0x30] ;  /* 0x0000300001107983 */ /* 0x000ea80000300800 */
[----:B------:R-:W2:Y:S04]  /*4db70*/  LDL.LU R17, [R1+0x34] ;  /* 0x0000340001117983 */ /* 0x000ea80000300800 */
[----:B------:R-:W2:Y:S04]  /*4db80*/  LDL.LU R18, [R1+0x38] ;  /* 0x0000380001127983 */ /* 0x000ea80000300800 */
[----:B------:R-:W2:Y:S04]  /*4db90*/  LDL.LU R19, [R1+0x3c] ;  /* 0x00003c0001137983 */ /* 0x000ea80000300800 */
[----:B------:R-:W2:Y:S01]  /*4dba0*/  LDL R23, [R1+0x13dc] ;  /* 0x0013dc0001177983 */ /* 0x000ea20000100800 */
[----:B-1----:R-:W-:Y:S01]  /*4dbb0*/  ULEA UR4, UR5, UR4, 0x18 ;  /* 0x0000000405047291 */ /* 0x002fe2000f8ec03f */
[----:B---3--:R-:W-:-:S02]  /*4dbc0*/  IMAD.MOV.U32 R8, RZ, RZ, R28 ;  /* 0x000000ffff087224 */ /* 0x008fc400078e001c */
[----:B------:R-:W0:Y:S01]  /*4dbd0*/  S2R R28, SR_TID.X ;  /* 0x00000000001c7919 */ /* 0x000e220000002100 */
[----:B----4-:R-:W-:Y:S02]  /*4dbe0*/  IMAD.MOV.U32 R9, RZ, RZ, R3 ;  /* 0x000000ffff097224 */ /* 0x010fe400078e0003 */
[----:B--2---:R-:W-:Y:S02]  /*4dbf0*/  IMAD.MOV.U32 R10, RZ, RZ, R2 ;  /* 0x000000ffff0a7224 */ /* 0x004fe400078e0002 */
[----:B------:R-:W-:Y:S02]  /*4dc00*/  IMAD.MOV.U32 R11, RZ, RZ, R0 ;  /* 0x000000ffff0b7224 */ /* 0x000fe400078e0000 */
[C---:B0-----:R-:W-:Y:S01]  /*4dc10*/  IMAD.SHL.U32 R3, R28.reuse, 0x10, RZ ;  /* 0x000000101c037824 */ /* 0x041fe200078e00ff */
[----:B------:R-:W-:Y:S01]  /*4dc20*/  STL [R1+0x2370], R28 ;  /* 0x0023701c01007387 */ /* 0x000fe20000100800 */
[----:B------:R-:W-:-:S03]  /*4dc30*/  IMAD.SHL.U32 R2, R28, 0x20, RZ ;  /* 0x000000201c027824 */ /* 0x000fc600078e00ff */
[----:B------:R-:W-:Y:S02]  /*4dc40*/  LOP3.LUT R3, R3, 0xf0, RZ, 0xc0, !PT ;  /* 0x000000f003037812 */ /* 0x000fe400078ec0ff */
[----:B------:R-:W-:-:S04]  /*4dc50*/  LOP3.LUT R2, R2, 0x200, RZ, 0xc0, !PT ;  /* 0x0000020002027812 */ /* 0x000fc800078ec0ff */
[----:B------:R-:W-:Y:S01]  /*4dc60*/  IADD3 R2, R2, UR4, R3 ;  /* 0x0000000402027c10 */ /* 0x000fe2000fffe003 */
[----:B------:R-:W-:Y:S02]  /*4dc70*/  IMAD.MOV.U32 R12, RZ, RZ, R13 ;  /* 0x000000ffff0c7224 */ /* 0x000fe400078e000d */
[----:B------:R-:W-:Y:S02]  /*4dc80*/  IMAD.MOV.U32 R13, RZ, RZ, R14 ;  /* 0x000000ffff0d7224 */ /* 0x000fe400078e000e */
[----:B------:R-:W-:Y:S02]  /*4dc90*/  IMAD.MOV.U32 R14, RZ, RZ, R15 ;  /* 0x000000ffff0e7224 */ /* 0x000fe400078e000f */
[----:B------:R-:W-:Y:S02]  /*4dca0*/  IMAD.MOV.U32 R15, RZ, RZ, R29 ;  /* 0x000000ffff0f7224 */ /* 0x000fe400078e001d */
[----:B------:R-:W0:Y:S02]  /*4dcb0*/  S2R R29, SR_TID.X ;  /* 0x00000000001d7919 */ /* 0x000e240000002100 */
[----:B0-----:R-:W-:-:S05]  /*4dcc0*/  LOP3.LUT R29, R29, 0x20, RZ, 0xc0, !PT ;  /* 0x000000201d1d7812 */ /* 0x001fca00078ec0ff */
[----:B------:R-:W-:Y:S01]  /*4dcd0*/  IMAD R2, R29, 0x8, R2 ;  /* 0x000000081d027824 */ /* 0x000fe200078e0202 */
[----:B------:R-:W-:Y:S01]  /*4dce0*/  BAR.SYNC.DEFER_BLOCKING 0x0 ;  /* 0x0000000000007b1d */ /* 0x000fe20000010000 */
[C---:B------:R-:W-:Y:S02]  /*4dcf0*/  VIADD R0, R23.reuse, 0x1 ;  /* 0x0000000117007836 */ /* 0x040fe40000000000 */
[----:B------:R-:W-:-:S03]  /*4dd00*/  VIADD R3, R23, 0x2 ;  /* 0x0000000217037836 */ /* 0x000fc60000000000 */
[----:B------:R-:W2:Y:S01]  /*4dd10*/  LDL.LU R23, [R1+0x2630] ;  /* 0x0026300001177983 */ /* 0x000ea20000300800 */
[----:B------:R-:W-:Y:S01]  /*4dd20*/  ISETP.GE.AND P2, PT, R0, UR15, PT ;  /* 0x0000000f00007c0c */ /* 0x000fe2000bf46270 */
[----:B------:R-:W-:Y:S01]  /*4dd30*/  ULDC UR15, c[0x0][0x228] ;  /* 0x00008a00000f7ab9 */ /* 0x000fe20000000800 */
[----:B------:R-:W-:Y:S01]  /*4dd40*/  LOP3.LUT R0, R28, 0x3f, RZ, 0xc0, !PT ;  /* 0x0000003f1c007812 */ /* 0x000fe200078ec0ff */
[----:B------:R-:W-:Y:S03]  /*4dd50*/  STSM.16.M88.4 [R2], R16 ;  /* 0x0000001002007844 */ /* 0x000fe60000000200 */
[----:B------:R-:W-:Y:S01]  /*4dd60*/  LEA R0, R0, UR4, 0x4 ;  /* 0x0000000400007c11 */ /* 0x000fe2000f8e20ff */
[----:B------:R-:W-:Y:S01]  /*4dd70*/  ULDC UR4, c[0x0][0x244] ;  /* 0x0000910000047ab9 */ /* 0x000fe20000000800 */
[----:B------:R-:W-:Y:S06]  /*4dd80*/  BAR.SYNC.DEFER_BLOCKING 0x0 ;  /* 0x0000000000007b1d */ /* 0x000fec0000010000 */
[----:B------:R-:W0:Y:S02]  /*4dd90*/  LDS.128 R16, [R0] ;  /* 0x0000000000107984 */ /* 0x000e240000000c00 */
[----:B------:R-:W-:Y:S06]  /*4dda0*/  BAR.SYNC.DEFER_BLOCKING 0x0 ;  /* 0x0000000000007b1d */ /* 0x000fec0000010000 */
[----:B------:R-:W-:Y:S04]  /*4ddb0*/  STL [R1+0x236c], R29 ;  /* 0x00236c1d01007387 */ /* 0x000fe80000100800 */
[----:B------:R-:W-:Y:S01]  /*4ddc0*/  STSM.16.M88.4 [R2], R12 ;  /* 0x0000000c02007844 */ /* 0x000fe20000000200 */
[----:B------:R-:W-:Y:S06]  /*4ddd0*/  BAR.SYNC.DEFER_BLOCKING 0x0 ;  /* 0x0000000000007b1d */ /* 0x000fec0000010000 */
[----:B0-----:R-:W-:Y:S04]  /*4dde0*/  STL.64 [R1+0x30], R16 ;  /* 0x0000301001007387 */ /* 0x001fe80000100a00 */
[----:B------:R0:W-:Y:S04]  /*4ddf0*/  STL.64 [R1+0x38], R18 ;  /* 0x0000381201007387 */ /* 0x0001e80000100a00 */
[----:B0-----:R-:W3:Y:S04]  /*4de00*/  LDL.LU.64 R18, [R1+0x2628] ;  /* 0x0026280001127983 */ /* 0x001ee80000300a00 */
[----:B------:R-:W3:Y:S04]  /*4de10*/  LDL.LU.64 R16, [R1+0x2620] ;  /* 0x0026200001107983 */ /* 0x000ee80000300a00 */
[----:B------:R-:W0:Y:S01]  /*4de20*/  LDS.128 R12, [R0] ;  /* 0x00000000000c7984 */ /* 0x000e220000000c00 */
[----:B------:R-:W-:Y:S06]  /*4de30*/  BAR.SYNC.DEFER_BLOCKING 0x0 ;  /* 0x0000000000007b1d */ /* 0x000fec0000010000 */
[----:B0-----:R-:W-:Y:S01]  /*4de40*/  STL [R1+0x24], R13 ;  /* 0x0000240d01007387 */ /* 0x001fe20000100800 */
[----:B------:R-:W-:-:S03]  /*4de50*/  IMAD.MOV.U32 R28, RZ, RZ, R12 ;  /* 0x000000ffff1c7224 */ /* 0x000fc600078e000c */
[----:B------:R0:W-:Y:S04]  /*4de60*/  STL.64 [R1+0x28], R14 ;  /* 0x0000280e01007387 */ /* 0x0001e80000100a00 */
[----:B0-----:R-:W4:Y:S04]  /*4de70*/  LDL.LU.64 R14, [R1+0x2618] ;  /* 0x00261800010e7983 */ /* 0x001f280000300a00 */
[----:B------:R-:W4:Y:S04]  /*4de80*/  LDL.LU.64 R12, [R1+0x2610] ;  /* 0x00261000010c7983 */ /* 0x000f280000300a00 */
[----:B------:R-:W-:Y:S01]  /*4de90*/  STSM.16.M88.4 [R2], R8 ;  /* 0x0000000802007844 */ /* 0x000fe20000000200 */
[----:B------:R-:W-:Y:S06]  /*4dea0*/  BAR.SYNC.DEFER_BLOCKING 0x0 ;  /* 0x0000000000007b1d */ /* 0x000fec0000010000 */
[----:B------:R-:W-:Y:S02]  /*4deb0*/  LDS.128 R8, [R0] ;  /* 0x0000000000087984 */ /* 0x000fe40000000c00 */
[----:B------:R-:W-:Y:S06]  /*4dec0*/  BAR.SYNC.DEFER_BLOCKING 0x0 ;  /* 0x0000000000007b1d */ /* 0x000fec0000010000 */
[----:B------:R-:W-:Y:S02]  /*4ded0*/  STSM.16.M88.4 [R2], R4 ;  /* 0x0000000402007844 */ /* 0x000fe40000000200 */
[----:B------:R-:W-:Y:S06]  /*4dee0*/  BAR.SYNC.DEFER_BLOCKING 0x0 ;  /* 0x0000000000007b1d */ /* 0x000fec0000010000 */
[----:B------:R-:W0:Y:S02]  /*4def0*/  LDS.128 R4, [R0] ;  /* 0x0000000000047984 */ /* 0x000e240000000c00 */
[----:B------:R-:W-:Y:S06]  /*4df00*/  BAR.SYNC.DEFER_BLOCKING 0x0 ;  /* 0x0000000000007b1d */ /* 0x000fec0000010000 */
[----:B------:R-:W-:Y:S02]  /*4df10*/  STSM.16.M88.4 [R2], R24 ;  /* 0x0000001802007844 */ /* 0x000fe40000000200 */
[----:B------:R-:W-:Y:S06]  /*4df20*/  BAR.SYNC.DEFER_BLOCKING 0x0 ;  /* 0x0000000000007b1d */ /* 0x000fec0000010000 */
[----:B------:R-:W1:Y:S02]  /*4df30*/  LDS.128 R24, [R0] ;  /* 0x0000000000187984 */ /* 0x000e640000000c00 */
[----:B------:R-:W-:Y:S06]  /*4df40*/  BAR.SYNC.DEFER_BLOCKING 0x0 ;  /* 0x0000000000007b1d */ /* 0x000fec0000010000 */
[----:B--2---:R-:W-:Y:S02]  /*4df50*/  STSM.16.M88.4 [R2], R20 ;  /* 0x0000001402007844 */ /* 0x004fe40000000200 */
[----:B------:R-:W-:Y:S06]  /*4df60*/  BAR.SYNC.DEFER_BLOCKING 0x0 ;  /* 0x0000000000007b1d */ /* 0x000fec0000010000 */
[----:B------:R-:W2:Y:S02]  /*4df70*/  LDS.128 R20, [R0] ;  /* 0x0000000000147984 */ /* 0x000ea40000000c00 */
[----:B------:R-:W-:Y:S06]  /*4df80*/  BAR.SYNC.DEFER_BLOCKING 0x0 ;  /* 0x0000000000007b1d */ /* 0x000fec0000010000 */
[----:B---3--:R-:W-:Y:S02]  /*4df90*/  STSM.16.M88.4 [R2], R16 ;  /* 0x0000001002007844 */ /* 0x008fe40000000200 */
[----:B------:R-:W-:Y:S06]  /*4dfa0*/  BAR.SYNC.DEFER_BLOCKING 0x0 ;  /* 0x0000000000007b1d */ /* 0x000fec0000010000 */
[----:B------:R-:W3:Y:S02]  /*4dfb0*/  LDS.128 R16, [R0] ;  /* 0x0000000000107984 */ /* 0x000ee40000000c00 */
[----:B------:R-:W-:Y:S01]  /*4dfc0*/  BAR.SYNC.DEFER_BLOCKING 0x0 ;  /* 0x0000000000007b1d */ /* 0x000fe20000010000 */
[----:B0-----:R-:W-:-:S05]  /*4dfd0*/  IMAD.MOV.U32 R29, RZ, RZ, R4 ;  /* 0x000000ffff1d7224 */ /* 0x001fca00078e0004 */
[----:B------:R-:W-:Y:S04]  /*4dfe0*/  STL.64 [R1+0x10], R8 ;  /* 0x0000100801007387 */ /* 0x000fe80000100a00 */
[----:B------:R0:W-:Y:S04]  /*4dff0*/  STL.64 [R1+0x18], R10 ;  /* 0x0000180a01007387 */ /* 0x0001e80000100a00 */
[----:B0-----:R-:W3:Y:S04]  /*4e000*/  LDL.LU.64 R10, [R1+0x2608] ;  /* 0x00260800010a7983 */ /* 0x001ee80000300a00 */
[----:B------:R-:W3:Y:S04]  /*4e010*/  LDL.LU.64 R8, [R1+0x2600] ;  /* 0x0026000001087983 */ /* 0x000ee80000300a00 */
[----:B----4-:R-:W-:Y:S04]  /*4e020*/  STSM.16.M88.4 [R2], R12 ;  /* 0x0000000c02007844 */ /* 0x010fe80000000200 */
[----:B------:R-:W-:Y:S04]  /*4e030*/  STL [R1+0x4], R5 ;  /* 0x0000040501007387 */ /* 0x000fe80000100800 */
[----:B------:R0:W-:Y:S04]  /*4e040*/  STL.64 [R1+0x8], R6 ;  /* 0x0000080601007387 */ /* 0x0001e80000100a00 */
[----:B0-----:R-:W4:Y:S04]  /*4e050*/  LDL.LU.64 R6, [R1+0x25f8] ;  /* 0x0025f80001067983 */ /* 0x001f280000300a00 */
[----:B------:R-:W4:Y:S01]  /*4e060*/  LDL.LU.64 R4, [R1+0x25f0] ;  /* 0x0025f00001047983 */ /* 0x000f220000300a00 */
[----:B------:R-:W-:Y:S06]  /*4e070*/  BAR.SYNC.DEFER_BLOCKING 0x0 ;  /* 0x0000000000007b1d */ /* 0x000fec0000010000 */
[----:B-1----:R-:W-:Y:S04]  /*4e080*/  STL.64 [R1+0xf0], R24 ;  /* 0x0000f01801007387 */ /* 0x002fe80000100a00 */
[----:B------:R-:W-:Y:S04]  /*4e090*/  STL.64 [R1+0xf8], R26 ;  /* 0x0000f81a01007387 */ /* 0x000fe80000100a00 */
[----:B--2---:R-:W-:Y:S04]  /*4e0a0*/  STL.64 [R1+0xe0], R20 ;  /* 0x0000e01401007387 */ /* 0x004fe80000100a00 */
[----:B------:R-:W-:Y:S04]  /*4e0b0*/  STL.64 [R1+0xe8], R22 ;  /* 0x0000e81601007387 */ /* 0x000fe80000100a00 */
[----:B---3--:R-:W-:Y:S04]  /*4e0c0*/  STL.64 [R1+0x130], R16 ;  /* 0x0001301001007387 */ /* 0x008fe80000100a00 */
[----:B------:R-:W-:Y:S04]  /*4e0d0*/  STL.64 [R1+0x138], R18 ;  /* 0x0001381201007387 */ /* 0x000fe80000100a00 */
[----:B------:R-:W0:Y:S04]  /*4e0e0*/  LDS.128 R16, [R0] ;  /* 0x0000000000107984 */ /* 0x000e280000000c00 */
[----:B------:R1:W-:Y:S01]  /*4e0f0*/  STL.64 [R1+0x2378], R12 ;  /* 0x0023780c01007387 */ /* 0x0003e20000100a00 */
[----:B------:R-:W-:Y:S06]  /*4e100*/  BAR.SYNC.DEFER_BLOCKING 0x0 ;  /* 0x0000000000007b1d */ /* 0x000fec0000010000 */
[----:B-1----:R-:W2:Y:S04]  /*4e110*/  LDL.LU R12, [R1+0x80] ;  /* 0x00008000010c7983 */ /* 0x002ea80000300800 */
[----:B0-----:R-:W-:Y:S04]  /*4e120*/  STL.64 [R1+0x110], R16 ;  /* 0x0001101001007387 */ /* 0x001fe80000100a00 */
[----:B------:R-:W-:Y:S04]  /*4e130*/  STL.64 [R1+0x118], R18 ;  /* 0x0001181201007387 */ /* 0x000fe80000100a00 */
        /* <DEDUP_REMOVED lines=9> */
[----:B------:R0:W-:Y:S01]  /*4e1d0*/  STSM.16.M88.4 [R2], R8 ;  /* 0x0000000802007844 */ /* 0x0001e20000000200 */
[----:B------:R-:W-:Y:S06]  /*4e1e0*/  BAR.SYNC.DEFER_BLOCKING 0x0 ;  /* 0x0000000000007b1d */ /* 0x000fec0000010000 */
[----:B---3--:R-:W-:Y:S04]  /*4e1f0*/  STL.64 [R1+0x25e8], R14 ;  /* 0x0025e80e01007387 */ /* 0x008fe80000100a00 */
[----:B--2---:R-:W-:Y:S04]  /*4e200*/  STL.64 [R1+0x25e0], R12 ;  /* 0x0025e00c01007387 */ /* 0x004fe80000100a00 */
[----:B------:R-:W1:Y:S01]  /*4e210*/  LDS.128 R12, [R0] ;  /* 0x00000000000c7984 */ /* 0x000e620000000c00 */
[----:B------:R-:W-:Y:S06]  /*4e220*/  BAR.SYNC.DEFER_BLOCKING 0x0 ;  /* 0x0000000000007b1d */ /* 0x000fec0000010000 */
[----:B------:R-:W2:Y:S04]  /*4e230*/  LDL.LU R16, [R1+0x70] ;  /* 0x0000700001107983 */ /* 0x000ea80000300800 */
[----:B------:R-:W2:Y:S04]  /*4e240*/  LDL.LU R17, [R1+0x74] ;  /* 0x0000740001117983 */ /* 0x000ea80000300800 */
[----:B------:R-:W2:Y:S04]  /*4e250*/  LDL.LU R18, [R1+0x78] ;  /* 0x0000780001127983 */ /* 0x000ea80000300800 */
[----:B------:R-:W2:Y:S04]  /*4e260*/  LDL.LU R19, [R1+0x7c] ;  /* 0x00007c0001137983 */ /* 0x000ea80000300800 */
[----:B----4-:R3:W-:Y:S04]  /*4e270*/  STSM.16.M88.4 [R2], R4 ;  /* 0x0000000402007844 */ /* 0x0107e80000000200 */
[----:B------:R-:W4:Y:S04]  /*4e280*/  LDL.LU R20, [R1+0x60] ;  /* 0x0000600001147983 */ /* 0x000f280000300800 */
[----:B------:R-:W4:Y:S04]  /*4e290*/  LDL.LU R21, [R1+0x64] ;  /* 0x0000640001157983 */ /* 0x000f280000300800 */
[----:B------:R-:W4:Y:S04]  /*4e2a0*/  LDL.LU R22, [R1+0x68] ;  /* 0x0000680001167983 */ /* 0x000f280000300800 */
[----:B------:R-:W4:Y:S01]  /*4e2b0*/  LDL.LU R23, [R1+0x6c] ;  /* 0x00006c0001177983 */ /* 0x000f220000300800 */
[----:B------:R-:W-:Y:S06]  /*4e2c0*/  BAR.SYNC.DEFER_BLOCKING 0x0 ;  /* 0x0000000000007b1d */ /* 0x000fec0000010000 */
[----:B------:R-:W4:Y:S04]  /*4e2d0*/  LDL.LU R24, [R1+0xa0] ;  /* 0x0000a00001187983 */ /* 0x000f280000300800 */
[----:B------:R-:W4:Y:S04]  /*4e2e0*/  LDL.LU R25, [R1+0xa4] ;  /* 0x0000a40001197983 */ /* 0x000f280000300800 */
[----:B------:R-:W4:Y:S04]  /*4e2f0*/  LDL.LU R26, [R1+0xa8] ;  /* 0x0000a800011a7983 */ /* 0x000f280000300800 */
[----:B------:R-:W4:Y:S04]  /*4e300*/  LDL.LU R27, [R1+0xac] ;  /* 0x0000ac00011b7983 */ /* 0x000f280000300800 */
[----:B0-----:R-:W2:Y:S04]  /*4e310*/  LDL.LU R8, [R1+0x90] ;  /* 0x0000900001087983 */ /* 0x001ea80000300800 */
[----:B------:R-:W2:Y:S04]  /*4e320*/  LDL.LU R9, [R1+0x94] ;  /* 0x0000940001097983 */ /* 0x000ea80000300800 */
[----:B------:R-:W2:Y:S04]  /*4e330*/  LDL.LU R10, [R1+0x98] ;  /* 0x00009800010a7983 */ /* 0x000ea80000300800 */
[----:B------:R-:W2:Y:S04]  /*4e340*/  LDL.LU R11, [R1+0x9c] ;  /* 0x00009c00010b7983 */ /* 0x000ea80000300800 */
[----:B-1----:R-:W-:Y:S04]  /*4e350*/  STL.64 [R1+0x140], R12 ;  /* 0x0001400c01007387 */ /* 0x002fe80000100a00 */
[----:B------:R-:W-:Y:S04]  /*4e360*/  STL.64 [R1+0x148], R14 ;  /* 0x0001480e01007387 */ /* 0x000fe80000100a00 */
[----:B------:R-:W0:Y:S04]  /*4e370*/  LDS.128 R12, [R0] ;  /* 0x00000000000c7984 */ /* 0x000e280000000c00 */
[----:B---3--:R-:W3:Y:S04]  /*4e380*/  LDL.LU R4, [R1+0x50] ;  /* 0x0000500001047983 */ /* 0x008ee80000300800 */
[----:B------:R-:W3:Y:S04]  /*4e390*/  LDL.LU R5, [R1+0x54] ;  /* 0x0000540001057983 */ /* 0x000ee80000300800 */
[----:B------:R-:W3:Y:S04]  /*4e3a0*/  LDL.LU R6, [R1+0x58] ;  /* 0x0000580001067983 */ /* 0x000ee80000300800 */
[----:B------:R-:W3:Y:S01]  /*4e3b0*/  LDL.LU R7, [R1+0x5c] ;  /* 0x00005c0001077983 */ /* 0x000ee20000300800 */
[----:B------:R-:W-:Y:S06]  /*4e3c0*/  BAR.SYNC.DEFER_BLOCKING 0x0 ;  /* 0x0000000000007b1d */ /* 0x000fec0000010000 */
[----:B0-----:R-:W-:Y:S04]  /*4e3d0*/  STL.64 [R1+0x160], R12 ;  /* 0x0001600c01007387 */ /* 0x001fe80000100a00 */
[----:B------:R0:W-:Y:S04]  /*4e3e0*/  STL.64 [R1+0x168], R14 ;  /* 0x0001680e01007387 */ /* 0x0001e80000100a00 */
[----:B0-----:R-:W4:Y:S04]  /*4e3f0*/  LDL.LU.64 R14, [R1+0x25e8] ;  /* 0x0025e800010e7983 */ /* 0x001f280000300a00 */
[----:B------:R-:W4:Y:S04]  /*4e400*/  LDL.LU.64 R12, [R1+0x25e0] ;  /* 0x0025e000010c7983 */ /* 0x000f280000300a00 */
[----:B----4-:R-:W-:Y:S01]  /*4e410*/  STSM.16.M88.4 [R2], R12 ;  /* 0x0000000c02007844 */ /* 0x010fe20000000200 */
[----:B------:R-:W-:Y:S06]  /*4e420*/  BAR.SYNC.DEFER_BLOCKING 0x0 ;  /* 0x0000000000007b1d */ /* 0x000fec0000010000 */
[----:B------:R-:W0:Y:S02]  /*4e430*/  LDS.128 R12, [R0] ;  /* 0x00000000000c7984 */ /* 0x000e240000000c00 */
[----:B------:R-:W-:Y:S06]  /*4e440*/  BAR.SYNC.DEFER_BLOCKING 0x0 ;  /* 0x0000000000007b1d */ /* 0x000fec0000010000 */
[----:B0-----:R-:W-:Y:S04]  /*4e450*/  STL.64 [R1+0x40], R12 ;  /* 0x0000400c01007387 */ /* 0x001fe80000100a00 */
[----:B------:R0:W-:Y:S04]  /*4e460*/  STL.64 [R1+0x48], R14 ;  /* 0x0000480e01007387 */ /* 0x0001e80000100a00 */
[----:B0-----:R-:W4:Y:S04]  /*4e470*/  LDL.LU.64 R14, [R1+0x25d8] ;  /* 0x0025d800010e7983 */ /* 0x001f280000300a00 */
[----:B------:R-:W4:Y:S04]  /*4e480*/  LDL.LU.64 R12, [R1+0x25d0] ;  /* 0x0025d000010c7983 */ /* 0x000f280000300a00 */
[----:B---3--:R-:W-:Y:S01]  /*4e490*/  STSM.16.M88.4 [R2], R4 ;  /* 0x0000000402007844 */ /* 0x008fe20000000200 */
[----:B------:R-:W-:Y:S06]  /*4e4a0*/  BAR.SYNC.DEFER_BLOCKING 0x0 ;  /* 0x0000000000007b1d */ /* 0x000fec0000010000 */
[----:B------:R-:W0:Y:S02]  /*4e4b0*/  LDS.128 R4, [R0] ;  /* 0x0000000000047984 */ /* 0x000e240000000c00 */
[----:B------:R-:W-:Y:S06]  /*4e4c0*/  BAR.SYNC.DEFER_BLOCKING 0x0 ;  /* 0x0000000000007b1d */ /* 0x000fec0000010000 */
[----:B--2---:R-:W-:Y:S04]  /*4e4d0*/  STSM.16.M88.4 [R2], R8 ;  /* 0x0000000802007844 */ /* 0x004fe80000000200 */
[----:B0-----:R-:W-:Y:S04]  /*4e4e0*/  STL.64 [R1+0x50], R4 ;  /* 0x0000500401007387 */ /* 0x001fe80000100a00 */
[----:B------:R-:W-:Y:S01]  /*4e4f0*/  STL.64 [R1+0x58], R6 ;  /* 0x0000580601007387 */ /* 0x000fe20000100a00 */
[----:B------:R-:W-:Y:S06]  /*4e500*/  BAR.SYNC.DEFER_BLOCKING 0x0 ;  /* 0x0000000000007b1d */ /* 0x000fec0000010000 */
[----:B------:R-:W0:Y:S02]  /*4e510*/  LDS.128 R4, [R0] ;  /* 0x0000000000047984 */ /* 0x000e240000000c00 */
[----:B------:R-:W-:Y:S06]  /*4e520*/  BAR.SYNC.DEFER_BLOCKING 0x0 ;  /* 0x0000000000007b1d */ /* 0x000fec0000010000 */
[----:B0-----:R-:W-:Y:S04]  /*4e530*/  STL.64 [R1+0x90], R4 ;  /* 0x0000900401007387 */ /* 0x001fe80000100a00 */
[----:B------:R-:W-:Y:S04]  /*4e540*/  STL.64 [R1+0x98], R6 ;  /* 0x0000980601007387 */ /* 0x000fe80000100a00 */
[----:B----4-:R-:W-:Y:S01]  /*4e550*/  STSM.16.M88.4 [R2], R12 ;  /* 0x0000000c02007844 */ /* 0x010fe20000000200 */
[----:B------:R-:W-:Y:S06]  /*4e560*/  BAR.SYNC.DEFER_BLOCKING 0x0 ;  /* 0x0000000000007b1d */ /* 0x000fec0000010000 */
[----:B------:R-:W0:Y:S02]  /*4e570*/  LDS.128 R4, [R0] ;  /* 0x0000000000047984 */ /* 0x000e240000000c00 */
[----:B------:R-:W-:Y:S06]  /*4e580*/  BAR.SYNC.DEFER_BLOCKING 0x0 ;  /* 0x0000000000007b1d */ /* 0x000fec0000010000 */
[----:B------:R-:W-:Y:S04]  /*4e590*/  STSM.16.M88.4 [R2], R16 ;  /* 0x0000001002007844 */ /* 0x000fe80000000200 */
[----:B0-----:R-:W-:Y:S04]  /*4e5a0*/  STL.64 [R1+0x80], R4 ;  /* 0x0000800401007387 */ /* 0x001fe80000100a00 */
[----:B------:R-:W-:Y:S01]  /*4e5b0*/  STL.64 [R1+0x88], R6 ;  /* 0x0000880601007387 */ /* 0x000fe20000100a00 */
        /* <DEDUP_REMOVED lines=9> */
[----:B0-----:R0:W-:Y:S04]  /*4e650*/  STL.64 [R1+0x60], R4 ;  /* 0x0000600401007387 */ /* 0x0011e80000100a00 */
[----:B------:R1:W-:Y:S04]  /*4e660*/  STL.64 [R1+0x68], R6 ;  /* 0x0000680601007387 */ /* 0x0003e80000100a00 */
[----:B0-----:R-:W2:Y:S04]  /*4e670*/  LDL.LU R4, [R1+0xd0] ;  /* 0x0000d00001047983 */ /* 0x001ea80000300800 */
[----:B------:R-:W2:Y:S04]  /*4e680*/  LDL.LU R5, [R1+0xd4] ;  /* 0x0000d40001057983 */ /* 0x000ea80000300800 */
[----:B-1----:R-:W3:Y:S04]  /*4e690*/  LDL.LU R6, [R1+0xd8] ;  /* 0x0000d80001067983 */ /* 0x002ee80000300800 */
[----:B------:R-:W3:Y:S04]  /*4e6a0*/  LDL.LU R7, [R1+0xdc] ;  /* 0x0000dc0001077983 */ /* 0x000ee80000300800 */
[----:B---3--:R-:W-:Y:S04]  /*4e6b0*/  STL.64 [R1+0x25a8], R6 ;  /* 0x0025a80601007387 */ /* 0x008fe80000100a00 */
[----:B--2---:R0:W-:Y:S04]  /*4e6c0*/  STL.64 [R1+0x25a0], R4 ;  /* 0x0025a00401007387 */ /* 0x0041e80000100a00 */
[----:B0-----:R-:W2:Y:S04]  /*4e6d0*/  LDL.LU R4, [R1+0xc0] ;  /* 0x0000c00001047983 */ /* 0x001ea80000300800 */
[----:B------:R-:W2:Y:S04]  /*4e6e0*/  LDL.LU R5, [R1+0xc4] ;  /* 0x0000c40001057983 */ /* 0x000ea80000300800 */
[----:B------:R-:W3:Y:S04]  /*4e6f0*/  LDL.LU R6, [R1+0xc8] ;  /* 0x0000c80001067983 */ /* 0x000ee80000300800 */
[----:B------:R-:W3:Y:S04]  /*4e700*/  LDL.LU R7, [R1+0xcc] ;  /* 0x0000cc0001077983 */ /* 0x000ee80000300800 */
[----:B------:R-:W-:Y:S01]  /*4e710*/  STSM.16.M88.4 [R2], R24 ;  /* 0x0000001802007844 */ /* 0x000fe20000000200 */
[----:B------:R-:W-:Y:S06]  /*4e720*/  BAR.SYNC.DEFER_BLOCKING 0x0 ;  /* 0x0000000000007b1d */ /* 0x000fec0000010000 */
[----:B---3--:R-:W-:Y:S04]  /*4e730*/  STL.64 [R1+0x25b8], R6 ;  /* 0x0025b80601007387 */ /* 0x008fe80000100a00 */
[----:B--2---:R0:W-:Y:S04]  /*4e740*/  STL.64 [R1+0x25b0], R4 ;  /* 0x0025b00401007387 */ /* 0x0041e80000100a00 */
[----:B0-----:R-:W2:Y:S04]  /*4e750*/  LDL.LU R4, [R1+0xb0] ;  /* 0x0000b00001047983 */ /* 0x001ea80000300800 */
[----:B------:R-:W2:Y:S04]  /*4e760*/  LDL.LU R5, [R1+0xb4] ;  /* 0x0000b40001057983 */ /* 0x000ea80000300800 */
[----:B------:R-:W3:Y:S04]  /*4e770*/  LDL.LU R6, [R1+0xb8] ;  /* 0x0000b80001067983 */ /* 0x000ee80000300800 */
[----:B------:R-:W3:Y:S04]  /*4e780*/  LDL.LU R7, [R1+0xbc] ;  /* 0x0000bc0001077983 */ /* 0x000ee80000300800 */
[----:B---3--:R-:W-:Y:S04]  /*4e790*/  STL.64 [R1+0x25c8], R6 ;  /* 0x0025c80601007387 */ /* 0x008fe80000100a00 */
[----:B--2---:R-:W-:Y:S04]  /*4e7a0*/  STL.64 [R1+0x25c0], R4 ;  /* 0x0025c00401007387 */ /* 0x004fe80000100a00 */
[----:B------:R-:W0:Y:S04]  /*4e7b0*/  LDS.128 R4, [R0] ;  /* 0x0000000000047984 */ /* 0x000e280000000c00 */
[----:B------:R-:W2:Y:S04]  /*4e7c0*/  LDL.LU R8, [R1+0x170] ;  /* 0x0001700001087983 */ /* 0x000ea80000300800 */
[----:B------:R-:W2:Y:S04]  /*4e7d0*/  LDL.LU R9, [R1+0x174] ;  /* 0x0001740001097983 */ /* 0x000ea80000300800 */
[----:B------:R-:W2:Y:S04]  /*4e7e0*/  LDL.LU R10, [R1+0x178] ;  /* 0x00017800010a7983 */ /* 0x000ea80000300800 */
[----:B------:R-:W2:Y:S04]  /*4e7f0*/  LDL.LU R11, [R1+0x17c] ;  /* 0x00017c00010b7983 */ /* 0x000ea80000300800 */
[----:B------:R-:W3:Y:S04]  /*4e800*/  LDL.LU R12, [R1+0x150] ;  /* 0x00015000010c7983 */ /* 0x000ee80000300800 */
[----:B------:R-:W3:Y:S04]  /*4e810*/  LDL.LU R13, [R1+0x154] ;  /* 0x00015400010d7983 */ /* 0x000ee80000300800 */
        /* <DEDUP_REMOVED lines=14> */
[----:B0-----:R-:W-:Y:S04]  /*4e900*/  STL.64 [R1+0xa0], R4 ;  /* 0x0000a00401007387 */ /* 0x001fe80000100a00 */
[----:B------:R0:W-:Y:S01]  /*4e910*/  STL.64 [R1+0xa8], R6 ;  /* 0x0000a80601007387 */ /* 0x0001e20000100a00 */
[----:B------:R-:W-:Y:S06]  /*4e920*/  BAR.SYNC.DEFER_BLOCKING 0x0 ;  /* 0x0000000000007b1d */ /* 0x000fec0000010000 */
[----:B0-----:R-:W2:Y:S04]  /*4e930*/  LDL.LU.64 R6, [R1+0x25c8] ;  /* 0x0025c80001067983 */ /* 0x001ea80000300a00 */
[----:B------:R-:W2:Y:S04]  /*4e940*/  LDL.LU.64 R4, [R1+0x25c0] ;  /* 0x0025c00001047983 */ /* 0x000ea80000300a00 */
[----:B--2---:R-:W-:Y:S01]  /*4e950*/  STSM.16.M88.4 [R2], R4 ;  /* 0x0000000402007844 */ /* 0x004fe20000000200 */
[----:B------:R-:W-:Y:S06]  /*4e960*/  BAR.SYNC.DEFER_BLOCKING 0x0 ;  /* 0x0000000000007b1d */ /* 0x000fec0000010000 */
[----:B------:R-:W0:Y:S04]  /*4e970*/  LDS.128 R4, [R0] ;  /* 0x0000000000047984 */ /* 0x000e280000000c00 */
[----:B0-----:R-:W-:Y:S04]  /*4e980*/  STL.64 [R1+0x180], R4 ;  /* 0x0001800401007387 */ /* 0x001fe80000100a00 */
[----:B------:R0:W-:Y:S04]  /*4e990*/  STL.64 [R1+0x188], R6 ;  /* 0x0001880601007387 */ /* 0x0001e80000100a00 */
[----:B0-----:R-:W2:Y:S04]  /*4e9a0*/  LDL.LU.64 R6, [R1+0x25b8] ;  /* 0x0025b80001067983 */ /* 0x001ea80000300a00 */
[----:B------:R-:W2:Y:S01]  /*4e9b0*/  LDL.LU.64 R4, [R1+0x25b0] ;  /* 0x0025b00001047983 */ /* 0x000ea20000300a00 */
[----:B------:R-:W-:Y:S06]  /*4e9c0*/  BAR.SYNC.DEFER_BLOCKING 0x0 ;  /* 0x0000000000007b1d */ /* 0x000fec0000010000 */
[----:B--2---:R-:W-:Y:S02]  /*4e9d0*/  STSM.16.M88.4 [R2], R4 ;  /* 0x0000000402007844 */ /* 0x004fe40000000200 */
        /* <DEDUP_REMOVED lines=17> */
[----:B---3--:R-:W-:Y:S04]  /*4eaf0*/  STSM.16.M88.4 [R2], R12 ;  /* 0x0000000c02007844 */ /* 0x008fe80000000200 */
[----:B0-----:R-:W-:Y:S04]  /*4eb00*/  STL.64 [R1+0x170], R4 ;  /* 0x0001700401007387 */ /* 0x001fe80000100a00 */
[----:B------:R-:W-:Y:S01]  /*4eb10*/  STL.64 [R1+0x178], R6 ;  /* 0x0001780601007387 */ /* 0x000fe20000100a00 */
[----:B------:R-:W-:Y:S06]  /*4eb20*/  BAR.SYNC.DEFER_BLOCKING 0x0 ;  /* 0x0000000000007b1d */ /* 0x000fec0000010000 */
[----:B------:R-:W0:Y:S02]  /*4eb30*/  LDS.128 R4, [R0] ;  /* 0x0000000000047984 */ /* 0x000e240000000c00 */
[----:B------:R-:W-:Y:S06]  /*4eb40*/  BAR.SYNC.DEFER_BLOCKING 0x0 ;  /* 0x0000000000007b1d */ /* 0x000fec0000010000 */
[----:B----4-:R-:W-:Y:S04]  /*4eb50*/  STSM.16.M88.4 [R2], R16 ;  /* 0x0000001002007844 */ /* 0x010fe80000000200 */
        /* <DEDUP_REMOVED lines=839> */
[----:B------:R1:W-:Y:S04]  /*51fd0*/  STSM.16.M88.4 [R2], R24 ;  /* 0x0000001802007844 */ /* 0x0003e80000000200 */
[----:B0-----:R0:W-:Y:S04]  /*51fe0*/  STL.64 [R1+0x5f0], R4 ;  /* 0x0005f00401007387 */ /* 0x0011e80000100a00 */
[----:B------:R2:W-:Y:S04]  /*51ff0*/  STL.64 [R1+0x5f8], R6 ;  /* 0x0005f80601007387 */ /* 0x0005e80000100a00 */
[----:B-1----:R-:W3:Y:S04]  /*52000*/  LDL.LU R24, [R1+0xb80] ;  /* 0x000b800001187983 */ /* 0x002ee80000300800 */
[----:B------:R-:W3:Y:S04]  /*52010*/  LDL.LU R25, [R1+0xb84] ;  /* 0x000b840001197983 */ /* 0x000ee80000300800 */
[----:B------:R-:W3:Y:S04]  /*52020*/  LDL.LU R26, [R1+0xb88] ;  /* 0x000b8800011a7983 */ /* 0x000ee80000300800 */
[----:B------:R-:W3:Y:S04]  /*52030*/  LDL.LU R27, [R1+0xb8c] ;  /* 0x000b8c00011b7983 */ /* 0x000ee80000300800 */
[----:B0-----:R-:W4:Y:S04]  /*52040*/  LDL.LU R4, [R1+0xc60] ;  /* 0x000c600001047983 */ /* 0x001f280000300800 */
[----:B------:R-:W4:Y:S04]  /*52050*/  LDL.LU R5, [R1+0xc64] ;  /* 0x000c640001057983 */ /* 0x000f280000300800 */
[----:B--2---:R-:W2:Y:S04]  /*52060*/  LDL.LU R6, [R1+0xc68] ;  /* 0x000c680001067983 */ /* 0x004ea80000300800 */
[----:B------:R-:W2:Y:S01]  /*52070*/  LDL.LU R7, [R1+0xc6c] ;  /* 0x000c6c0001077983 */ /* 0x000ea20000300800 */
[----:B------:R-:W-:Y:S06]  /*52080*/  BAR.SYNC.DEFER_BLOCKING 0x0 ;  /* 0x0000000000007b1d */ /* 0x000fec0000010000 */
[----:B--2---:R-:W-:Y:S04]  /*52090*/  STL.64 [R1+0x23d8], R6 ;  /* 0x0023d80601007387 */ /* 0x004fe80000100a00 */
[----:B----4-:R0:W-:Y:S04]  /*520a0*/  STL.64 [R1+0x23d0], R4 ;  /* 0x0023d00401007387 */ /* 0x0101e80000100a00 */
[----:B0-----:R-:W2:Y:S04]  /*520b0*/  LDL.LU R4, [R1+0xc50] ;  /* 0x000c500001047983 */ /* 0x001ea80000300800 */
[----:B------:R-:W2:Y:S04]  /*520c0*/  LDL.LU R5, [R1+0xc54] ;  /* 0x000c540001057983 */ /* 0x000ea80000300800 */
[----:B------:R-:W4:Y:S04]  /*520d0*/  LDL.LU R6, [R1+0xc58] ;  /* 0x000c580001067983 */ /* 0x000f280000300800 */
[----:B------:R-:W4:Y:S04]  /*520e0*/  LDL.LU R7, [R1+0xc5c] ;  /* 0x000c5c0001077983 */ /* 0x000f280000300800 */
[----:B----4-:R-:W-:Y:S04]  /*520f0*/  STL.64 [R1+0x23e8], R6 ;  /* 0x0023e80601007387 */ /* 0x010fe80000100a00 */
[----:B--2---:R-:W-:Y:S04]  /*52100*/  STL.64 [R1+0x23e0], R4 ;  /* 0x0023e00401007387 */ /* 0x004fe80000100a00 */
[----:B------:R-:W0:Y:S01]  /*52110*/  LDS.128 R4, [R0] ;  /* 0x0000000000047984 */ /* 0x000e220000000c00 */
[----:B------:R-:W-:Y:S06]  /*52120*/  BAR.SYNC.DEFER_BLOCKING 0x0 ;  /* 0x0000000000007b1d */ /* 0x000fec0000010000 */
[----:B------:R-:W2:Y:S04]  /*52130*/  LDL.LU R8, [R1+0xe10] ;  /* 0x000e100001087983 */ /* 0x000ea80000300800 */
[----:B------:R-:W2:Y:S04]  /*52140*/  LDL.LU R9, [R1+0xe14] ;  /* 0x000e140001097983 */ /* 0x000ea80000300800 */
[----:B------:R-:W2:Y:S04]  /*52150*/  LDL.LU R10, [R1+0xe18] ;  /* 0x000e1800010a7983 */ /* 0x000ea80000300800 */
[----:B------:R-:W2:Y:S04]  /*52160*/  LDL.LU R11, [R1+0xe1c] ;  /* 0x000e1c00010b7983 */ /* 0x000ea80000300800 */
[----:B---3--:R1:W-:Y:S04]  /*52170*/  STSM.16.M88.4 [R2], R24 ;  /* 0x0000001802007844 */ /* 0x0083e80000000200 */
[----:B------:R-:W3:Y:S04]  /*52180*/  LDL.LU R12, [R1+0xe00] ;  /* 0x000e0000010c7983 */ /* 0x000ee80000300800 */
[----:B------:R-:W3:Y:S04]  /*52190*/  LDL.LU R13, [R1+0xe04] ;  /* 0x000e0400010d7983 */ /* 0x000ee80000300800 */
[----:B------:R-:W3:Y:S04]  /*521a0*/  LDL.LU R14, [R1+0xe08] ;  /* 0x000e0800010e7983 */ /* 0x000ee80000300800 */
[----:B------:R-:W3:Y:S01]  /*521b0*/  LDL.LU R15, [R1+0xe0c] ;  /* 0x000e0c00010f7983 */ /* 0x000ee20000300800 */
[----:B------:R-:W-:Y:S06]  /*521c0*/  BAR.SYNC.DEFER_BLOCKING 0x0 ;  /* 0x0000000000007b1d */ /* 0x000fec0000010000 */
        /* <DEDUP_REMOVED lines=9> */
[----:B------:R-:W-:Y:S04]  /*52260*/  STL.64 [R1+0x608], R6 ;  /* 0x0006080601007387 */ /* 0x000fe80000100a00 */
[----:B------:R-:W0:Y:S04]  /*52270*/  LDS.128 R4, [R0] ;  /* 0x0000000000047984 */ /* 0x000e280000000c00 */
[----:B-1----:R-:W4:Y:S04]  /*52280*/  LDL.LU R24, [R1+0xee0] ;  /* 0x000ee00001187983 */ /* 0x002f280000300800 */
[----:B------:R-:W4:Y:S04]  /*52290*/  LDL.LU R25, [R1+0xee4] ;  /* 0x000ee40001197983 */ /* 0x000f280000300800 */
[----:B------:R-:W4:Y:S04]  /*522a0*/  LDL.LU R26, [R1+0xee8] ;  /* 0x000ee800011a7983 */ /* 0x000f280000300800 */
[----:B------:R-:W4:Y:S01]  /*522b0*/  LDL.LU R27, [R1+0xeec] ;  /* 0x000eec00011b7983 */ /* 0x000f220000300800 */
[----:B------:R-:W-:Y:S06]  /*522c0*/  BAR.SYNC.DEFER_BLOCKING 0x0 ;  /* 0x0000000000007b1d */ /* 0x000fec0000010000 */
[----:B0-----:R-:W-:Y:S04]  /*522d0*/  STL.64 [R1+0x610], R4 ;  /* 0x0006100401007387 */ /* 0x001fe80000100a00 */
[----:B------:R0:W-:Y:S04]  /*522e0*/  STL.64 [R1+0x618], R6 ;  /* 0x0006180601007387 */ /* 0x0001e80000100a00 */
        /* <DEDUP_REMOVED lines=32> */
[----:B------:R1:W-:Y:S04]  /*524f0*/  STSM.16.M88.4 [R2], R20 ;  /* 0x0000001402007844 */ /* 0x0003e80000000200 */
[----:B0-----:R-:W-:Y:S04]  /*52500*/  STL.64 [R1+0x640], R4 ;  /* 0x0006400401007387 */ /* 0x001fe80000100a00 */
[----:B------:R-:W-:Y:S01]  /*52510*/  STL.64 [R1+0x648], R6 ;  /* 0x0006480601007387 */ /* 0x000fe20000100a00 */
[----:B------:R-:W-:Y:S06]  /*52520*/  BAR.SYNC.DEFER_BLOCKING 0x0 ;  /* 0x0000000000007b1d */ /* 0x000fec0000010000 */
[----:B-1----:R-:W2:Y:S04]  /*52530*/  LDL.LU R20, [R1+0x10d0] ;  /* 0x0010d00001147983 */ /* 0x002ea80000300800 */
[----:B------:R-:W2:Y:S04]  /*52540*/  LDL.LU R21, [R1+0x10d4] ;  /* 0x0010d40001157983 */ /* 0x000ea80000300800 */
[----:B------:R-:W2:Y:S04]  /*52550*/  LDL.LU R22, [R1+0x10d8] ;  /* 0x0010d80001167983 */ /* 0x000ea80000300800 */
[----:B------:R-:W2:Y:S04]  /*52560*/  LDL.LU R23, [R1+0x10dc] ;  /* 0x0010dc0001177983 */ /* 0x000ea80000300800 */
[----:B------:R-:W0:Y:S01]  /*52570*/  LDS.128 R4, [R0] ;  /* 0x0000000000047984 */ /* 0x000e220000000c00 */
[----:B------:R-:W-:Y:S06]  /*52580*/  BAR.SYNC.DEFER_BLOCKING 0x0 ;  /* 0x0000000000007b1d */ /* 0x000fec0000010000 */
[----:B0-----:R0:W-:Y:S04]  /*52590*/  STL.64 [R1+0x670], R4 ;  /* 0x0006700401007387 */ /* 0x0011e80000100a00 */
[----:B------:R1:W-:Y:S04]  /*525a0*/  STL.64 [R1+0x678], R6 ;  /* 0x0006780601007387 */ /* 0x0003e80000100a00 */
[----:B0-----:R-:W3:Y:S04]  /*525b0*/  LDL.LU R4, [R1+0x10f0] ;  /* 0x0010f00001047983 */ /* 0x001ee80000300800 */
[----:B------:R-:W3:Y:S04]  /*525c0*/  LDL.LU R5, [R1+0x10f4] ;  /* 0x0010f40001057983 */ /* 0x000ee80000300800 */
[----:B-1----:R-:W4:Y:S04]  /*525d0*/  LDL.LU R6, [R1+0x10f8] ;  /* 0x0010f80001067983 */ /* 0x002f280000300800 */
[----:B------:R-:W4:Y:S04]  /*525e0*/  LDL.LU R7, [R1+0x10fc] ;  /* 0x0010fc0001077983 */ /* 0x000f280000300800 */
[----:B------:R-:W-:Y:S01]  /*525f0*/  STSM.16.M88.4 [R2], R24 ;  /* 0x0000001802007844 */ /* 0x000fe20000000200 */
[----:B------:R-:W-:Y:S06]  /*52600*/  BAR.SYNC.DEFER_BLOCKING 0x0 ;  /* 0x0000000000007b1d */ /* 0x000fec0000010000 */
[----:B----4-:R-:W-:Y:S04]  /*52610*/  STL.64 [R1+0x23b8], R6 ;  /* 0x0023b80601007387 */ /* 0x010fe80000100a00 */
[----:B---3--:R0:W-:Y:S04]  /*52620*/  STL.64 [R1+0x23b0], R4 ;  /* 0x0023b00401007387 */ /* 0x0081e80000100a00 */
[----:B0-----:R-:W3:Y:S04]  /*52630*/  LDL.LU R4, [R1+0x10e0] ;  /* 0x0010e00001047983 */ /* 0x001ee80000300800 */
[----:B------:R-:W3:Y:S04]  /*52640*/  LDL.LU R5, [R1+0x10e4] ;  /* 0x0010e40001057983 */ /* 0x000ee80000300800 */
[----:B------:R-:W4:Y:S04]  /*52650*/  LDL.LU R6, [R1+0x10e8] ;  /* 0x0010e80001067983 */ /* 0x000f280000300800 */
[----:B------:R-:W4:Y:S04]  /*52660*/  LDL.LU R7, [R1+0x10ec] ;  /* 0x0010ec0001077983 */ /* 0x000f280000300800 */
[----:B----4-:R-:W-:Y:S04]  /*52670*/  STL.64 [R1+0x23c8], R6 ;  /* 0x0023c80601007387 */ /* 0x010fe80000100a00 */
[----:B---3--:R-:W-:Y:S04]  /*52680*/  STL.64 [R1+0x23c0], R4 ;  /* 0x0023c00401007387 */ /* 0x008fe80000100a00 */
[----:B------:R-:W0:Y:S01]  /*52690*/  LDS.128 R4, [R0] ;  /* 0x0000000000047984 */ /* 0x000e220000000c00 */
[----:B------:R-:W-:Y:S06]  /*526a0*/  BAR.SYNC.DEFER_BLOCKING 0x0 ;  /* 0x0000000000007b1d */ /* 0x000fec0000010000 */
[----:B------:R-:W3:Y:S04]  /*526b0*/  LDL.LU R8, [R1+0x1130] ;  /* 0x0011300001087983 */ /* 0x000ee80000300800 */
[----:B------:R-:W3:Y:S04]  /*526c0*/  LDL.LU R9, [R1+0x1134] ;  /* 0x0011340001097983 */ /* 0x000ee80000300800 */
[----:B------:R-:W3:Y:S04]  /*526d0*/  LDL.LU R10, [R1+0x1138] ;  /* 0x00113800010a7983 */ /* 0x000ee80000300800 */
[----:B------:R-:W3:Y:S04]  /*526e0*/  LDL.LU R11, [R1+0x113c] ;  /* 0x00113c00010b7983 */ /* 0x000ee80000300800 */
[----:B--2---:R1:W-:Y:S04]  /*526f0*/  STSM.16.M88.4 [R2], R20 ;  /* 0x0000001402007844 */ /* 0x0043e80000000200 */
[----:B------:R-:W2:Y:S04]  /*52700*/  LDL.LU R12, [R1+0x1120] ;  /* 0x00112000010c7983 */ /* 0x000ea80000300800 */
[----:B------:R-:W2:Y:S04]  /*52710*/  LDL.LU R13, [R1+0x1124] ;  /* 0x00112400010d7983 */ /* 0x000ea80000300800 */
[----:B------:R-:W2:Y:S04]  /*52720*/  LDL.LU R14, [R1+0x1128] ;  /* 0x00112800010e7983 */ /* 0x000ea80000300800 */
[----:B------:R-:W2:Y:S01]  /*52730*/  LDL.LU R15, [R1+0x112c] ;  /* 0x00112c00010f7983 */ /* 0x000ea20000300800 */
[----:B------:R-:W-:Y:S06]  /*52740*/  BAR.SYNC.DEFER_BLOCKING 0x0 ;  /* 0x0000000000007b1d */ /* 0x000fec0000010000 */
[----:B------:R-:W4:Y:S04]  /*52750*/  LDL.LU R24, [R1+0x1110] ;  /* 0x0011100001187983 */ /* 0x000f280000300800 */
[----:B------:R-:W4:Y:S04]  /*52760*/  LDL.LU R25, [R1+0x1114] ;  /* 0x0011140001197983 */ /* 0x000f280000300800 */
[----:B------:R-:W4:Y:S04]  /*52770*/  LDL.LU R26, [R1+0x1118] ;  /* 0x00111800011a7983 */ /* 0x000f280000300800 */
[----:B------:R-:W4:Y:S04]  /*52780*/  LDL.LU R27, [R1+0x111c] ;  /* 0x00111c00011b7983 */ /* 0x000f280000300800 */
[----:B0-----:R-:W-:Y:S04]  /*52790*/  STL.64 [R1+0x680], R4 ;  /* 0x0006800401007387 */ /* 0x001fe80000100a00 */
[----:B------:R-:W-:Y:S04]  /*527a0*/  STL.64 [R1+0x688], R6 ;  /* 0x0006880601007387 */ /* 0x000fe80000100a00 */
[----:B------:R-:W0:Y:S04]  /*527b0*/  LDS.128 R4, [R0] ;  /* 0x0000000000047984 */ /* 0x000e280000000c00 */
[----:B------:R-:W4:Y:S04]  /*527c0*/  LDL.LU R16, [R1+0x1100] ;  /* 0x0011000001107983 */ /* 0x000f280000300800 */
[----:B------:R-:W4:Y:S04]  /*527d0*/  LDL.LU R17, [R1+0x1104] ;  /* 0x0011040001117983 */ /* 0x000f280000300800 */
[----:B------:R-:W4:Y:S04]  /*527e0*/  LDL.LU R18, [R1+0x1108] ;  /* 0x0011080001127983 */ /* 0x000f280000300800 */
[----:B------:R-:W4:Y:S04]  /*527f0*/  LDL.LU R19, [R1+0x110c] ;  /* 0x00110c0001137983 */ /* 0x000f280000300800 */
[----:B-1----:R-:W4:Y:S04]  /*52800*/  LDL.LU R20, [R1+0x1140] ;  /* 0x0011400001147983 */ /* 0x002f280000300800 */
[----:B------:R-:W4:Y:S04]  /*52810*/  LDL.LU R21, [R1+0x1144] ;  /* 0x0011440001157983 */ /* 0x000f280000300800 */
[----:B------:R-:W4:Y:S04]  /*52820*/  LDL.LU R22, [R1+0x1148] ;  /* 0x0011480001167983 */ /* 0x000f280000300800 */
[----:B------:R-:W4:Y:S01]  /*52830*/  LDL.LU R23, [R1+0x114c] ;  /* 0x00114c0001177983 */ /* 0x000f220000300800 */
[----:B------:R-:W-:Y:S06]  /*52840*/  BAR.SYNC.DEFER_BLOCKING 0x0 ;  /* 0x0000000000007b1d */ /* 0x000fec0000010000 */
[----:B0-----:R-:W-:Y:S04]  /*52850*/  STL.64 [R1+0x6a0], R4 ;  /* 0x0006a00401007387 */ /* 0x001fe80000100a00 */
[----:B------:R0:W-:Y:S04]  /*52860*/  STL.64 [R1+0x6a8], R6 ;  /* 0x0006a80601007387 */ /* 0x0001e80000100a00 */
[----:B0-----:R-:W3:Y:S04]  /*52870*/  LDL.LU.64 R6, [R1+0x23c8] ;  /* 0x0023c80001067983 */ /* 0x001ee80000300a00 */
[----:B------:R-:W3:Y:S04]  /*52880*/  LDL.LU.64 R4, [R1+0x23c0] ;  /* 0x0023c00001047983 */ /* 0x000ee80000300a00 */
[----:B---3--:R-:W-:Y:S01]  /*52890*/  STSM.16.M88.4 [R2], R4 ;  /* 0x0000000402007844 */ /* 0x008fe20000000200 */
[----:B------:R-:W-:Y:S06]  /*528a0*/  BAR.SYNC.DEFER_BLOCKING 0x0 ;  /* 0x0000000000007b1d */ /* 0x000fec0000010000 */
[----:B------:R-:W0:Y:S04]  /*528b0*/  LDS.128 R4, [R0] ;  /* 0x0000000000047984 */ /* 0x000e280000000c00 */
[----:B0-----:R-:W-:Y:S04]  /*528c0*/  STL.64 [R1+0x690], R4 ;  /* 0x0006900401007387 */ /* 0x001fe80000100a00 */
[----:B------:R0:W-:Y:S04]  /*528d0*/  STL.64 [R1+0x698], R6 ;  /* 0x0006980601007387 */ /* 0x0001e80000100a00 */
[----:B0-----:R-:W3:Y:S04]  /*528e0*/  LDL.LU.64 R6, [R1+0x23b8] ;  /* 0x0023b80001067983 */ /* 0x001ee80000300a00 */
[----:B------:R-:W3:Y:S01]  /*528f0*/  LDL.LU.64 R4, [R1+0x23b0] ;  /* 0x0023b00001047983 */ /* 0x000ee20000300a00 */
[----:B------:R-:W-:Y:S06]  /*52900*/  BAR.SYNC.DEFER_BLOCKING 0x0 ;  /* 0x0000000000007b1d */ /* 0x000fec0000010000 */
[----:B---3--:R-:W-:Y:S02]  /*52910*/  STSM.16.M88.4 [R2], R4 ;  /* 0x0000000402007844 */ /* 0x008fe40000000200 */
        /* <DEDUP_REMOVED lines=15> */
[----:B----4-:R1:W-:Y:S04]  /*52a10*/  STSM.16.M88.4 [R2], R24 ;  /* 0x0000001802007844 */ /* 0x0103e80000000200 */
        /* <DEDUP_REMOVED lines=43> */
[----:B0-----:R-:W-:Y:S04]  /*52cd0*/  STL.64 [R1+0x700], R4 ;  /* 0x0007000401007387 */ /* 0x001fe80000100a00 */
[----:B------:R-:W-:Y:S04]  /*52ce0*/  STL.64 [R1+0x708], R6 ;  /* 0x0007080601007387 */ /* 0x000fe80000100a00 */
[----:B------:R-:W4:Y:S04]  /*52cf0*/  LDL.LU R12, [R1+0x1190] ;  /* 0x00119000010c7983 */ /* 0x000f280000300800 */
[----:B------:R-:W4:Y:S04]  /*52d00*/  LDL.LU R13, [R1+0x1194] ;  /* 0x00119400010d7983 */ /* 0x000f280000300800 */
[----:B------:R-:W0:Y:S04]  /*52d10*/  LDS.128 R4, [R0] ;  /* 0x0000000000047984 */ /* 0x000e280000000c00 */
[----:B------:R-:W4:Y:S04]  /*52d20*/  LDL.LU R14, [R1+0x1198] ;  /* 0x00119800010e7983 */ /* 0x000f280000300800 */
[----:B------:R-:W4:Y:S04]  /*52d30*/  LDL.LU R15, [R1+0x119c] ;  /* 0x00119c00010f7983 */ /* 0x000f280000300800 */
[----:B------:R-:W4:Y:S04]  /*52d40*/  LDL.LU R16, [R1+0x1180] ;  /* 0x0011800001107983 */ /* 0x000f280000300800 */
[----:B------:R-:W4:Y:S04]  /*52d50*/  LDL.LU R17, [R1+0x1184] ;  /* 0x0011840001117983 */ /* 0x000f280000300800 */
[----:B------:R-:W4:Y:S04]  /*52d60*/  LDL.LU R18, [R1+0x1188] ;  /* 0x0011880001127983 */ /* 0x000f280000300800 */
[----:B------:R-:W4:Y:S04]  /*52d70*/  LDL.LU R19, [R1+0x118c] ;  /* 0x00118c0001137983 */ /* 0x000f280000300800 */
[----:B-1----:R-:W4:Y:S04]  /*52d80*/  LDL.LU R24, [R1+0x11c0] ;  /* 0x0011c00001187983 */ /* 0x002f280000300800 */
[----:B------:R-:W4:Y:S04]  /*52d90*/  LDL.LU R25, [R1+0x11c4] ;  /* 0x0011c40001197983 */ /* 0x000f280000300800 */
[----:B------:R-:W4:Y:S04]  /*52da0*/  LDL.LU R26, [R1+0x11c8] ;  /* 0x0011c800011a7983 */ /* 0x000f280000300800 */
[----:B------:R-:W4:Y:S04]  /*52db0*/  LDL.LU R27, [R1+0x11cc] ;  /* 0x0011cc00011b7983 */ /* 0x000f280000300800 */
[----:B0-----:R-:W-:Y:S04]  /*52dc0*/  STL.64 [R1+0x710], R4 ;  /* 0x0007100401007387 */ /* 0x001fe80000100a00 */
[----:B------:R0:W-:Y:S01]  /*52dd0*/  STL.64 [R1+0x718], R6 ;  /* 0x0007180601007387 */ /* 0x0001e20000100a00 */
[----:B------:R-:W-:Y:S06]  /*52de0*/  BAR.SYNC.DEFER_BLOCKING 0x0 ;  /* 0x0000000000007b1d */ /* 0x000fec0000010000 */
        /* <DEDUP_REMOVED lines=20> */
[----:B--2---:R1:W-:Y:S04]  /*52f30*/  STSM.16.M88.4 [R2], R20 ;  /* 0x0000001402007844 */ /* 0x0043e80000000200 */
[----:B0-----:R-:W-:Y:S04]  /*52f40*/  STL.64 [R1+0x740], R4 ;  /* 0x0007400401007387 */ /* 0x001fe80000100a00 */
[----:B------:R-:W-:Y:S01]  /*52f50*/  STL.64 [R1+0x748], R6 ;  /* 0x0007480601007387 */ /* 0x000fe20000100a00 */
[----:B------:R-:W-:Y:S06]  /*52f60*/  BAR.SYNC.DEFER_BLOCKING 0x0 ;  /* 0x0000000000007b1d */ /* 0x000fec0000010000 */
[----:B-1----:R-:W2:Y:S04]  /*52f70*/  LDL.LU R20, [R1+0x11d0] ;  /* 0x0011d00001147983 */ /* 0x002ea80000300800 */
[----:B------:R-:W0:Y:S01]  /*52f80*/  LDS.128 R4, [R0] ;  /* 0x0000000000047984 */ /* 0x000e220000000c00 */
[----:B------:R-:W-:Y:S06]  /*52f90*/  BAR.SYNC.DEFER_BLOCKING 0x0 ;  /* 0x0000000000007b1d */ /* 0x000fec0000010000 */
[----:B----4-:R-:W-:Y:S04]  /*52fa0*/  STSM.16.M88.4 [R2], R12 ;  /* 0x0000000c02007844 */ /* 0x010fe80000000200 */
[----:B0-----:R-:W-:Y:S04]  /*52fb0*/  STL.64 [R1+0x750], R4 ;  /* 0x0007500401007387 */ /* 0x001fe80000100a00 */
[----:B------:R-:W-:Y:S01]  /*52fc0*/  STL.64 [R1+0x758], R6 ;  /* 0x0007580601007387 */ /* 0x000fe20000100a00 */
[----:B------:R-:W-:Y:S06]  /*52fd0*/  BAR.SYNC.DEFER_BLOCKING 0x0 ;  /* 0x0000000000007b1d */ /* 0x000fec0000010000 */
        /* <DEDUP_REMOVED lines=14> */
[----:B-1----:R-:W4:Y:S04]  /*530c0*/  LDL.LU R24, [R1+0x11e0] ;  /* 0x0011e00001187983 */ /* 0x002f280000300800 */
[----:B------:R-:W4:Y:S04]  /*530d0*/  LDL.LU R25, [R1+0x11e4] ;  /* 0x0011e40001197983 */ /* 0x000f280000300800 */
[----:B------:R-:W4:Y:S04]  /*530e0*/  LDL.LU R26, [R1+0x11e8] ;  /* 0x0011e800011a7983 */ /* 0x000f280000300800 */
[----:B------:R-:W4:Y:S04]  /*530f0*/  LDL.LU R27, [R1+0x11ec] ;  /* 0x0011ec00011b7983 */ /* 0x000f280000300800 */
[----:B0-----:R-:W4:Y:S04]  /*53100*/  LDL.LU R4, [R1+0x11f0] ;  /* 0x0011f00001047983 */ /* 0x001f280000300800 */
[----:B------:R-:W4:Y:S04]  /*53110*/  LDL.LU R5, [R1+0x11f4] ;  /* 0x0011f40001057983 */ /* 0x000f280000300800 */
[----:B---3--:R-:W3:Y:S04]  /*53120*/  LDL.LU R6, [R1+0x11f8] ;  /* 0x0011f80001067983 */ /* 0x008ee80000300800 */
[----:B------:R-:W3:Y:S04]  /*53130*/  LDL.LU R7, [R1+0x11fc] ;  /* 0x0011fc0001077983 */ /* 0x000ee80000300800 */
[----:B------:R-:W2:Y:S04]  /*53140*/  LDL.LU R12, [R1+0x1210] ;  /* 0x00121000010c7983 */ /* 0x000ea80000300800 */
[----:B------:R-:W2:Y:S04]  /*53150*/  LDL.LU R13, [R1+0x1214] ;  /* 0x00121400010d7983 */ /* 0x000ea80000300800 */
[----:B------:R-:W4:Y:S04]  /*53160*/  LDL.LU R14, [R1+0x1218] ;  /* 0x00121800010e7983 */ /* 0x000f280000300800 */
[----:B------:R-:W4:Y:S01]  /*53170*/  LDL.LU R15, [R1+0x121c] ;  /* 0x00121c00010f7983 */ /* 0x000f220000300800 */
[----:B------:R-:W-:Y:S06]  /*53180*/  BAR.SYNC.DEFER_BLOCKING 0x0 ;  /* 0x0000000000007b1d */ /* 0x000fec0000010000 */
        /* <DEDUP_REMOVED lines=8> */
[----:B------:R1:W-:Y:S04]  /*53210*/  STSM.16.M88.4 [R2], R20 ;  /* 0x0000001402007844 */ /* 0x0003e80000000200 */
[----:B0-----:R-:W-:Y:S04]  /*53220*/  STL.64 [R1+0x780], R12 ;  /* 0x0007800c01007387 */ /* 0x001fe80000100a00 */
[----:B------:R-:W-:Y:S01]  /*53230*/  STL.64 [R1+0x788], R14 ;  /* 0x0007880e01007387 */ /* 0x000fe20000100a00 */
[----:B------:R-:W-:Y:S06]  /*53240*/  BAR.SYNC.DEFER_BLOCKING 0x0 ;  /* 0x0000000000007b1d */ /* 0x000fec0000010000 */
[----:B------:R-:W4:Y:S04]  /*53250*/  LDL.LU R16, [R1+0x1220] ;  /* 0x0012200001107983 */ /* 0x000f280000300800 */
[----:B------:R-:W4:Y:S04]  /*53260*/  LDL.LU R17, [R1+0x1224] ;  /* 0x0012240001117983 */ /* 0x000f280000300800 */
[----:B------:R-:W4:Y:S04]  /*53270*/  LDL.LU R18, [R1+0x1228] ;  /* 0x0012280001127983 */ /* 0x000f280000300800 */
[----:B------:R-:W4:Y:S04]  /*53280*/  LDL.LU R19, [R1+0x122c] ;  /* 0x00122c0001137983 */ /* 0x000f280000300800 */
[----:B------:R-:W0:Y:S01]  /*53290*/  LDS.128 R12, [R0] ;  /* 0x00000000000c7984 */ /* 0x000e220000000c00 */
[----:B------:R-:W-:Y:S06]  /*532a0*/  BAR.SYNC.DEFER_BLOCKING 0x0 ;  /* 0x0000000000007b1d */ /* 0x000fec0000010000 */
[----:B-1----:R-:W4:Y:S04]  /*532b0*/  LDL.LU R20, [R1+0x1230] ;  /* 0x0012300001147983 */ /* 0x002f280000300800 */
[----:B------:R1:W-:Y:S04]  /*532c0*/  STSM.16.M88.4 [R2], R24 ;  /* 0x0000001802007844 */ /* 0x0003e80000000200 */
[----:B0-----:R-:W-:Y:S04]  /*532d0*/  STL.64 [R1+0x790], R12 ;  /* 0x0007900c01007387 */ /* 0x001fe80000100a00 */
[----:B------:R-:W-:Y:S01]  /*532e0*/  STL.64 [R1+0x798], R14 ;  /* 0x0007980e01007387 */ /* 0x000fe20000100a00 */
[----:B------:R-:W-:Y:S06]  /*532f0*/  BAR.SYNC.DEFER_BLOCKING 0x0 ;  /* 0x0000000000007b1d */ /* 0x000fec0000010000 */
[----:B------:R-:W4:Y:S04]  /*53300*/  LDL.LU R21, [R1+0x1234] ;  /* 0x0012340001157983 */ /* 0x000f280000300800 */
[----:B------:R-:W4:Y:S04]  /*53310*/  LDL.LU R22, [R1+0x1238] ;  /* 0x0012380001167983 */ /* 0x000f280000300800 */
[----:B------:R-:W4:Y:S04]  /*53320*/  LDL.LU R23, [R1+0x123c] ;  /* 0x00123c0001177983 */ /* 0x000f280000300800 */
[----:B-1----:R-:W4:Y:S04]  /*53330*/  LDL R26, [R1+0x13e0] ;  /* 0x0013e000011a7983 */ /* 0x002f280000100800 */
[----:B------:R-:W0:Y:S01]  /*53340*/  LDS.128 R12, [R0] ;  /* 0x00000000000c7984 */ /* 0x000e220000000c00 */
[----:B------:R-:W-:Y:S06]  /*53350*/  BAR.SYNC.DEFER_BLOCKING 0x0 ;  /* 0x0000000000007b1d */ /* 0x000fec0000010000 */
[----:B---3--:R1:W-:Y:S04]  /*53360*/  STSM.16.M88.4 [R2], R4 ;  /* 0x0000000402007844 */ /* 0x0083e80000000200 */
[----:B0-----:R-:W-:Y:S04]  /*53370*/  STL.64 [R1+0x7b0], R12 ;  /* 0x0007b00c01007387 */ /* 0x001fe80000100a00 */
[----:B------:R-:W-:Y:S01]  /*53380*/  STL.64 [R1+0x7b8], R14 ;  /* 0x0007b80e01007387 */ /* 0x000fe20000100a00 */
[----:B------:R-:W-:Y:S01]  /*53390*/  BAR.SYNC.DEFER_BLOCKING 0x0 ;  /* 0x0000000000007b1d */ /* 0x000fe20000010000 */
[----:B------:R-:W-:-:S07]  /*533a0*/  ISETP.GE.AND P0, PT, R3, UR9, PT ;  /* 0x0000000903007c0c */ /* 0x000fce000bf06270 */
[----:B------:R-:W0:Y:S01]  /*533b0*/  LDC R3, c[0x0][0x244] ;  /* 0x00009100ff037b82 */ /* 0x000e220000000800 */
[----:B------:R-:W-:-:S07]  /*533c0*/  ULDC UR9, c[0x0][0x228] ;  /* 0x00008a0000097ab9 */ /* 0x000fce0000000800 */
[----:B-1----:R-:W1:Y:S08]  /*533d0*/  LDC R4, c[0x0][0x244] ;  /* 0x00009100ff047b82 */ /* 0x002e700000000800 */
[----:B------:R-:W3:Y:S01]  /*533e0*/  LDC R7, c[0x0][0x244] ;  /* 0x00009100ff077b82 */ /* 0x000ee20000000800 */
[----:B------:R-:W0:Y:S07]  /*533f0*/  LDS.128 R12, [R0] ;  /* 0x00000000000c7984 */ /* 0x000e2e0000000c00 */
[----:B------:R-:W3:Y:S01]  /*53400*/  LDC R6, c[0x0][0x244] ;  /* 0x00009100ff067b82 */ /* 0x000ee20000000800 */
        /* <DEDUP_REMOVED lines=9> */
[----:B--2---:R-:W-:Y:S02]  /*534a0*/  STSM.16.M88.4 [R2], R8 ;  /* 0x0000000802007844 */ /* 0x004fe40000000200 */
[----:B------:R-:W-:Y:S06]  /*534b0*/  BAR.SYNC.DEFER_BLOCKING 0x0 ;  /* 0x0000000000007b1d */ /* 0x000fec0000010000 */
[----:B------:R-:W2:Y:S02]  /*534c0*/  LDS.128 R8, [R0] ;  /* 0x0000000000087984 */ /* 0x000ea40000000c00 */
[----:B------:R-:W-:Y:S06]  /*534d0*/  BAR.SYNC.DEFER_BLOCKING 0x0 ;  /* 0x0000000000007b1d */ /* 0x000fec0000010000 */
[----:B----4-:R-:W-:Y:S04]  /*534e0*/  STSM.16.M88.4 [R2], R16 ;  /* 0x0000001002007844 */ /* 0x010fe80000000200 */
[----:B0-----:R0:W-:Y:S04]  /*534f0*/  STL.64 [R1+0x7d0], R12 ;  /* 0x0007d00c01007387 */ /* 0x0011e80000100a00 */
[----:B------:R3:W-:Y:S04]  /*53500*/  STL.64 [R1+0x7d8], R14 ;  /* 0x0007d80e01007387 */ /* 0x0007e80000100a00 */
[----:B0-----:R-:W4:Y:S01]  /*53510*/  LDL.LU.64 R12, [R1+0x2378] ;  /* 0x00237800010c7983 */ /* 0x001f220000300a00 */
[----:B------:R-:W-:Y:S01]  /*53520*/  IMAD R5, R26, UR4, RZ ;  /* 0x000000041a057c24 */ /* 0x000fe2000f8e02ff */
[----:B------:R-:W-:Y:S01]  /*53530*/  ULDC.64 UR4, c[0x0][0x220] ;  /* 0x0000880000047ab9 */ /* 0x000fe20000000a00 */
[----:B------:R-:W0:Y:S01]  /*53540*/  LDC R16, c[0x0][0x244] ;  /* 0x00009100ff107b82 */ /* 0x000e220000000800 */
[----:B--2---:R-:W-:Y:S04]  /*53550*/  STL.64 [R1+0x7c0], R8 ;  /* 0x0007c00801007387 */ /* 0x004fe80000100a00 */
[----:B------:R-:W-:Y:S03]  /*53560*/  STL.64 [R1+0x7c8], R10 ;  /* 0x0007c80a01007387 */ /* 0x000fe60000100a00 */
[----:B---3--:R-:W2:Y:S08]  /*53570*/  LDC R14, c[0x0][0x244] ;  /* 0x00009100ff0e7b82 */ /* 0x008eb00000000800 */
[----:B------:R-:W-:Y:S08]  /*53580*/  BAR.SYNC.DEFER_BLOCKING 0x0 ;  /* 0x0000000000007b1d */ /* 0x000ff00000010000 */
[----:B------:R-:W3:Y:S01]  /*53590*/  LDC R15, c[0x0][0x244] ;  /* 0x00009100ff0f7b82 */ /* 0x000ee20000000800 */
[----:B------:R-:W2:Y:S04]  /*535a0*/  LDL R17, [R1+0x13dc] ;  /* 0x0013dc0001117983 */ /* 0x000ea80000100800 */
[----:B------:R-:W1:Y:S04]  /*535b0*/  LDS.128 R8, [R0] ;  /* 0x0000000000087984 */ /* 0x000e680000000c00 */
[----:B------:R-:W-:Y:S01]  /*535c0*/  STL [R1+0x1dec], R0 ;  /* 0x001dec0001007387 */ /* 0x000fe20000100800 */
[----:B------:R-:W-:Y:S06]  /*535d0*/  BAR.SYNC.DEFER_BLOCKING 0x0 ;  /* 0x0000000000007b1d */ /* 0x000fec0000010000 */
[----:B-1----:R1:W-:Y:S04]  /*535e0*/  STL.64 [R1+0x7a0], R8 ;  /* 0x0007a00801007387 */ /* 0x0023e80000100a00 */
[----:B------:R-:W-:Y:S04]  /*535f0*/  STL.64 [R1+0x7a8], R10 ;  /* 0x0007a80a01007387 */ /* 0x000fe80000100a00 */
[----:B-1----:R-:W3:Y:S04]  /*53600*/  LDL R9, [R1+0x13f0] ;  /* 0x0013f00001097983 */ /* 0x002ee80000100800 */
[----:B------:R-:W3:Y:S04]  /*53610*/  LDL R8, [R1+0x13e8] ;  /* 0x0013e80001087983 */ /* 0x000ee80000100800 */
[----:B------:R-:W3:Y:S04]  /*53620*/  LDL.LU R27, [R1+0x30] ;  /* 0x00003000011b7983 */ /* 0x000ee80000300800 */
[----:B------:R-:W3:Y:S01]  /*53630*/  LDL R0, [R1+0x13ec] ;  /* 0x0013ec0001007983 */ /* 0x000ee20000100800 */
[----:B------:R-:W-:-:S03]  /*53640*/  IMAD R3, R3, 0x40, R5 ;  /* 0x0000004003037824 */ /* 0x000fc600078e0205 */
[----:B------:R1:W-:Y:S01]  /*53650*/  STSM.16.M88.4 [R2], R20 ;  /* 0x0000001402007844 */ /* 0x0003e20000000200 */
[----:B------:R-:W-:Y:S01]  /*53660*/  BAR.SYNC.DEFER_BLOCKING 0x0 ;  /* 0x0000000000007b1d */ /* 0x000fe20000010000 */
[----:B------:R-:W-:Y:S01]  /*53670*/  LEA R24, P1, R5, UR4, 0x1 ;  /* 0x0000000405187c11 */ /* 0x000fe2000f8208ff */
[----:B-1----:R-:W-:Y:S01]  /*53680*/  IMAD R2, R4, 0x40, R3 ;  /* 0x0000004004027824 */ /* 0x002fe200078e0203 */
[----:B------:R-:W-:-:S03]  /*53690*/  LEA R22, P3, R3, UR6, 0x1 ;  /* 0x0000000603167c11 */ /* 0x000fc6000f8608ff */
[----:B------:R-:W-:Y:S01]  /*536a0*/  ULDC UR4, c[0x0][0x228] ;  /* 0x00008a0000047ab9 */ /* 0x000fe20000000800 */
[----:B------:R-:W-:Y:S01]  /*536b0*/  IMAD R4, R7, 0x40, R2 ;  /* 0x0000004007047824 */ /* 0x000fe200078e0202 */
[----:B------:R-:W-:Y:S01]  /*536c0*/  LEA.HI.X.SX32 R25, R5, UR5, 0x1, P1 ;  /* 0x0000000505197c11 */ /* 0x000fe200088f0eff */
[----:B------:R-:W-:Y:S01]  /*536d0*/  ULDC UR5, c[0x0][0x248] ;  /* 0x0000920000057ab9 */ /* 0x000fe20000000800 */
[----:B------:R-:W-:Y:S01]  /*536e0*/  LEA.HI.X.SX32 R23, R3, UR7, 0x1, P3 ;  /* 0x0000000703177c11 */ /* 0x000fe200098f0eff */
[----:B------:R-:W-:Y:S01]  /*536f0*/  ULDC.64 UR6, c[0x0][0x228] ;  /* 0x00008a0000067ab9 */ /* 0x000fe20000000a00 */
[----:B------:R-:W-:Y:S02]  /*53700*/  LEA R18, P1, R4, UR16, 0x1 ;  /* 0x0000001004127c11 */ /* 0x000fe4000f8208ff */
[----:B------:R-:W-:Y:S01]  /*53710*/  LEA R20, P4, R2, UR12, 0x1 ;  /* 0x0000000c02147c11 */ /* 0x000fe2000f8808ff */
[----:B------:R-:W-:Y:S01]  /*53720*/  ULDC UR12, c[0x0][0x228] ;  /* 0x00008a00000c7ab9 */ /* 0x000fe20000000800 */
[----:B------:R-:W-:Y:S01]  /*53730*/  LEA.HI.X.SX32 R19, R4, UR17, 0x1, P1 ;  /* 0x0000001104137c11 */ /* 0x000fe200088f0eff */
[----:B------:R-:W-:Y:S01]  /*53740*/  ULDC.64 UR16, c[0x0][0x220] ;  /* 0x0000880000107ab9 */ /* 0x000fe20000000a00 */
[----:B------:R-:W-:Y:S01]  /*53750*/  ISETP.GE.AND P3, PT, R26, UR9, PT ;  /* 0x000000091a007c0c */ /* 0x000fe2000bf66270 */
[----:B------:R-:W-:Y:S01]  /*53760*/  ULDC UR9, c[0x0][0x228] ;  /* 0x00008a0000097ab9 */ /* 0x000fe20000000800 */
[----:B------:R-:W-:Y:S01]  /*53770*/  LEA.HI.X.SX32 R21, R2, UR13, 0x1, P4 ;  /* 0x0000000d02157c11 */ /* 0x000fe2000a0f0eff */
[----:B------:R-:W-:Y:S01]  /*53780*/  ULDC UR13, c[0x0][0x228] ;  /* 0x00008a00000d7ab9 */ /* 0x000fe20000000800 */
[----:B------:R-:W-:Y:S01]  /*53790*/  IMAD R2, R6, 0x40, R4 ;  /* 0x0000004006027824 */ /* 0x000fe200078e0204 */
[----:B----4-:R-:W-:-:S02]  /*537a0*/  PRMT R13, R28, 0x7632, R13 ;  /* 0x000076321c0d7816 */ /* 0x010fc4000000000d */
[C---:B--2---:R-:W-:Y:S01]  /*537b0*/  ISETP.GE.AND P1, PT, R17.reuse, UR7, PT ;  /* 0x0000000711007c0c */ /* 0x044fe2000bf26270 */
[C---:B------:R-:W-:Y:S01]  /*537c0*/  IMAD R3, R17.reuse, UR5, RZ ;  /* 0x0000000511037c24 */ /* 0x040fe2000f8e02ff */
[----:B------:R-:W-:Y:S01]  /*537d0*/  ISETP.LT.AND P3, PT, R17, UR23, !P3 ;  /* 0x0000001711007c0c */ /* 0x000fe2000df61270 */
[----:B------:R-:W-:Y:S01]  /*537e0*/  ULDC UR7, c[0x0][0x228] ;  /* 0x00008a0000077ab9 */ /* 0x000fe20000000800 */
[----:B------:R-:W-:Y:S01]  /*537f0*/  ULDC UR5, c[0x0][0x248] ;  /* 0x0000920000057ab9 */ /* 0x000fe20000000800 */
[----:B------:R-:W-:-:S04]  /*53800*/  IMAD.WIDE R4, R3, 0x2, R24 ;  /* 0x0000000203047825 */ /* 0x000fc800078e0218 */
[----:B------:R-:W-:-:S04]  /*53810*/  IMAD.WIDE R10, R3, 0x2, R22 ;  /* 0x00000002030a7825 */ /* 0x000fc800078e0216 */
[----:B------:R-:W-:Y:S01]  /*53820*/  IMAD.WIDE R6, R3, 0x2, R20 ;  /* 0x0000000203067825 */ /* 0x000fe200078e0214 */
[----:B---3--:R-:W-:Y:S02]  /*53830*/  ISETP.LT.AND P6, PT, R8, UR4, !P1 ;  /* 0x0000000408007c0c */ /* 0x008fe4000cfc1270 */
[----:B------:R-:W-:Y:S02]  /*53840*/  ISETP.LT.AND P5, PT, R0, UR13, !P1 ;  /* 0x0000000d00007c0c */ /* 0x000fe4000cfa1270 */
[----:B------:R-:W-:Y:S01]  /*53850*/  PRMT R12, R27, 0x7632, R12 ;  /* 0x000076321b0c7816 */ /* 0x000fe2000000000c */
[----:B------:R1:W-:Y:S08]  /*53860*/  @P3 STG.E.U16 desc[UR10][R4.64], R27 ;  /* 0x0000001b04003986 */ /* 0x0003f0000c10150a */
[----:B------:R-:W-:Y:S04]  /*53870*/  @P6 STG.E.U16 desc[UR10][R10.64], R12 ;  /* 0x0000000c0a006986 */ /* 0x000fe8000c10150a */
[----:B------:R2:W-:Y:S01]  /*53880*/  @P5 STG.E.U16 desc[UR10][R6.64], R28 ;  /* 0x0000001c06005986 */ /* 0x0005e2000c10150a */
[----:B-1----:R-:W-:-:S03]  /*53890*/  IMAD R4, R14, 0x40, R2 ;  /* 0x000000400e047824 */ /* 0x002fc600078e0202 */
[----:B--2---:R-:W2:Y:S04]  /*538a0*/  LDL.LU R28, [R1+0x2370] ;  /* 0x00237000011c7983 */ /* 0x004ea80000300800 */
[----:B------:R-:W3:Y:S01]  /*538b0*/  LDL R14, [R1+0x13f8] ;  /* 0x0013f800010e7983 */ /* 0x000ee20000100800 */
[----:B------:R-:W-:Y:S01]  /*538c0*/  ISETP.LT.AND P4, PT, R9, UR12, !P1 ;  /* 0x0000000c09007c0c */ /* 0x000fe2000cf81270 */
[----:B------:R-:W-:Y:S01]  /*538d0*/  IMAD.WIDE R8, R3, 0x2, R18 ;  /* 0x0000000203087825 */ /* 0x000fe200078e0212 */
[----:B------:R-:W-:Y:S01]  /*538e0*/  ULDC.64 UR12, c[0x0][0x220] ;  /* 0x00008800000c7ab9 */ /* 0x000fe20000000a00 */
[----:B------:R-:W4:Y:S02]  /*538f0*/  LDL R27, [R1+0x13fc] ;  /* 0x0013fc00011b7983 */ /* 0x000f240000100800 */
[----:B------:R-:W-:-:S02]  /*53900*/  IMAD R5, R15, 0x40, R4 ;  /* 0x000000400f057824 */ /* 0x000fc400078e0204 */
[----:B------:R-:W2:Y:S02]  /*53910*/  LDL R12, [R1+0x13f4] ;  /* 0x0013f400010c7983 */ /* 0x000ea40000100800 */
[----:B0-----:R-:W-:Y:S01]  /*53920*/  IMAD R7, R16, 0x40, R5 ;  /* 0x0000004010077824 */ /* 0x001fe200078e0205 */
[----:B------:R-:W-:Y:S01]  /*53930*/  LEA R16, P3, R2, UR12, 0x1 ;  /* 0x0000000c02107c11 */ /* 0x000fe2000f8608ff */
[----:B------:R-:W-:Y:S02]  /*53940*/  ULDC UR12, c[0x0][0x228] ;  /* 0x00008a00000c7ab9 */ /* 0x000fe40000000800 */
[----:B------:R0:W-:Y:S01]  /*53950*/  @P4 STG.E.U16 desc[UR10][R8.64], R13 ;  /* 0x0000000d08004986 */ /* 0x0001e2000c10150a */
[----:B------:R-:W-:Y:S01]  /*53960*/  LEA R10, P4, R4, UR16, 0x1 ;  /* 0x00000010040a7c11 */ /* 0x000fe2000f8808ff */
[----:B------:R-:W-:Y:S01]  /*53970*/  ULDC UR16, c[0x0][0x228] ;  /* 0x00008a0000107ab9 */ /* 0x000fe20000000800 */
[----:B------:R-:W-:Y:S01]  /*53980*/  LEA.HI.X.SX32 R17, R2, UR13, 0x1, P3 ;  /* 0x0000000d02117c11 */ /* 0x000fe200098f0eff */
[----:B------:R-:W-:Y:S01]  /*53990*/  ULDC UR13, c[0x0][0x228] ;  /* 0x00008a00000d7ab9 */ /* 0x000fe20000000800 */
[----:B------:R-:W-:Y:S01]  /*539a0*/  LEA.HI.X.SX32 R11, R4, UR17, 0x1, P4 ;  /* 0x00000011040b7c11 */ /* 0x000fe2000a0f0eff */
[----:B0-----:R-:W2:Y:S01]  /*539b0*/  LDL R13, [R1+0x1400] ;  /* 0x00140000010d7983 */ /* 0x001ea20000100800 */
[----:B------:R-:W-:-:S04]  /*539c0*/  LEA R8, P5, R5, UR18, 0x1 ;  /* 0x0000001205087c11 */ /* 0x000fc8000f8a08ff */
[----:B------:R-:W-:Y:S01]  /*539d0*/  LEA.HI.X.SX32 R9, R5, UR19, 0x1, P5 ;  /* 0x0000001305097c11 */ /* 0x000fe2000a8f0eff */
[----:B------:R0:W-:Y:S01]  /*539e0*/  STL [R1+0x2368], R10 ;  /* 0x0023680a01007387 */ /* 0x0001e20000100800 */
[----:B---3--:R-:W-:Y:S01]  /*539f0*/  ISETP.LT.AND P5, PT, R14, UR13, !P1 ;  /* 0x0000000d0e007c0c */ /* 0x008fe2000cfa1270 */
[----:B------:R-:W-:Y:S02]  /*53a00*/  IMAD.WIDE R14, R3, 0x2, R10 ;  /* 0x00000002030e7825 */ /* 0x000fe400078e020a */
[----:B0-----:R-:W3:Y:S04]  /*53a10*/  LDL.LU R10, [R1+0xe0] ;  /* 0x0000e000010a7983 */ /* 0x001ee80000300800 */
[----:B------:R0:W-:Y:S04]  /*53a20*/  STL [R1+0x2364], R11 ;  /* 0x0023640b01007387 */ /* 0x0001e80000100800 */
[----:B0-----:R-:W3:Y:S01]  /*53a30*/  LDL.LU R11, [R1+0x10] ;  /* 0x00001000010b7983 */ /* 0x001ee20000300800 */
[----:B----4-:R-:W-:-:S02]  /*53a40*/  ISETP.LT.AND P4, PT, R27, UR12, !P1 ;  /* 0x0000000c1b007c0c */ /* 0x010fc4000cf81270 */
[----:B------:R-:W-:Y:S01]  /*53a50*/  LEA R6, P6, R7, UR20, 0x1 ;  /* 0x0000001407067c11 */ /* 0x000fe2000f8c08ff */
[----:B------:R-:W-:Y:S01]  /*53a60*/  VIADD R2, R3, UR5 ;  /* 0x0000000503027c36 */ /* 0x000fe20008000000 */
[----:B------:R-:W-:Y:S01]  /*53a70*/  ULDC UR5, c[0x0][0x228] ;  /* 0x00008a0000057ab9 */ /* 0x000fe20000000800 */
[----:B------:R-:W-:Y:S01]  /*53a80*/  ULDC.64 UR12, c[0x0][0x228] ;  /* 0x00008a00000c7ab9 */ /* 0x000fe20000000a00 */
[----:B--2---:R-:W-:Y:S01]  /*53a90*/  ISETP.LT.AND P3, PT, R13, UR9, !P1 ;  /* 0x000000090d007c0c */ /* 0x004fe2000cf61270 */
[----:B------:R-:W-:Y:S01]  /*53aa0*/  ULDC UR9, c[0x0][0x228] ;  /* 0x00008a0000097ab9 */ /* 0x000fe20000000800 */
[----:B------:R-:W-:Y:S02]  /*53ab0*/  ISETP.LT.AND P1, PT, R12, UR15, !P1 ;  /* 0x0000000f0c007c0c */ /* 0x000fe4000cf21270 */
[----:B------:R-:W-:Y:S01]  /*53ac0*/  LEA.HI.X.SX32 R7, R7, UR21, 0x1, P6 ;  /* 0x0000001507077c11 */ /* 0x000fe2000b0f0eff */
[C---:B------:R-:W-:Y:S01]  /*53ad0*/  IMAD.WIDE R12, R3.reuse, 0x2, R8 ;  /* 0x00000002030c7825 */ /* 0x040fe200078e0208 */
[----:B------:R-:W-:Y:S01]  /*53ae0*/  ISETP.LT.AND P6, PT, R26, UR7, !P2 ;  /* 0x000000071a007c0c */ /* 0x000fe2000d7c1270 */
[----:B------:R-:W-:Y:S01]  /*53af0*/  ULDC UR7, c[0x0][0x228] ;  /* 0x00008a0000077ab9 */ /* 0x000fe20000000800 */
[----:B------:R-:W-:Y:S01]  /*53b00*/  ULDC UR15, c[0x0][0x228] ;  /* 0x00008a00000f7ab9 */ /* 0x000fe20000000800 */
[----:B------:R-:W-:-:S04]  /*53b10*/  IMAD.WIDE R26, R3, 0x2, R16 ;  /* 0x00000002031a7825 */ /* 0x000fc800078e0210 */
[----:B------:R-:W-:Y:S01]  /*53b20*/  IMAD.WIDE R4, R3, 0x2, R6 ;  /* 0x0000000203047825 */ /* 0x000fe200078e0206 */
[----:B------:R-:W-:Y:S02]  /*53b30*/  PRMT R3, R29, 0x7632, R3 ;  /* 0x000076321d037816 */ /* 0x000fe40000000003 */
[----:B---3--:R-:W-:Y:S01]  /*53b40*/  PRMT R28, R11, 0x7632, R28 ;  /* 0x000076320b1c7816 */ /* 0x008fe2000000001c */
[----:B------:R-:W-:Y:S04]  /*53b50*/  @P1 STG.E.U16 desc[UR10][R26.64], R11 ;  /* 0x0000000b1a001986 */ /* 0x000fe8000c10150a */
[----:B------:R0:W-:Y:S04]  /*53b60*/  @P5 STG.E.U16 desc[UR10][R14.64], R28 ;  /* 0x0000001c0e005986 */ /* 0x0001e8000c10150a */
[----:B------:R1:W-:Y:S04]  /*53b70*/  @P4 STG.E.U16 desc[UR10][R12.64], R29 ;  /* 0x0000001d0c004986 */ /* 0x0003e8000c10150a */
[----:B------:R2:W-:Y:S04]  /*53b80*/  @P3 STG.E.U16 desc[UR10][R4.64], R3 ;  /* 0x0000000304003986 */ /* 0x0005e8000c10150a */
[----:B0-----:R-:W3:Y:S04]  /*53b90*/  LDL.LU R14, [R1+0xf0] ;  /* 0x0000f000010e7983 */ /* 0x001ee80000300800 */
[----:B------:R-:W4:Y:S04]  /*53ba0*/  LDL R15, [R1+0x13dc] ;  /* 0x0013dc00010f7983 */ /* 0x000f280000100800 */
[----:B-1----:R-:W4:Y:S04]  /*53bb0*/  LDL.LU R29, [R1+0x236c] ;  /* 0x00236c00011d7983 */ /* 0x002f280000300800 */
[----:B--2---:R-:W2:Y:S04]  /*53bc0*/  LDL R5, [R1+0x13e8] ;  /* 0x0013e80001057983 */ /* 0x004ea80000100800 */
[----:B------:R-:W4:Y:S04]  /*53bd0*/  LDL R12, [R1+0x13f0] ;  /* 0x0013f000010c7983 */ /* 0x000f280000100800 */
[----:B------:R-:W4:Y:S04]  /*53be0*/  LDL R13, [R1+0x13f4] ;  /* 0x0013f400010d7983 */ /* 0x000f280000100800 */
[----:B------:R-:W4:Y:S01]  /*53bf0*/  LDL R11, [R1+0x130] ;  /* 0x00013000010b7983 */ /* 0x000f220000100800 */
[----:B------:R-:W-:Y:S01]  /*53c00*/  IMAD.WIDE R26, R2, 0x2, R24 ;  /* 0x00000002021a7825 */ /* 0x000fe200078e0218 */
[----:B------:R-:W-:Y:S01]  /*53c10*/  ISETP.LT.AND P5, PT, R0, UR7, !P2 ;  /* 0x0000000700007c0c */ /* 0x000fe2000d7a1270 */
[----:B------:R-:W-:Y:S01]  /*53c20*/  ULDC UR7, c[0x0][0x228] ;  /* 0x00008a0000077ab9 */ /* 0x000fe20000000800 */
[----:B------:R0:W-:Y:S01]  /*53c30*/  STL [R1+0x2360], R21 ;  /* 0x0023601501007387 */ /* 0x0001e20000100800 */
[----:B------:R-:W-:-:S03]  /*53c40*/  PRMT R28, R10, 0x7632, R28 ;  /* 0x000076320a1c7816 */ /* 0x000fc6000000001c */
[----:B---3--:R1:W-:Y:S01]  /*53c50*/  @P6 STG.E.U16 desc[UR10][R26.64], R14 ;  /* 0x0000000e1a006986 */ /* 0x0083e2000c10150a */
[----:B--2---:R-:W-:Y:S01]  /*53c60*/  ISETP.LT.AND P6, PT, R5, UR9, !P2 ;  /* 0x0000000905007c0c */ /* 0x004fe2000d7c1270 */
[----:B------:R-:W-:Y:S01]  /*53c70*/  IMAD.WIDE R4, R2, 0x2, R22 ;  /* 0x0000000202047825 */ /* 0x000fe200078e0216 */
[----:B----4-:R-:W-:Y:S01]  /*53c80*/  PRMT R29, R14, 0x7632, R29 ;  /* 0x000076320e1d7816 */ /* 0x010fe2000000001d */
[----:B------:R-:W-:Y:S01]  /*53c90*/  ULDC UR9, c[0x0][0x228] ;  /* 0x00008a0000097ab9 */ /* 0x000fe20000000800 */
[----:B------:R-:W-:Y:S01]  /*53ca0*/  ISETP.LT.AND P4, PT, R12, UR5, !P2 ;  /* 0x000000050c007c0c */ /* 0x000fe2000d781270 */
[----:B------:R-:W-:Y:S01]  /*53cb0*/  VIADD R3, R15, 0x3 ;  /* 0x000000030f037836 */ /* 0x000fe20000000000 */
[----:B------:R-:W-:Y:S01]  /*53cc0*/  ULDC UR5, c[0x0][0x228] ;  /* 0x00008a0000057ab9 */ /* 0x000fe20000000800 */
[----:B------:R-:W-:Y:S01]  /*53cd0*/  ISETP.LT.AND P3, PT, R13, UR22, !P2 ;  /* 0x000000160d007c0c */ /* 0x000fe2000d761270 */
[C---:B------:R-:W-:Y:S02]  /*53ce0*/  IMAD.WIDE R12, R2.reuse, 0x2, R20 ;  /* 0x00000002020c7825 */ /* 0x040fe400078e0214 */
[----:B0-----:R-:W2:Y:S02]  /*53cf0*/  LDL.LU R21, [R1+0x110] ;  /* 0x0001100001157983 */ /* 0x001ea40000300800 */
[----:B-1----:R-:W-:-:S02]  /*53d00*/  IMAD.WIDE R14, R2, 0x2, R18 ;  /* 0x00000002020e7825 */ /* 0x002fc400078e0212 */
[----:B------:R0:W-:Y:S04]  /*53d10*/  STL [R1+0x235c], R19 ;  /* 0x00235c1301007387 */ /* 0x0001e80000100800 */
[----:B------:R1:W-:Y:S01]  /*53d20*/  @P6 STG.E.U16 desc[UR10][R4.64], R29 ;  /* 0x0000001d04006986 */ /* 0x0003e2000c10150a */
[----:B------:R-:W-:-:S03]  /*53d30*/  IMAD.WIDE R26, R2, 0x2, R16 ;  /* 0x00000002021a7825 */ /* 0x000fc600078e0210 */
[----:B------:R3:W-:Y:S04]  /*53d40*/  @P5 STG.E.U16 desc[UR10][R12.64], R10 ;  /* 0x0000000a0c005986 */ /* 0x0007e8000c10150a */
[----:B0-----:R-:W4:Y:S04]  /*53d50*/  LDL.LU R19, [R1+0x34] ;  /* 0x0000340001137983 */ /* 0x001f280000300800 */
[----:B-1----:R-:W4:Y:S04]  /*53d60*/  LDL R4, [R1+0x1400] ;  /* 0x0014000001047983 */ /* 0x002f280000100800 */
[----:B---3--:R-:W3:Y:S04]  /*53d70*/  LDL.LU R10, [R1+0x2368] ;  /* 0x00236800010a7983 */ /* 0x008ee80000300800 */
[----:B------:R-:W4:Y:S04]  /*53d80*/  LDL R12, [R1+0x13f8] ;  /* 0x0013f800010c7983 */ /* 0x000f280000100800 */
[----:B------:R0:W-:Y:S04]  /*53d90*/  @P4 STG.E.U16 desc[UR10][R14.64], R28 ;  /* 0x0000001c0e004986 */ /* 0x0001e8000c10150a */
[----:B------:R-:W3:Y:S04]  /*53da0*/  LDL R13, [R1+0x13fc] ;  /* 0x0013fc00010d7983 */ /* 0x000ee80000100800 */
[----:B------:R1:W-:Y:S04]  /*53db0*/  @P3 STG.E.U16 desc[UR10][R26.64], R11 ;  /* 0x0000000b1a003986 */ /* 0x0003e8000c10150a */
[----:B0-----:R-:W3:Y:S04]  /*53dc0*/  LDL R14, [R1+0x13e0] ;  /* 0x0013e000010e7983 */ /* 0x001ee80000100800 */
[----:B------:R-:W3:Y:S04]  /*53dd0*/  LDL R15, [R1+0x13e8] ;  /* 0x0013e800010f7983 */ /* 0x000ee80000100800 */
[----:B-1----:R-:W3:Y:S04]  /*53de0*/  LDL.LU R11, [R1+0x2364] ;  /* 0x00236400010b7983 */ /* 0x002ee80000300800 */
[----:B------:R-:W3:Y:S01]  /*53df0*/  LDL.LU R27, [R1+0x130] ;  /* 0x00013000011b7983 */ /* 0x000ee20000300800 */
[----:B------:R-:W-:Y:S01]  /*53e00*/  ISETP.GE.AND P1, PT, R3, UR13, PT ;  /* 0x0000000d03007c0c */ /* 0x000fe2000bf26270 */
[----:B------:R-:W-:-:S02]  /*53e10*/  ULDC UR13, c[0x0][0x228] ;  /* 0x00008a00000d7ab9 */ /* 0x000fc40000000800 */
[----:B------:R0:W-:Y:S01]  /*53e20*/  STL [R1+0x2358], R0 ;  /* 0x0023580001007387 */ /* 0x0001e20000100800 */
[----:B--2---:R-:W-:Y:S02]  /*53e30*/  PRMT R28, R21, 0x7632, R28 ;  /* 0x00007632151c7816 */ /* 0x004fe4000000001c */
[----:B----4-:R-:W-:Y:S01]  /*53e40*/  ISETP.LT.AND P4, PT, R12, UR5, !P2 ;  /* 0x000000050c007c0c */ /* 0x010fe2000d781270 */
[----:B------:R-:W-:Y:S01]  /*53e50*/  ULDC UR5, c[0x0][0x248] ;  /* 0x0000920000057ab9 */ /* 0x000fe20000000800 */
[----:B---3--:R-:W-:Y:S01]  /*53e60*/  ISETP.LT.AND P3, PT, R13, UR16, !P2 ;  /* 0x000000100d007c0c */ /* 0x008fe2000d761270 */
[----:B------:R-:W-:Y:S01]  /*53e70*/  ULDC.64 UR16, c[0x0][0x228] ;  /* 0x00008a0000107ab9 */ /* 0x000fe20000000a00 */
[----:B------:R-:W-:Y:S01]  /*53e80*/  ISETP.LT.AND P2, PT, R4, UR15, !P2 ;  /* 0x0000000f04007c0c */ /* 0x000fe2000d741270 */
[----:B------:R-:W-:Y:S01]  /*53e90*/  VIADD R4, R2, UR5 ;  /* 0x0000000502047c36 */ /* 0x000fe20008000000 */
[----:B------:R-:W-:Y:S01]  /*53ea0*/  PRMT R5, R19, 0x7632, R5 ;  /* 0x0000763213057816 */ /* 0x000fe20000000005 */
[----:B------:R-:W-:Y:S01]  /*53eb0*/  ULDC UR5, c[0x0][0x228] ;  /* 0x00008a0000057ab9 */ /* 0x000fe20000000800 */
[----:B------:R-:W-:Y:S01]  /*53ec0*/  ULDC UR15, c[0x0][0x228] ;  /* 0x00008a00000f7ab9 */ /* 0x000fe20000000800 */
[----:B------:R-:W-:Y:S01]  /*53ed0*/  ISETP.LT.AND P6, PT, R14, UR13, !P0 ;  /* 0x0000000d0e007c0c */ /* 0x000fe2000c7c1270 */
[----:B------:R-:W-:Y:S01]  /*53ee0*/  ULDC UR13, c[0x0][0x228] ;  /* 0x00008a00000d7ab9 */ /* 0x000fe20000000800 */
[----:B------:R-:W-:Y:S01]  /*53ef0*/  ISETP.LT.AND P5, PT, R15, UR9, !P0 ;  /* 0x000000090f007c0c */ /* 0x000fe2000c7a1270 */
[----:B------:R-:W-:Y:S01]  /*53f00*/  IMAD.WIDE R12, R2, 0x2, R10 ;  /* 0x00000002020c7825 */ /* 0x000fe200078e020a */
[----:B------:R-:W-:Y:S01]  /*53f10*/  ULDC UR9, c[0x0][0x228] ;  /* 0x00008a0000097ab9 */ /* 0x000fe20000000800 */
[----:B------:R-:W-:-:S02]  /*53f20*/  PRMT R3, R27, 0x7632, R3 ;  /* 0x000076321b037816 */ /* 0x000fc40000000003 */
[----:B------:R-:W-:-:S03]  /*53f30*/  IMAD.WIDE R26, R2, 0x2, R6 ;  /* 0x00000002021a7825 */ /* 0x000fc600078e0206 */
[----:B------:R1:W-:Y:S01]  /*53f40*/  @P4 STG.E.U16 desc[UR10][R12.64], R3 ;  /* 0x000000030c004986 */ /* 0x0003e2000c10150a */
[----:B------:R-:W-:Y:S01]  /*53f50*/  IMAD.WIDE R14, R4, 0x2, R24 ;  /* 0x00000002040e7825 */ /* 0x000fe200078e0218 */
[----:B------:R-:W-:Y:S01]  /*53f60*/  ISETP.LT.AND P4, PT, R0, UR7, !P0 ;  /* 0x0000000700007c0c */ /* 0x000fe2000c781270 */
[----:B------:R-:W-:Y:S01]  /*53f70*/  ULDC UR7, c[0x0][0x228] ;  /* 0x00008a0000077ab9 */ /* 0x000fe20000000800 */
[----:B0-----:R-:W2:Y:S01]  /*53f80*/  LDL R0, [R1+0x14] ;  /* 0x0000140001007983 */ /* 0x001ea20000100800 */
[----:B-1----:R-:W-:-:S04]  /*53f90*/  IMAD.WIDE R12, R2, 0x2, R8 ;  /* 0x00000002020c7825 */ /* 0x002fc800078e0208 */
[----:B------:R-:W-:Y:S01]  /*53fa0*/  IMAD.WIDE R2, R4, 0x2, R22 ;  /* 0x0000000204027825 */ /* 0x000fe200078e0216 */
[----:B------:R0:W-:Y:S04]  /*53fb0*/  @P3 STG.E.U16 desc[UR10][R12.64], R21 ;  /* 0x000000150c003986 */ /* 0x0001e8000c10150a */
[----:B------:R1:W-:Y:S04]  /*53fc0*/  @P2 STG.E.U16 desc[UR10][R26.64], R28 ;  /* 0x0000001c1a002986 */ /* 0x0003e8000c10150a */
[----:B------:R3:W-:Y:S04]  /*53fd0*/  @P6 STG.E.U16 desc[UR10][R14.64], R19 ;  /* 0x000000130e006986 */ /* 0x0007e8000c10150a */
[----:B0-----:R-:W4:Y:S04]  /*53fe0*/  LDL.LU R21, [R1+0x2360] ;  /* 0x0023600001157983 */ /* 0x001f280000300800 */
[----:B-1----:R-:W4:Y:S04]  /*53ff0*/  LDL.LU R26, [R1+0x24] ;  /* 0x00002400011a7983 */ /* 0x002f280000300800 */
[----:B------:R-:W4:Y:S04]  /*54000*/  LDL R27, [R1+0x13dc] ;  /* 0x0013dc00011b7983 */ /* 0x000f280000100800 */
[----:B---3--:R-:W3:Y:S04]  /*54010*/  LDL.LU R19, [R1+0x235c] ;  /* 0x00235c0001137983 */ /* 0x008ee80000300800 */
[----:B------:R0:W-:Y:S04]  /*54020*/  @P5 STG.E.U16 desc[UR10][R2.64], R5 ;  /* 0x0000000502005986 */ /* 0x0001e8000c10150a */
[----:B------:R-:W3:Y:S04]  /*54030*/  LDL R14, [R1+0x13f8] ;  /* 0x0013f800010e7983 */ /* 0x000ee80000100800 */
[----:B------:R-:W3:Y:S04]  /*54040*/  LDL R15, [R1+0x13fc] ;  /* 0x0013fc00010f7983 */ /* 0x000ee80000100800 */
[----:B0-----:R-:W3:Y:S04]  /*54050*/  LDL R2, [R1+0x13f0] ;  /* 0x0013f00001027983 */ /* 0x001ee80000100800 */
[----:B------:R-:W3:Y:S01]  /*54060*/  LDL R3, [R1+0x13f4] ;  /* 0x0013f40001037983 */ /* 0x000ee20000100800 */
[----:B--2---:R-:W-:Y:S01]  /*54070*/  PRMT R28, R0, 0x7632, R28 ;  /* 0x00007632001c7816 */ /* 0x004fe2000000001c */
[----:B----4-:R-:W-:Y:S01]  /*54080*/  IMAD.WIDE R12, R4, 0x2, R20 ;  /* 0x00000002040c7825 */ /* 0x010fe200078e0214 */
[----:B------:R-:W-:-:S04]  /*54090*/  PRMT R29, R26, 0x7632, R29 ;  /* 0x000076321a1d7816 */ /* 0x000fc8000000001d */
[----:B------:R0:W-:Y:S01]  /*540a0*/  @P4 STG.E.U16 desc[UR10][R12.64], R26 ;  /* 0x0000001a0c004986 */ /* 0x0001e2000c10150a */
[----:B------:R-:W-:-:S03]  /*540b0*/  VIADD R5, R27, 0x4 ;  /* 0x000000041b057836 */ /* 0x000fc60000000000 */
[----:B---3--:R1:W-:Y:S01]  /*540c0*/  STL [R1+0x2354], R19 ;  /* 0x0023541301007387 */ /* 0x0083e20000100800 */
[----:B0-----:R-:W-:Y:S01]  /*540d0*/  IMAD.WIDE R12, R4, 0x2, R16 ;  /* 0x00000002040c7825 */ /* 0x001fe200078e0210 */
[----:B------:R-:W-:Y:S01]  /*540e0*/  ISETP.LT.AND P3, PT, R2, UR6, !P0 ;  /* 0x0000000602007c0c */ /* 0x000fe2000c761270 */
[----:B------:R-:W-:Y:S01]  /*540f0*/  ULDC UR6, c[0x0][0x228] ;  /* 0x00008a0000067ab9 */ /* 0x000fe20000000800 */
[----:B------:R-:W-:Y:S01]  /*54100*/  ISETP.LT.AND P6, PT, R3, UR7, !P0 ;  /* 0x0000000703007c0c */ /* 0x000fe2000c7c1270 */
[----:B------:R-:W-:Y:S01]  /*54110*/  IMAD.WIDE R2, R4, 0x2, R18 ;  /* 0x0000000204027825 */ /* 0x000fe200078e0212 */
[----:B------:R-:W-:Y:S01]  /*54120*/  ISETP.LT.AND P5, PT, R14, UR6, !P0 ;  /* 0x000000060e007c0c */ /* 0x000fe2000c7a1270 */
[----:B------:R-:W-:Y:S01]  /*54130*/  ULDC.64 UR6, c[0x0][0x228] ;  /* 0x00008a0000067ab9 */ /* 0x000fe20000000a00 */
[----:B-1----:R-:W2:Y:S01]  /*54140*/  LDL.LU R19, [R1+0xf4] ;  /* 0x0000f40001137983 */ /* 0x002ea20000300800 */
[----:B------:R-:W-:Y:S02]  /*54150*/  ISETP.GE.AND P2, PT, R5, UR7, PT ;  /* 0x0000000705007c0c */ /* 0x000fe4000bf46270 */
[----:B------:R-:W-:Y:S01]  /*54160*/  ISETP.LT.AND P4, PT, R15, UR5, !P0 ;  /* 0x000000050f007c0c */ /* 0x000fe2000c781270 */
[----:B------:R-:W3:Y:S04]  /*54170*/  LDL R5, [R1+0x13dc] ;  /* 0x0013dc0001057983 */ /* 0x000ee80000100800 */
[----:B------:R0:W-:Y:S01]  /*54180*/  @P3 STG.E.U16 desc[UR10][R2.64], R29 ;  /* 0x0000001d02003986 */ /* 0x0001e2000c10150a */
[C---:B------:R-:W-:Y:S01]  /*54190*/  IMAD.WIDE R14, R4.reuse, 0x2, R10 ;  /* 0x00000002040e7825 */ /* 0x040fe200078e020a */
[----:B------:R-:W-:Y:S01]  /*541a0*/  ULDC UR5, c[0x0][0x248] ;  /* 0x0000920000057ab9 */ /* 0x000fe20000000800 */
[----:B------:R-:W-:Y:S01]  /*541b0*/  ULDC UR7, c[0x0][0x228] ;  /* 0x00008a0000077ab9 */ /* 0x000fe20000000800 */
[----:B------:R1:W-:Y:S04]  /*541c0*/  @P6 STG.E.U16 desc[UR10][R12.64], R0 ;  /* 0x000000000c006986 */ /* 0x0003e8000c10150a */
[----:B0-----:R-:W4:Y:S04]  /*541d0*/  LDL R2, [R1+0x13e0] ;  /* 0x0013e00001027983 */ /* 0x001f280000100800 */
[----:B------:R-:W2:Y:S04]  /*541e0*/  LDL.LU R3, [R1+0x4] ;  /* 0x0000040001037983 */ /* 0x000ea80000300800 */
[----:B-1----:R-:W3:Y:S04]  /*541f0*/  LDL.LU R0, [R1+0x2358] ;  /* 0x0023580001007983 */ /* 0x002ee80000300800 */
[----:B------:R-:W3:Y:S04]  /*54200*/  LDL R12, [R1+0x1400] ;  /* 0x00140000010c7983 */ /* 0x000ee80000100800 */
[----:B------:R-:W3:Y:S01]  /*54210*/  LDL R13, [R1+0x13e8] ;  /* 0x0013e800010d7983 */ /* 0x000ee20000100800 */
[----:B------:R-:W-:-:S03]  /*54220*/  IMAD.WIDE R26, R4, 0x2, R8 ;  /* 0x00000002041a7825 */ /* 0x000fc600078e0208 */
[----:B------:R0:W-:Y:S02]  /*54230*/  @P5 STG.E.U16 desc[UR10][R14.64], R28 ;  /* 0x0000001c0e005986 */ /* 0x0001e4000c10150a */
[----:B0-----:R-:W-:Y:S01]  /*54240*/  VIADD R28, R4, UR5 ;  /* 0x00000005041c7c36 */ /* 0x001fe20008000000 */
[----:B------:R-:W-:Y:S01]  /*54250*/  ULDC UR5, c[0x0][0x228] ;  /* 0x00008a0000057ab9 */ /* 0x000fe20000000800 */
[----:B----4-:R-:W-:Y:S01]  /*54260*/  ISETP.LT.AND P6, PT, R2, UR13, !P1 ;  /* 0x0000000d02007c0c */ /* 0x010fe2000cfc1270 */
[----:B------:R-:W-:Y:S01]  /*54270*/  ULDC UR13, c[0x0][0x228] ;  /* 0x00008a00000d7ab9 */ /* 0x000fe20000000800 */
[----:B--2---:R0:W-:Y:S01]  /*54280*/  @P4 STG.E.U16 desc[UR10][R26.64], R3 ;  /* 0x000000031a004986 */ /* 0x0041e2000c10150a */
[----:B------:R-:W-:Y:S02]  /*54290*/  PRMT R29, R3, 0x7632, R29 ;  /* 0x00007632031d7816 */ /* 0x000fe4000000001d */
[----:B---3--:R-:W-:Y:S02]  /*542a0*/  ISETP.LT.AND P3, PT, R12, UR15, !P0 ;  /* 0x0000000f0c007c0c */ /* 0x008fe4000c761270 */
[----:B------:R-:W-:Y:S01]  /*542b0*/  ISETP.LT.AND P5, PT, R13, UR9, !P1 ;  /* 0x000000090d007c0c */ /* 0x000fe2000cfa1270 */
[----:B------:R-:W-:Y:S01]  /*542c0*/  STL [R1+0x2348], R0 ;  /* 0x0023480001007387 */ /* 0x000fe20000100800 */
[----:B0-----:R-:W-:Y:S01]  /*542d0*/  VIADD R26, R5, 0x5 ;  /* 0x00000005051a7836 */ /* 0x001fe20000000000 */
[----:B------:R-:W-:Y:S01]  /*542e0*/  PRMT R27, R19, 0x7632, R27 ;  /* 0x00007632131b7816 */ /* 0x000fe2000000001b */
[----:B------:R-:W-:Y:S01]  /*542f0*/  IMAD.WIDE R2, R28, 0x2, R24 ;  /* 0x000000021c027825 */ /* 0x000fe200078e0218 */
[----:B------:R0:W-:Y:S01]  /*54300*/  STL [R1+0x234c], R24 ;  /* 0x00234c1801007387 */ /* 0x0001e20000100800 */
[----:B------:R-:W-:Y:S01]  /*54310*/  ISETP.LT.AND P4, PT, R0, UR7, !P1 ;  /* 0x0000000700007c0c */ /* 0x000fe2000cf81270 */
[----:B------:R-:W-:Y:S01]  /*54320*/  ULDC UR9, c[0x0][0x228] ;  /* 0x00008a0000097ab9 */ /* 0x000fe20000000800 */
[----:B------:R-:W-:Y:S01]  /*54330*/  IMAD.WIDE R4, R4, 0x2, R6 ;  /* 0x0000000204047825 */ /* 0x000fe200078e0206 */
[----:B------:R-:W-:Y:S01]  /*54340*/  ISETP.GE.AND P0, PT, R26, UR17, PT ;  /* 0x000000111a007c0c */ /* 0x000fe2000bf06270 */
[----:B------:R-:W-:-:S02]  /*54350*/  ULDC UR7, c[0x0][0x228] ;  /* 0x00008a0000077ab9 */ /* 0x000fc40000000800 */
[C---:B------:R-:W-:Y:S01]  /*54360*/  IMAD.WIDE R12, R28.reuse, 0x2, R22 ;  /* 0x000000021c0c7825 */ /* 0x040fe200078e0216 */
[----:B0-----:R-:W2:Y:S04]  /*54370*/  LDL.LU R24, [R1+0x134] ;  /* 0x0001340001187983 */ /* 0x001ea80000300800 */
[----:B------:R0:W-:Y:S04]  /*54380*/  STL [R1+0x2344], R25 ;  /* 0x0023441901007387 */ /* 0x0001e80000100800 */
[----:B------:R1:W-:Y:S04]  /*54390*/  @P3 STG.E.U16 desc[UR10][R4.64], R29 ;  /* 0x0000001d04003986 */ /* 0x0003e8000c10150a */
[----:B0-----:R-:W3:Y:S04]  /*543a0*/  LDL.LU R25, [R1+0x114] ;  /* 0x0001140001197983 */ /* 0x001ee80000300800 */
[----:B------:R-:W-:Y:S04]  /*543b0*/  STL [R1+0x2350], R23 ;  /* 0x0023501701007387 */ /* 0x000fe80000100800 */
[----:B------:R-:W4:Y:S04]  /*543c0*/  LDL.LU R26, [R1+0xe4] ;  /* 0x0000e400011a7983 */ /* 0x000f280000300800 */
[----:B-1----:R-:W3:Y:S04]  /*543d0*/  LDL R4, [R1+0x13fc] ;  /* 0x0013fc0001047983 */ /* 0x002ee80000100800 */
[----:B------:R-:W3:Y:S04]  /*543e0*/  LDL R5, [R1+0x1400] ;  /* 0x0014000001057983 */ /* 0x000ee80000100800 */
[----:B------:R0:W-:Y:S04]  /*543f0*/  @P6 STG.E.U16 desc[UR10][R2.64], R19 ;  /* 0x0000001302006986 */ /* 0x0001e8000c10150a */
[----:B------:R1:W-:Y:S04]  /*54400*/  @P5 STG.E.U16 desc[UR10][R12.64], R27 ;  /* 0x0000001b0c005986 */ /* 0x0003e8000c10150a */
[----:B0-----:R-:W3:Y:S04]  /*54410*/  LDL.LU R19, [R1+0x2354] ;  /* 0x0023540001137983 */ /* 0x001ee80000300800 */
[----:B-1----:R-:W3:Y:S04]  /*54420*/  LDL R13, [R1+0x13f0] ;  /* 0x0013f000010d7983 */ /* 0x002ee80000100800 */
[----:B------:R-:W3:Y:S04]  /*54430*/  LDL R2, [R1+0x13f4] ;  /* 0x0013f40001027983 */ /* 0x000ee80000100800 */
[----:B------:R-:W3:Y:S01]  /*54440*/  LDL R3, [R1+0x13f8] ;  /* 0x0013f80001037983 */ /* 0x000ee20000100800 */
[----:B------:R-:W-:-:S03]  /*54450*/  IMAD.WIDE R14, R28, 0x2, R20 ;  /* 0x000000021c0e7825 */ /* 0x000fc600078e0214 */
[----:B------:R0:W-:Y:S01]  /*54460*/  STL [R1+0x2340], R16 ;  /* 0x0023401001007387 */ /* 0x0001e20000100800 */
[----:B--2---:R-:W-:-:S03]  /*54470*/  PRMT R0, R24, 0x7632, R0 ;  /* 0x0000763218007816 */ /* 0x004fc60000000000 */
[----:B----4-:R1:W-:Y:S01]  /*54480*/  @P4 STG.E.U16 desc[UR10][R14.64], R26 ;  /* 0x0000001a0e004986 */ /* 0x0103e2000c10150a */
[----:B------:R-:W-:Y:S02]  /*54490*/  PRMT R23, R26, 0x7632, R23 ;  /* 0x000076321a177816 */ /* 0x000fe40000000017 */
[----:B---3--:R-:W-:Y:S01]  /*544a0*/  ISETP.LT.AND P3, PT, R4, UR7, !P1 ;  /* 0x0000000704007c0c */ /* 0x008fe2000cf61270 */
[----:B------:R-:W-:Y:S01]  /*544b0*/  ULDC UR7, c[0x0][0x228] ;  /* 0x00008a0000077ab9 */ /* 0x000fe20000000800 */
[----:B------:R-:W-:Y:S02]  /*544c0*/  ISETP.LT.AND P6, PT, R13, UR14, !P1 ;  /* 0x0000000e0d007c0c */ /* 0x000fe4000cfc1270 */
[----:B------:R-:W-:Y:S02]  /*544d0*/  ISETP.LT.AND P5, PT, R2, UR13, !P1 ;  /* 0x0000000d02007c0c */ /* 0x000fe4000cfa1270 */
[----:B------:R-:W-:Y:S01]  /*544e0*/  ISETP.LT.AND P4, PT, R3, UR9, !P1 ;  /* 0x0000000903007c0c */ /* 0x000fe2000cf81270 */
[C---:B------:R-:W-:Y:S01]  /*544f0*/  IMAD.WIDE R2, R28.reuse, 0x2, R18 ;  /* 0x000000021c027825 */ /* 0x040fe200078e0212 */
[----:B------:R-:W-:Y:S01]  /*54500*/  ISETP.LT.AND P1, PT, R5, UR5, !P1 ;  /* 0x0000000505007c0c */ /* 0x000fe2000cf21270 */
[----:B------:R-:W-:Y:S01]  /*54510*/  ULDC UR13, c[0x0][0x228] ;  /* 0x00008a00000d7ab9 */ /* 0x000fe20000000800 */
[----:B------:R-:W-:Y:S01]  /*54520*/  PRMT R29, R25, 0x7632, R29 ;  /* 0x00007632191d7816 */ /* 0x000fe2000000001d */
[----:B------:R-:W-:-:S04]  /*54530*/  IMAD.WIDE R4, R28, 0x2, R16 ;  /* 0x000000021c047825 */ /* 0x000fc800078e0210 */
[----:B------:R-:W-:Y:S01]  /*54540*/  @P6 STG.E.U16 desc[UR10][R2.64], R23 ;  /* 0x0000001702006986 */ /* 0x000fe2000c10150a */
[----:B------:R-:W-:Y:S01]  /*54550*/  ULDC UR9, c[0x0][0x228] ;  /* 0x00008a0000097ab9 */ /* 0x000fe20000000800 */
[----:B------:R-:W-:Y:S01]  /*54560*/  ULDC UR5, c[0x0][0x248] ;  /* 0x0000920000057ab9 */ /* 0x000fe20000000800 */
[----:B------:R-:W-:Y:S01]  /*54570*/  IMAD.WIDE R12, R28, 0x2, R10 ;  /* 0x000000021c0c7825 */ /* 0x000fe200078e020a */
[----:B0-----:R-:W2:Y:S01]  /*54580*/  LDL.LU R16, [R1+0x38] ;  /* 0x0000380001107983 */ /* 0x001ea20000300800 */
[----:B------:R-:W-:-:S03]  /*54590*/  ULDC.64 UR14, c[0x0][0x228] ;  /* 0x00008a00000e7ab9 */ /* 0x000fc60000000a00 */
[----:B------:R0:W-:Y:S01]  /*545a0*/  STL [R1+0x233c], R17 ;  /* 0x00233c1101007387 */ /* 0x0001e20000100800 */
[----:B-1----:R-:W-:-:S03]  /*545b0*/  IMAD.WIDE R14, R28, 0x2, R8 ;  /* 0x000000021c0e7825 */ /* 0x002fc600078e0208 */
[----:B------:R1:W-:Y:S04]  /*545c0*/  @P5 STG.E.U16 desc[UR10][R4.64], R24 ;  /* 0x0000001804005986 */ /* 0x0003e8000c10150a */
[----:B0-----:R-:W3:Y:S04]  /*545d0*/  LDL.LU R17, [R1+0x28] ;  /* 0x0000280001117983 */ /* 0x001ee80000300800 */
[----:B------:R-:W4:Y:S04]  /*545e0*/  LDL.LU R23, [R1+0x2350] ;  /* 0x0023500001177983 */ /* 0x000f280000300800 */
[----:B------:R-:W3:Y:S04]  /*545f0*/  LDL R3, [R1+0x13e0] ;  /* 0x0013e00001037983 */ /* 0x000ee80000100800 */
[----:B------:R-:W4:Y:S04]  /*54600*/  LDL R2, [R1+0x13dc] ;  /* 0x0013dc0001027983 */ /* 0x000f280000100800 */
[----:B-1----:R-:W4:Y:S04]  /*54610*/  LDL.LU R24, [R1+0x234c] ;  /* 0x00234c0001187983 */ /* 0x002f280000300800 */
[----:B------:R-:W4:Y:S04]  /*54620*/  LDL R4, [R1+0x13e8] ;  /* 0x0013e80001047983 */ /* 0x000f280000100800 */
[----:B------:R-:W4:Y:S04]  /*54630*/  LDL R5, [R1+0x13f0] ;  /* 0x0013f00001057983 */ /* 0x000f280000100800 */
[----:B------:R0:W-:Y:S04]  /*54640*/  @P4 STG.E.U16 desc[UR10][R12.64], R0 ;  /* 0x000000000c004986 */ /* 0x0001e8000c10150a */
[----:B------:R1:W-:Y:S04]  /*54650*/  @P3 STG.E.U16 desc[UR10][R14.64], R25 ;  /* 0x000000190e003986 */ /* 0x0003e8000c10150a */
[----:B0-----:R-:W4:Y:S04]  /*54660*/  LDL.LU R0, [R1+0x2348] ;  /* 0x0023480001007983 */ /* 0x001f280000300800 */
[----:B-1----:R-:W4:Y:S01]  /*54670*/  LDL.LU R25, [R1+0x2344] ;  /* 0x0023440001197983 */ /* 0x002f220000300800 */
[----:B------:R-:W-:-:S05]  /*54680*/  IMAD.WIDE R26, R28, 0x2, R6 ;  /* 0x000000021c1a7825 */ /* 0x000fca00078e0206 */
[----:B------:R2:W-:Y:S02]  /*54690*/  @P1 STG.E.U16 desc[UR10][R26.64], R29 ;  /* 0x0000001d1a001986 */ /* 0x0005e4000c10150a */
[----:B--2---:R-:W-:Y:S02]  /*546a0*/  PRMT R29, R16, 0x7632, R29 ;  /* 0x00007632101d7816 */ /* 0x004fe4000000001d */
[----:B---3--:R-:W-:Y:S01]  /*546b0*/  ISETP.LT.AND P6, PT, R3, UR13, !P2 ;  /* 0x0000000d03007c0c */ /* 0x008fe2000d7c1270 */
[----:B------:R-:W-:Y:S02]  /*546c0*/  VIADD R3, R28, UR5 ;  /* 0x000000051c037c36 */ /* 0x000fe40008000000 */
[----:B----4-:R-:W-:Y:S01]  /*546d0*/  VIADD R2, R2, 0x6 ;  /* 0x0000000602027836 */ /* 0x010fe20000000000 */
[----:B------:R-:W-:Y:S01]  /*546e0*/  ISETP.LT.AND P5, PT, R4, UR9, !P2 ;  /* 0x0000000904007c0c */ /* 0x000fe2000d7a1270 */
[----:B------:R-:W-:Y:S01]  /*546f0*/  IMAD.WIDE R12, R3, 0x2, R22 ;  /* 0x00000002030c7825 */ /* 0x000fe200078e0216 */
[----:B------:R-:W-:-:S03]  /*54700*/  ISETP.LT.AND P1, PT, R5, UR8, !P2 ;  /* 0x0000000805007c0c */ /* 0x000fc6000d721270 */
[----:B------:R-:W-:Y:S01]  /*54710*/  IMAD.WIDE R14, R3, 0x2, R20 ;  /* 0x00000002030e7825 */ /* 0x000fe200078e0214 */
[----:B------:R-:W-:Y:S01]  /*54720*/  ISETP.GE.AND P3, PT, R2, UR15, PT ;  /* 0x0000000f02007c0c */ /* 0x000fe2000bf66270 */
[----:B------:R-:W-:Y:S01]  /*54730*/  ULDC UR13, c[0x0][0x228] ;  /* 0x00008a00000d7ab9 */ /* 0x000fe20000000800 */
[----:B------:R-:W-:Y:S01]  /*54740*/  ISETP.LT.AND P4, PT, R0, UR7, !P2 ;  /* 0x0000000700007c0c */ /* 0x000fe2000d781270 */
[----:B------:R0:W-:Y:S01]  /*54750*/  STL [R1+0x2334], R0 ;  /* 0x0023340001007387 */ /* 0x0001e20000100800 */
[----:B------:R-:W-:Y:S01]  /*54760*/  PRMT R28, R17, 0x7632, R28 ;  /* 0x00007632111c7816 */ /* 0x000fe2000000001c */
[----:B------:R-:W-:Y:S01]  /*54770*/  ULDC UR7, c[0x0][0x228] ;  /* 0x00008a0000077ab9 */ /* 0x000fe20000000800 */
[C---:B------:R-:W-:Y:S01]  /*54780*/  IMAD.WIDE R4, R3.reuse, 0x2, R24 ;  /* 0x0000000203047825 */ /* 0x040fe200078e0218 */
[----:B------:R-:W-:Y:S01]  /*54790*/  ULDC UR9, c[0x0][0x228] ;  /* 0x00008a0000097ab9 */ /* 0x000fe20000000800 */
[----:B------:R-:W-:Y:S01]  /*547a0*/  ULDC UR8, c[0x0][0x228] ;  /* 0x00008a0000087ab9 */ /* 0x000fe20000000800 */
[----:B------:R-:W-:Y:S01]  /*547b0*/  ULDC UR5, c[0x0][0x248] ;  /* 0x0000920000057ab9 */ /* 0x000fe20000000800 */
[----:B------:R-:W-:Y:S01]  /*547c0*/  IMAD.WIDE R26, R3, 0x2, R18 ;  /* 0x00000002031a7825 */ /* 0x000fe200078e0212 */
[----:B------:R-:W-:Y:S01]  /*547d0*/  ULDC UR15, c[0x0][0x228] ;  /* 0x00008a00000f7ab9 */ /* 0x000fe20000000800 */
[----:B0-----:R-:W2:Y:S04]  /*547e0*/  LDL.LU R0, [R1+0x8] ;  /* 0x0000080001007983 */ /* 0x001ea80000300800 */
[----:B------:R0:W-:Y:S04]  /*547f0*/  STL [R1+0x2338], R25 ;  /* 0x0023381901007387 */ /* 0x0001e80000100800 */
[----:B------:R1:W-:Y:S04]  /*54800*/  @P6 STG.E.U16 desc[UR10][R4.64], R16 ;  /* 0x0000001004006986 */ /* 0x0003e8000c10150a */
[----:B------:R3:W-:Y:S04]  /*54810*/  @P5 STG.E.U16 desc[UR10][R12.64], R29 ;  /* 0x0000001d0c005986 */ /* 0x0007e8000c10150a */
[----:B0-----:R-:W4:Y:S04]  /*54820*/  LDL.LU R25, [R1+0x18] ;  /* 0x0000180001197983 */ /* 0x001f280000300800 */
[----:B------:R-:W2:Y:S04]  /*54830*/  LDL R2, [R1+0x13e0] ;  /* 0x0013e00001027983 */ /* 0x000ea80000100800 */
[----:B-1----:R-:W2:Y:S04]  /*54840*/  LDL.LU R16, [R1+0x2340] ;  /* 0x0023400001107983 */ /* 0x002ea80000300800 */
[----:B---3--:R-:W3:Y:S04]  /*54850*/  LDL R12, [R1+0x13f4] ;  /* 0x0013f400010c7983 */ /* 0x008ee80000100800 */
[----:B------:R-:W4:Y:S04]  /*54860*/  LDL R4, [R1+0x13fc] ;  /* 0x0013fc0001047983 */ /* 0x000f280000100800 */
[----:B------:R-:W2:Y:S04]  /*54870*/  LDL R5, [R1+0x1400] ;  /* 0x0014000001057983 */ /* 0x000ea80000100800 */
[----:B------:R-:W2:Y:S04]  /*54880*/  LDL R13, [R1+0x13f8] ;  /* 0x0013f800010d7983 */ /* 0x000ea80000100800 */
[----:B------:R0:W-:Y:S04]  /*54890*/  @P4 STG.E.U16 desc[UR10][R14.64], R17 ;  /* 0x000000110e004986 */ /* 0x0001e8000c10150a */
[----:B0-----:R-:W2:Y:S04]  /*548a0*/  LDL.LU R17, [R1+0x233c] ;  /* 0x00233c0001117983 */ /* 0x001ea80000300800 */
[----:B------:R0:W-:Y:S04]  /*548b0*/  @P1 STG.E.U16 desc[UR10][R26.64], R28 ;  /* 0x0000001c1a001986 */ /* 0x0001e8000c10150a */
[----:B------:R1:W-:Y:S01]  /*548c0*/  STL [R1+0x2330], R11 ;  /* 0x0023300b01007387 */ /* 0x0003e20000100800 */
[----:B---3--:R-:W-:Y:S01]  /*548d0*/  ISETP.LT.AND P5, PT, R12, UR7, !P2 ;  /* 0x000000070c007c0c */ /* 0x008fe2000d7a1270 */
[----:B------:R-:W-:Y:S01]  /*548e0*/  ULDC UR7, c[0x0][0x228] ;  /* 0x00008a0000077ab9 */ /* 0x000fe20000000800 */
[----:B----4-:R-:W-:-:S02]  /*548f0*/  ISETP.LT.AND P1, PT, R4, UR9, !P2 ;  /* 0x0000000904007c0c */ /* 0x010fc4000d721270 */
[----:B0-----:R-:W-:Y:S02]  /*54900*/  PRMT R28, R25, 0x7632, R28 ;  /* 0x00007632191c7816 */ /* 0x001fe4000000001c */
[----:B--2---:R-:W-:Y:S01]  /*54910*/  ISETP.LT.AND P4, PT, R13, UR13, !P2 ;  /* 0x0000000d0d007c0c */ /* 0x004fe2000d781270 */
[----:B------:R-:W-:Y:S01]  /*54920*/  IMAD.WIDE R14, R3, 0x2, R8 ;  /* 0x00000002030e7825 */ /* 0x000fe200078e0208 */
[----:B------:R-:W-:Y:S01]  /*54930*/  ISETP.LT.AND P2, PT, R5, UR8, !P2 ;  /* 0x0000000805007c0c */ /* 0x000fe2000d741270 */
[----:B------:R-:W-:Y:S01]  /*54940*/  ULDC UR8, c[0x0][0x228] ;  /* 0x00008a0000087ab9 */ /* 0x000fe20000000800 */
[----:B------:R-:W-:Y:S01]  /*54950*/  ISETP.LT.AND P6, PT, R2, UR7, !P0 ;  /* 0x0000000702007c0c */ /* 0x000fe2000c7c1270 */
[C---:B------:R-:W-:Y:S01]  /*54960*/  IMAD.WIDE R4, R3.reuse, 0x2, R10 ;  /* 0x0000000203047825 */ /* 0x040fe200078e020a */
[----:B------:R-:W-:Y:S01]  /*54970*/  ULDC UR7, c[0x0][0x228] ;  /* 0x00008a0000077ab9 */ /* 0x000fe20000000800 */
[----:B-1----:R-:W2:Y:S01]  /*54980*/  LDL.LU R11, [R1+0xe8] ;  /* 0x0000e800010b7983 */ /* 0x002ea20000300800 */
[----:B------:R-:W-:Y:S01]  /*54990*/  ULDC UR13, c[0x0][0x228] ;  /* 0x00008a00000d7ab9 */ /* 0x000fe20000000800 */
[----:B------:R-:W-:-:S05]  /*549a0*/  IMAD.WIDE R12, R3, 0x2, R16 ;  /* 0x00000002030c7825 */ /* 0x000fca00078e0210 */
[----:B------:R0:W-:Y:S04]  /*549b0*/  @P5 STG.E.U16 desc[UR10][R12.64], R25 ;  /* 0x000000190c005986 */ /* 0x0001e8000c10150a */
[----:B0-----:R-:W3:Y:S01]  /*549c0*/  LDL.LU R25, [R1+0x2338] ;  /* 0x0023380001197983 */ /* 0x001ee20000300800 */
[C---:B------:R-:W-:Y:S01]  /*549d0*/  VIADD R2, R3.reuse, UR5 ;  /* 0x0000000503027c36 */ /* 0x040fe20008000000 */
[----:B------:R-:W-:Y:S01]  /*549e0*/  ULDC UR5, c[0x0][0x228] ;  /* 0x00008a0000057ab9 */ /* 0x000fe20000000800 */
[----:B------:R-:W-:Y:S01]  /*549f0*/  IMAD.WIDE R26, R3, 0x2, R6 ;  /* 0x00000002031a7825 */ /* 0x000fe200078e0206 */
[----:B------:R0:W-:Y:S01]  /*54a00*/  @P4 STG.E.U16 desc[UR10][R4.64], R28 ;  /* 0x0000001c04004986 */ /* 0x0001e2000c10150a */
[----:B------:R-:W-:-:S03]  /*54a10*/  PRMT R3, R0, 0x7632, R3 ;  /* 0x0000763200037816 */ /* 0x000fc60000000003 */
[----:B------:R-:W-:Y:S01]  /*54a20*/  @P1 STG.E.U16 desc[UR10][R14.64], R0 ;  /* 0x000000000e001986 */ /* 0x000fe2000c10150a */
[----:B---3--:R-:W-:-:S03]  /*54a30*/  IMAD.WIDE R12, R2, 0x2, R24 ;  /* 0x00000002020c7825 */ /* 0x008fc600078e0218 */
[----:B------:R1:W-:Y:S04]  /*54a40*/  STL [R1+0x232c], R25 ;  /* 0x00232c1901007387 */ /* 0x0003e80000100800 */
[----:B0-----:R-:W3:Y:S04]  /*54a50*/  LDL R4, [R1+0x13f4] ;  /* 0x0013f40001047983 */ /* 0x001ee80000100800 */
[----:B-1----:R-:W4:Y:S04]  /*54a60*/  LDL R25, [R1+0x13dc] ;  /* 0x0013dc0001197983 */ /* 0x002f280000100800 */
[----:B------:R-:W2:Y:S04]  /*54a70*/  LDL.LU R5, [R1+0xf8] ;  /* 0x0000f80001057983 */ /* 0x000ea80000300800 */
[----:B------:R-:W2:Y:S04]  /*54a80*/  LDL.LU R0, [R1+0x2334] ;  /* 0x0023340001007983 */ /* 0x000ea80000300800 */
[----:B------:R-:W2:Y:S04]  /*54a90*/  LDL R14, [R1+0x13e8] ;  /* 0x0013e800010e7983 */ /* 0x000ea80000100800 */
[----:B------:R4:W-:Y:S04]  /*54aa0*/  @P2 STG.E.U16 desc[UR10][R26.64], R3 ;  /* 0x000000031a002986 */ /* 0x0009e8000c10150a */
[----:B------:R-:W2:Y:S01]  /*54ab0*/  LDL R15, [R1+0x13f0] ;  /* 0x0013f000010f7983 */ /* 0x000ea20000100800 */
[----:B---3--:R-:W-:Y:S01]  /*54ac0*/  ISETP.LT.AND P1, PT, R4, UR12, !P0 ;  /* 0x0000000c04007c0c */ /* 0x008fe2000c721270 */
[----:B----4-:R-:W-:Y:S01]  /*54ad0*/  VIADD R3, R25, 0x7 ;  /* 0x0000000719037836 */ /* 0x010fe20000000000 */
[----:B--2---:R-:W-:Y:S01]  /*54ae0*/  PRMT R28, R11, 0x7632, R28 ;  /* 0x000076320b1c7816 */ /* 0x004fe2000000001c */
[----:B------:R-:W2:Y:S01]  /*54af0*/  LDL R25, [R1+0x118] ;  /* 0x0001180001197983 */ /* 0x000ea20000100800 */
[----:B------:R-:W-:-:S02]  /*54b00*/  PRMT R29, R5, 0x7632, R29 ;  /* 0x00007632051d7816 */ /* 0x000fc4000000001d */
[----:B------:R-:W-:Y:S01]  /*54b10*/  ISETP.LT.AND P5, PT, R0, UR7, !P0 ;  /* 0x0000000700007c0c */ /* 0x000fe2000c7a1270 */
[----:B------:R0:W-:Y:S01]  /*54b20*/  @P6 STG.E.U16 desc[UR10][R12.64], R5 ;  /* 0x000000050c006986 */ /* 0x0001e2000c10150a */
[----:B------:R-:W-:Y:S01]  /*54b30*/  IMAD.WIDE R26, R2, 0x2, R16 ;  /* 0x00000002021a7825 */ /* 0x000fe200078e0210 */
[----:B------:R-:W-:Y:S01]  /*54b40*/  ULDC UR7, c[0x0][0x228] ;  /* 0x00008a0000077ab9 */ /* 0x000fe20000000800 */
[----:B------:R-:W-:Y:S01]  /*54b50*/  ISETP.LT.AND P6, PT, R14, UR8, !P0 ;  /* 0x000000080e007c0c */ /* 0x000fe2000c7c1270 */
[----:B------:R-:W-:Y:S01]  /*54b60*/  ULDC.64 UR8, c[0x0][0x228] ;  /* 0x00008a0000087ab9 */ /* 0x000fe20000000a00 */
[----:B------:R-:W-:Y:S01]  /*54b70*/  ULDC UR12, c[0x0][0x228] ;  /* 0x00008a00000c7ab9 */ /* 0x000fe20000000800 */
[----:B------:R-:W-:Y:S01]  /*54b80*/  ISETP.GE.AND P2, PT, R3, UR9, PT ;  /* 0x0000000903007c0c */ /* 0x000fe2000bf46270 */
[----:B------:R-:W-:Y:S01]  /*54b90*/  ULDC UR9, c[0x0][0x228] ;  /* 0x00008a0000097ab9 */ /* 0x000fe20000000800 */
[----:B------:R-:W3:Y:S01]  /*54ba0*/  LDL R3, [R1+0x13e0] ;  /* 0x0013e00001037983 */ /* 0x000ee20000100800 */
[----:B0-----:R-:W-:-:S07]  /*54bb0*/  IMAD.WIDE R4, R2, 0x2, R22 ;  /* 0x0000000202047825 */ /* 0x001fce00078e0216 */
[----:B------:R0:W-:Y:S04]  /*54bc0*/  @P6 STG.E.U16 desc[UR10][R4.64], R29 ;  /* 0x0000001d04006986 */ /* 0x0001e8000c10150a */
[----:B0-----:R-:W4:Y:S01]  /*54bd0*/  LDL.LU R4, [R1+0x138] ;  /* 0x0001380001047983 */ /* 0x001f220000300800 */
[----:B------:R-:W-:Y:S01]  /*54be0*/  ISETP.LT.AND P4, PT, R15, UR5, !P0 ;  /* 0x000000050f007c0c */ /* 0x000fe2000c781270 */
[C---:B------:R-:W-:Y:S01]  /*54bf0*/  IMAD.WIDE R12, R2.reuse, 0x2, R20 ;  /* 0x00000002020c7825 */ /* 0x040fe200078e0214 */
[----:B------:R-:W-:Y:S01]  /*54c00*/  ULDC UR5, c[0x0][0x228] ;  /* 0x00008a0000057ab9 */ /* 0x000fe20000000800 */
[----:B------:R-:W2:Y:S02]  /*54c10*/  LDL R5, [R1+0x1400] ;  /* 0x0014000001057983 */ /* 0x000ea40000100800 */
[----:B------:R-:W-:-:S02]  /*54c20*/  IMAD.WIDE R14, R2, 0x2, R18 ;  /* 0x00000002020e7825 */ /* 0x000fc400078e0212 */
[----:B------:R0:W-:Y:S04]  /*54c30*/  STL [R1+0x2324], R29 ;  /* 0x0023241d01007387 */ /* 0x0001e80000100800 */
[----:B------:R1:W-:Y:S04]  /*54c40*/  @P5 STG.E.U16 desc[UR10][R12.64], R11 ;  /* 0x0000000b0c005986 */ /* 0x0003e8000c10150a */
[----:B------:R-:W-:Y:S04]  /*54c50*/  @P4 STG.E.U16 desc[UR10][R14.64], R28 ;  /* 0x0000001c0e004986 */ /* 0x000fe8000c10150a */
[----:B0-----:R-:W3:Y:S04]  /*54c60*/  LDL R29, [R1+0x13fc] ;  /* 0x0013fc00011d7983 */ /* 0x001ee80000100800 */
[----:B-1----:R-:W2:Y:S04]  /*54c70*/  LDL.LU R11, [R1+0x2330] ;  /* 0x00233000010b7983 */ /* 0x002ea80000300800 */
[----:B----4-:R0:W-:Y:S04]  /*54c80*/  @P1 STG.E.U16 desc[UR10][R26.64], R4 ;  /* 0x000000041a001986 */ /* 0x0101e8000c10150a */
[----:B0-----:R-:W4:Y:S01]  /*54c90*/  LDL R27, [R1+0x13f8] ;  /* 0x0013f800011b7983 */ /* 0x001f220000100800 */
[----:B------:R-:W-:-:S02]  /*54ca0*/  PRMT R26, R4, 0x7632, R26 ;  /* 0x00007632041a7816 */ /* 0x000fc4000000001a */
[----:B---3--:R-:W-:Y:S01]  /*54cb0*/  ISETP.LT.AND P1, PT, R29, UR5, !P0 ;  /* 0x000000051d007c0c */ /* 0x008fe2000c721270 */
[----:B------:R-:W-:Y:S01]  /*54cc0*/  ULDC UR5, c[0x0][0x228] ;  /* 0x00008a0000057ab9 */ /* 0x000fe20000000800 */
[----:B------:R-:W3:Y:S01]  /*54cd0*/  LDL.LU R29, [R1+0x1c] ;  /* 0x00001c00011d7983 */ /* 0x000ee20000300800 */
[----:B------:R-:W-:-:S03]  /*54ce0*/  IMAD.WIDE R12, R2, 0x2, R8 ;  /* 0x00000002020c7825 */ /* 0x000fc600078e0208 */
[----:B------:R0:W-:Y:S01]  /*54cf0*/  STL [R1+0x2328], R9 ;  /* 0x0023280901007387 */ /* 0x0001e20000100800 */
[----:B------:R-:W-:-:S03]  /*54d00*/  IMAD.WIDE R14, R2, 0x2, R6 ;  /* 0x00000002020e7825 */ /* 0x000fc600078e0206 */
[----:B0-----:R-:W3:Y:S01]  /*54d10*/  LDL.LU R9, [R1+0x2c] ;  /* 0x00002c0001097983 */ /* 0x001ee20000300800 */
[----:B----4-:R-:W-:Y:S01]  /*54d20*/  ISETP.LT.AND P5, PT, R27, UR7, !P0 ;  /* 0x000000071b007c0c */ /* 0x010fe2000c7a1270 */
[----:B------:R-:W-:Y:S01]  /*54d30*/  ULDC UR7, c[0x0][0x228] ;  /* 0x00008a0000077ab9 */ /* 0x000fe20000000800 */
[----:B--2---:R-:W-:Y:S01]  /*54d40*/  ISETP.LT.AND P0, PT, R5, UR5, !P0 ;  /* 0x0000000505007c0c */ /* 0x004fe2000c701270 */
[C---:B------:R-:W-:Y:S01]  /*54d50*/  IMAD.WIDE R4, R2.reuse, 0x2, R10 ;  /* 0x0000000202047825 */ /* 0x040fe200078e020a */
[----:B------:R-:W-:Y:S01]  /*54d60*/  ULDC UR5, c[0x0][0x248] ;  /* 0x0000920000057ab9 */ /* 0x000fe20000000800 */
[----:B------:R-:W-:Y:S01]  /*54d70*/  ISETP.LT.AND P4, PT, R3, UR7, !P3 ;  /* 0x0000000703007c0c */ /* 0x000fe2000df81270 */
[----:B------:R-:W-:Y:S01]  /*54d80*/  ULDC UR7, c[0x0][0x228] ;  /* 0x00008a0000077ab9 */ /* 0x000fe20000000800 */
[----:B------:R-:W-:Y:S01]  /*54d90*/  VIADD R3, R2, UR5 ;  /* 0x0000000502037c36 */ /* 0x000fe20008000000 */
[----:B------:R-:W-:Y:S01]  /*54da0*/  PRMT R2, R25, 0x7632, R2 ;  /* 0x0000763219027816 */ /* 0x000fe20000000002 */
[----:B------:R-:W-:Y:S01]  /*54db0*/  ULDC UR5, c[0x0][0x228] ;  /* 0x00008a0000057ab9 */ /* 0x000fe20000000800 */
[----:B------:R-:W2:Y:S04]  /*54dc0*/  LDL.LU R25, [R1+0x232c] ;  /* 0x00232c0001197983 */ /* 0x000ea80000300800 */
[----:B------:R0:W-:Y:S04]  /*54dd0*/  @P5 STG.E.U16 desc[UR10][R4.64], R26 ;  /* 0x0000001a04005986 */ /* 0x0001e8000c10150a */
[----:B0-----:R-:W4:Y:S04]  /*54de0*/  LDL.LU R5, [R1+0x118] ;  /* 0x0001180001057983 */ /* 0x001f280000300800 */
[----:B------:R-:W3:Y:S04]  /*54df0*/  LDL R26, [R1+0x13dc] ;  /* 0x0013dc00011a7983 */ /* 0x000ee80000100800 */
[----:B----4-:R0:W-:Y:S04]  /*54e00*/  @P1 STG.E.U16 desc[UR10][R12.64], R5 ;  /* 0x000000050c001986 */ /* 0x0101e8000c10150a */
[----:B------:R1:W-:Y:S04]  /*54e10*/  @P0 STG.E.U16 desc[UR10][R14.64], R2 ;  /* 0x000000020e000986 */ /* 0x0003e8000c10150a */
[----:B0-----:R-:W4:Y:S04]  /*54e20*/  LDL R13, [R1+0x13f0] ;  /* 0x0013f000010d7983 */ /* 0x001f280000100800 */
[----:B-1----:R-:W4:Y:S04]  /*54e30*/  LDL R2, [R1+0x13e8] ;  /* 0x0013e80001027983 */ /* 0x002f280000100800 */
[----:B------:R-:W4:Y:S04]  /*54e40*/  LDL.LU R14, [R1+0x3c] ;  /* 0x00003c00010e7983 */ /* 0x000f280000300800 */
[----:B------:R-:W4:Y:S01]  /*54e50*/  LDL R15, [R1+0x13f4] ;  /* 0x0013f400010f7983 */ /* 0x000f220000100800 */
[----:B--2---:R-:W-:Y:S01]  /*54e60*/  IMAD.WIDE R4, R3, 0x2, R24 ;  /* 0x0000000203047825 */ /* 0x004fe200078e0218 */
[----:B---3--:R-:W-:-:S02]  /*54e70*/  PRMT R28, R9, 0x7632, R28 ;  /* 0x00007632091c7816 */ /* 0x008fc4000000001c */
[----:B------:R-:W-:Y:S01]  /*54e80*/  STL [R1+0x2320], R19 ;  /* 0x0023201301007387 */ /* 0x000fe20000100800 */
[----:B----4-:R-:W-:-:S03]  /*54e90*/  ISETP.LT.AND P1, PT, R2, UR5, !P3 ;  /* 0x0000000502007c0c */ /* 0x010fc6000df21270 */
[----:B------:R0:W-:Y:S01]  /*54ea0*/  @P4 STG.E.U16 desc[UR10][R4.64], R14 ;  /* 0x0000000e04004986 */ /* 0x0001e2000c10150a */
[----:B------:R-:W-:Y:S02]  /*54eb0*/  ISETP.LT.AND P4, PT, R0, UR7, !P3 ;  /* 0x0000000700007c0c */ /* 0x000fe4000df81270 */
[----:B------:R-:W-:Y:S02]  /*54ec0*/  PRMT R12, R14, 0x7632, R12 ;  /* 0x000076320e0c7816 */ /* 0x000fe4000000000c */
[----:B------:R-:W-:Y:S01]  /*54ed0*/  ISETP.LT.AND P0, PT, R15, UR6, !P3 ;  /* 0x000000060f007c0c */ /* 0x000fe2000df01270 */
[----:B------:R-:W-:Y:S01]  /*54ee0*/  ULDC UR6, c[0x0][0x228] ;  /* 0x00008a0000067ab9 */ /* 0x000fe20000000800 */
[----:B------:R-:W-:Y:S01]  /*54ef0*/  VIADD R2, R26, 0x8 ;  /* 0x000000081a027836 */ /* 0x000fe20000000000 */
[----:B------:R-:W-:Y:S01]  /*54f00*/  ULDC UR5, c[0x0][0x228] ;  /* 0x00008a0000057ab9 */ /* 0x000fe20000000800 */
[----:B0-----:R-:W-:Y:S01]  /*54f10*/  IMAD.WIDE R4, R3, 0x2, R22 ;  /* 0x0000000203047825 */ /* 0x001fe200078e0216 */
[----:B------:R-:W-:Y:S01]  /*54f20*/  ISETP.LT.AND P5, PT, R13, UR6, !P3 ;  /* 0x000000060d007c0c */ /* 0x000fe2000dfa1270 */
[----:B------:R-:W-:-:S03]  /*54f30*/  ULDC.64 UR6, c[0x0][0x228] ;  /* 0x00008a0000067ab9 */ /* 0x000fc60000000a00 */
[----:B------:R0:W-:Y:S01]  /*54f40*/  @P1 STG.E.U16 desc[UR10][R4.64], R12 ;  /* 0x0000000c04001986 */ /* 0x0001e2000c10150a */
[----:B------:R-:W-:-:S04]  /*54f50*/  IMAD.WIDE R14, R3, 0x2, R16 ;  /* 0x00000002030e7825 */ /* 0x000fc800078e0210 */
[----:B0-----:R-:W-:-:S04]  /*54f60*/  IMAD.WIDE R4, R3, 0x2, R20 ;  /* 0x0000000203047825 */ /* 0x001fc800078e0214 */
[----:B------:R-:W-:Y:S01]  /*54f70*/  IMAD.WIDE R12, R3, 0x2, R18 ;  /* 0x00000002030c7825 */ /* 0x000fe200078e0212 */
[----:B------:R0:W-:Y:S04]  /*54f80*/  @P4 STG.E.U16 desc[UR10][R4.64], R9 ;  /* 0x0000000904004986 */ /* 0x0001e8000c10150a */
[----:B------:R-:W2:Y:S04]  /*54f90*/  LDL.LU R19, [R1+0xfc] ;  /* 0x0000fc0001137983 */ /* 0x000ea80000300800 */
[----:B0-----:R-:W3:Y:S04]  /*54fa0*/  LDL.LU R9, [R1+0x2328] ;  /* 0x0023280001097983 */ /* 0x001ee80000300800 */
[----:B------:R-:W4:Y:S01]  /*54fb0*/  LDL R4, [R1+0x13fc] ;  /* 0x0013fc0001047983 */ /* 0x000f220000100800 */
[----:B------:R-:W-:Y:S01]  /*54fc0*/  ISETP.GE.AND P1, PT, R2, UR7, PT ;  /* 0x0000000702007c0c */ /* 0x000fe2000bf26270 */
[----:B------:R-:W-:-:S02]  /*54fd0*/  ULDC UR7, c[0x0][0x228] ;  /* 0x00008a0000077ab9 */ /* 0x000fc40000000800 */
[----:B------:R0:W-:Y:S01]  /*54fe0*/  @P5 STG.E.U16 desc[UR10][R12.64], R28 ;  /* 0x0000001c0c005986 */ /* 0x0001e2000c10150a */
[----:B------:R-:W-:-:S03]  /*54ff0*/  PRMT R2, R29, 0x7632, R2 ;  /* 0x000076321d027816 */ /* 0x000fc60000000002 */
[----:B------:R-:W2:Y:S04]  /*55000*/  LDL R5, [R1+0x1400] ;  /* 0x0014000001057983 */ /* 0x000ea80000100800 */
[----:B------:R1:W-:Y:S04]  /*55010*/  @P0 STG.E.U16 desc[UR10][R14.64], R29 ;  /* 0x0000001d0e000986 */ /* 0x0003e8000c10150a */
[----:B0-----:R-:W3:Y:S04]  /*55020*/  LDL R28, [R1+0x13e0] ;  /* 0x0013e000011c7983 */ /* 0x001ee80000100800 */
[----:B------:R-:W3:Y:S04]  /*55030*/  LDL.LU R12, [R1+0xc] ;  /* 0x00000c00010c7983 */ /* 0x000ee80000300800 */
[----:B------:R-:W3:Y:S04]  /*55040*/  LDL R13, [R1+0x13dc] ;  /* 0x0013dc00010d7983 */ /* 0x000ee80000100800 */
[----:B-1----:R-:W3:Y:S04]  /*55050*/  LDL.LU R29, [R1+0x2324] ;  /* 0x00232400011d7983 */ /* 0x002ee80000300800 */
[----:B------:R-:W3:Y:S01]  /*55060*/  LDL R15, [R1+0x13e8] ;  /* 0x0013e800010f7983 */ /* 0x000ee20000100800 */
[----:B------:R-:W-:Y:S01]  /*55070*/  ISETP.LT.AND P6, PT, R27, UR5, !P3 ;  /* 0x000000051b007c0c */ /* 0x000fe2000dfc1270 */
[----:B------:R-:W-:Y:S01]  /*55080*/  ULDC UR5, c[0x0][0x228] ;  /* 0x00008a0000057ab9 */ /* 0x000fe20000000800 */
[----:B------:R-:W-:Y:S01]  /*55090*/  IMAD.WIDE R26, R3, 0x2, R10 ;  /* 0x00000002031a7825 */ /* 0x000fe200078e020a */
[----:B------:R-:W-:Y:S10]  /*550a0*/  STL [R1+0x2314], R0 ;  /* 0x0023140001007387 */ /* 0x000ff40000100800 */
[----:B------:R0:W-:Y:S04]  /*550b0*/  @P6 STG.E.U16 desc[UR10][R26.64], R2 ;  /* 0x000000021a006986 */ /* 0x0001e8000c10150a */
[----:B------:R-:W-:Y:S01]  /*550c0*/  STL [R1+0x2318], R24 ;  /* 0x0023181801007387 */ /* 0x000fe20000100800 */
[----:B----4-:R-:W-:Y:S01]  /*550d0*/  ISETP.LT.AND P0, PT, R4, UR5, !P3 ;  /* 0x0000000504007c0c */ /* 0x010fe2000df01270 */
[----:B------:R-:W-:Y:S01]  /*550e0*/  ULDC UR5, c[0x0][0x248] ;  /* 0x0000920000057ab9 */ /* 0x000fe20000000800 */
[----:B--2---:R-:W-:Y:S01]  /*550f0*/  ISETP.LT.AND P3, PT, R5, UR13, !P3 ;  /* 0x0000000d05007c0c */ /* 0x004fe2000df61270 */
[----:B---3--:R-:W-:Y:S01]  /*55100*/  IMAD.WIDE R4, R3, 0x2, R8 ;  /* 0x0000000203047825 */ /* 0x008fe200078e0208 */
[----:B------:R-:W-:-:S03]  /*55110*/  ISETP.LT.AND P6, PT, R28, UR12, !P2 ;  /* 0x0000000c1c007c0c */ /* 0x000fc6000d7c1270 */
[C---:B------:R-:W-:Y:S01]  /*55120*/  VIADD R28, R3.reuse, UR5 ;  /* 0x00000005031c7c36 */ /* 0x040fe20008000000 */
[----:B------:R-:W-:Y:S01]  /*55130*/  ULDC.64 UR12, c[0x0][0x228] ;  /* 0x00008a00000c7ab9 */ /* 0x000fe20000000a00 */
[----:B0-----:R-:W-:-:S04]  /*55140*/  IMAD.WIDE R2, R3, 0x2, R6 ;  /* 0x0000000203027825 */ /* 0x001fc800078e0206 */
[----:B------:R0:W-:Y:S01]  /*55150*/  @P0 STG.E.U16 desc[UR10][R4.64], R12 ;  /* 0x0000000c04000986 */ /* 0x0001e2000c10150a */
[----:B------:R-:W-:Y:S01]  /*55160*/  PRMT R27, R19, 0x7632, R27 ;  /* 0x00007632131b7816 */ /* 0x000fe2000000001b */
[----:B------:R-:W-:Y:S01]  /*55170*/  ULDC UR5, c[0x0][0x228] ;  /* 0x00008a0000057ab9 */ /* 0x000fe20000000800 */
[----:B------:R-:W-:Y:S01]  /*55180*/  VIADD R26, R13, 0x9 ;  /* 0x000000090d1a7836 */ /* 0x000fe20000000000 */
[----:B------:R-:W-:Y:S02]  /*55190*/  PRMT R29, R12, 0x7632, R29 ;  /* 0x000076320c1d7816 */ /* 0x000fe4000000001d */
[----:B------:R-:W-:Y:S01]  /*551a0*/  ISETP.LT.AND P5, PT, R15, UR9, !P2 ;  /* 0x000000090f007c0c */ /* 0x000fe2000d7a1270 */
[----:B0-----:R-:W-:Y:S01]  /*551b0*/  IMAD.WIDE R4, R28, 0x2, R24 ;  /* 0x000000021c047825 */ /* 0x001fe200078e0218 */
[----:B------:R-:W-:Y:S01]  /*551c0*/  ISETP.GE.AND P0, PT, R26, UR13, PT ;  /* 0x0000000d1a007c0c */ /* 0x000fe2000bf06270 */
[----:B------:R-:W2:Y:S01]  /*551d0*/  LDL.LU R24, [R1+0x13c] ;  /* 0x00013c0001187983 */ /* 0x000ea20000300800 */
[----:B------:R-:W-:Y:S01]  /*551e0*/  ISETP.LT.AND P4, PT, R0, UR7, !P2 ;  /* 0x0000000700007c0c */ /* 0x000fe2000d781270 */
[----:B------:R-:W-:Y:S01]  /*551f0*/  IMAD.WIDE R12, R28, 0x2, R22 ;  /* 0x000000021c0c7825 */ /* 0x000fe200078e0216 */
[----:B------:R-:W-:Y:S01]  /*55200*/  ULDC UR7, c[0x0][0x228] ;  /* 0x00008a0000077ab9 */ /* 0x000fe20000000800 */
[----:B------:R0:W-:Y:S01]  /*55210*/  STL [R1+0x2310], R25 ;  /* 0x0023101901007387 */ /* 0x0001e20000100800 */
[----:B------:R-:W-:-:S03]  /*55220*/  ULDC UR9, c[0x0][0x228] ;  /* 0x00008a0000097ab9 */ /* 0x000fc60000000800 */
[----:B------:R1:W-:Y:S01]  /*55230*/  @P3 STG.E.U16 desc[UR10][R2.64], R29 ;  /* 0x0000001d02003986 */ /* 0x0003e2000c10150a */
[----:B------:R-:W-:Y:S01]  /*55240*/  IMAD.WIDE R14, R28, 0x2, R20 ;  /* 0x000000021c0e7825 */ /* 0x000fe200078e0214 */
[----:B------:R-:W-:Y:S02]  /*55250*/  ULDC UR13, c[0x0][0x228] ;  /* 0x00008a00000d7ab9 */ /* 0x000fe40000000800 */
        /* <DEDUP_REMOVED lines=8> */
[----:B------:R-:W3:Y:S04]  /*552e0*/  LDL R4, [R1+0x13f0] ;  /* 0x0013f00001047983 */ /* 0x000ee80000100800 */
[----:B-1----:R-:W3:Y:S04]  /*552f0*/  LDL R13, [R1+0x13f4] ;  /* 0x0013f400010d7983 */ /* 0x002ee80000100800 */
[----:B------:R-:W3:Y:S04]  /*55300*/  LDL R5, [R1+0x13f8] ;  /* 0x0013f80001057983 */ /* 0x000ee80000100800 */
[----:B------:R0:W-:Y:S01]  /*55310*/  STL [R1+0x230c], R16 ;  /* 0x00230c1001007387 */ /* 0x0001e20000100800 */
[----:B--2---:R-:W-:-:S03]  /*55320*/  PRMT R0, R24, 0x7632, R0 ;  /* 0x0000763218007816 */ /* 0x004fc60000000000 */
[----:B----4-:R-:W-:Y:S01]  /*55330*/  @P4 STG.E.U16 desc[UR10][R14.64], R26 ;  /* 0x0000001a0e004986 */ /* 0x010fe2000c10150a */
[----:B------:R-:W-:Y:S02]  /*55340*/  PRMT R23, R26, 0x7632, R23 ;  /* 0x000076321a177816 */ /* 0x000fe40000000017 */
[----:B---3--:R-:W-:Y:S02]  /*55350*/  PRMT R29, R25, 0x7632, R29 ;  /* 0x00007632191d7816 */ /* 0x008fe4000000001d */
[----:B------:R-:W-:Y:S01]  /*55360*/  ISETP.LT.AND P6, PT, R4, UR7, !P2 ;  /* 0x0000000704007c0c */ /* 0x000fe2000d7c1270 */
[----:B------:R-:W-:Y:S01]  /*55370*/  ULDC UR7, c[0x0][0x228] ;  /* 0x00008a0000077ab9 */ /* 0x000fe20000000800 */
[----:B------:R-:W-:Y:S02]  /*55380*/  ISETP.LT.AND P5, PT, R13, UR16, !P2 ;  /* 0x000000100d007c0c */ /* 0x000fe4000d7a1270 */
[----:B------:R-:W-:Y:S02]  /*55390*/  ISETP.LT.AND P3, PT, R2, UR7, !P2 ;  /* 0x0000000702007c0c */ /* 0x000fe4000d761270 */
[----:B------:R-:W-:Y:S01]  /*553a0*/  ISETP.LT.AND P4, PT, R5, UR9, !P2 ;  /* 0x0000000905007c0c */ /* 0x000fe2000d781270 */
[C---:B------:R-:W-:Y:S01]  /*553b0*/  IMAD.WIDE R4, R28.reuse, 0x2, R16 ;  /* 0x000000021c047825 */ /* 0x040fe200078e0210 */
[----:B------:R-:W-:Y:S01]  /*553c0*/  ISETP.LT.AND P2, PT, R3, UR5, !P2 ;  /* 0x0000000503007c0c */ /* 0x000fe2000d741270 */
[----:B0-----:R-:W2:Y:S01]  /*553d0*/  LDL.LU R16, [R1+0x140] ;  /* 0x0001400001107983 */ /* 0x001ea20000300800 */
[----:B------:R-:W-:Y:S01]  /*553e0*/  ULDC UR5, c[0x0][0x248] ;  /* 0x0000920000057ab9 */ /* 0x000fe20000000800 */
[C---:B------:R-:W-:Y:S01]  /*553f0*/  IMAD.WIDE R2, R28.reuse, 0x2, R18 ;  /* 0x000000021c027825 */ /* 0x040fe200078e0212 */
[----:B------:R-:W-:Y:S01]  /*55400*/  ULDC UR7, c[0x0][0x228] ;  /* 0x00008a0000077ab9 */ /* 0x000fe20000000800 */
[----:B------:R0:W-:Y:S01]  /*55410*/  STL [R1+0x2308], R17 ;  /* 0x0023081101007387 */ /* 0x0001e20000100800 */
[----:B------:R-:W-:Y:S01]  /*55420*/  ULDC UR9, c[0x0][0x228] ;  /* 0x00008a0000097ab9 */ /* 0x000fe20000000800 */
[C---:B------:R-:W-:Y:S01]  /*55430*/  IMAD.WIDE R12, R28.reuse, 0x2, R10 ;  /* 0x000000021c0c7825 */ /* 0x040fe200078e020a */
[----:B------:R-:W-:Y:S01]  /*55440*/  ULDC.64 UR16, c[0x0][0x228] ;  /* 0x00008a0000107ab9 */ /* 0x000fe20000000a00 */
[----:B------:R1:W-:Y:S04]  /*55450*/  @P6 STG.E.U16 desc[UR10][R2.64], R23 ;  /* 0x0000001702006986 */ /* 0x0003e8000c10150a */
[----:B------:R3:W-:Y:S04]  /*55460*/  @P5 STG.E.U16 desc[UR10][R4.64], R24 ;  /* 0x0000001804005986 */ /* 0x0007e8000c10150a */
[----:B0-----:R-:W4:Y:S04]  /*55470*/  LDL.LU R17, [R1+0x160] ;  /* 0x0001600001117983 */ /* 0x001f280000300800 */
[----:B-1----:R-:W4:Y:S01]  /*55480*/  LDL.LU R23, [R1+0x231c] ;  /* 0x00231c0001177983 */ /* 0x002f220000300800 */
[----:B------:R-:W-:-:S03]  /*55490*/  IMAD.WIDE R14, R28, 0x2, R8 ;  /* 0x000000021c0e7825 */ /* 0x000fc600078e0208 */
[----:B------:R-:W4:Y:S04]  /*554a0*/  LDL R2, [R1+0x13e0] ;  /* 0x0013e00001027983 */ /* 0x000f280000100800 */
[----:B------:R-:W4:Y:S04]  /*554b0*/  LDL R3, [R1+0x13dc] ;  /* 0x0013dc0001037983 */ /* 0x000f280000100800 */
[----:B---3--:R-:W3:Y:S04]  /*554c0*/  LDL.LU R24, [R1+0x2318] ;  /* 0x0023180001187983 */ /* 0x008ee80000300800 */
[----:B------:R-:W3:Y:S04]  /*554d0*/  LDL R4, [R1+0x13e8] ;  /* 0x0013e80001047983 */ /* 0x000ee80000100800 */
[----:B------:R-:W3:Y:S04]  /*554e0*/  LDL R5, [R1+0x13f0] ;  /* 0x0013f00001057983 */ /* 0x000ee80000100800 */
[----:B------:R0:W-:Y:S04]  /*554f0*/  @P4 STG.E.U16 desc[UR10][R12.64], R0 ;  /* 0x000000000c004986 */ /* 0x0001e8000c10150a */
[----:B------:R1:W-:Y:S04]  /*55500*/  @P3 STG.E.U16 desc[UR10][R14.64], R25 ;  /* 0x000000190e003986 */ /* 0x0003e8000c10150a */
[----:B0-----:R-:W3:Y:S04]  /*55510*/  LDL.LU R0, [R1+0x2314] ;  /* 0x0023140001007983 */ /* 0x001ee80000300800 */
[----:B-1----:R-:W3:Y:S01]  /*55520*/  LDL.LU R25, [R1+0x2310] ;  /* 0x0023100001197983 */ /* 0x002ee20000300800 */
[----:B------:R-:W-:-:S05]  /*55530*/  IMAD.WIDE R26, R28, 0x2, R6 ;  /* 0x000000021c1a7825 */ /* 0x000fca00078e0206 */
[----:B------:R2:W-:Y:S02]  /*55540*/  @P2 STG.E.U16 desc[UR10][R26.64], R29 ;  /* 0x0000001d1a002986 */ /* 0x0005e4000c10150a */
[----:B--2---:R-:W-:Y:S02]  /*55550*/  PRMT R29, R16, 0x7632, R29 ;  /* 0x00007632101d7816 */ /* 0x004fe4000000001d */
[----:B----4-:R-:W-:Y:S01]  /*55560*/  ISETP.LT.AND P6, PT, R2, UR15, !P1 ;  /* 0x0000000f02007c0c */ /* 0x010fe2000cfc1270 */
[----:B------:R-:W-:Y:S02]  /*55570*/  VIADD R2, R28, UR5 ;  /* 0x000000051c027c36 */ /* 0x000fe40008000000 */
[----:B------:R-:W-:Y:S01]  /*55580*/  VIADD R3, R3, 0xa ;  /* 0x0000000a03037836 */ /* 0x000fe20000000000 */
[----:B---3--:R-:W-:Y:S01]  /*55590*/  ISETP.LT.AND P5, PT, R4, UR13, !P1 ;  /* 0x0000000d04007c0c */ /* 0x008fe2000cfa1270 */
        /* <DEDUP_REMOVED lines=8> */
[C---:B------:R-:W-:Y:S01]  /*55620*/  IMAD.WIDE R26, R2.reuse, 0x2, R18 ;  /* 0x00000002021a7825 */ /* 0x040fe200078e0212 */
[----:B------:R-:W-:Y:S01]  /*55630*/  ULDC UR9, c[0x0][0x228] ;  /* 0x00008a0000097ab9 */ /* 0x000fe20000000800 */
[----:B------:R-:W-:Y:S01]  /*55640*/  ULDC UR7, c[0x0][0x228] ;  /* 0x00008a0000077ab9 */ /* 0x000fe20000000800 */
[----:B------:R-:W-:Y:S01]  /*55650*/  ULDC UR5, c[0x0][0x248] ;  /* 0x0000920000057ab9 */ /* 0x000fe20000000800 */
[C---:B------:R-:W-:Y:S01]  /*55660*/  IMAD.WIDE R4, R2.reuse, 0x2, R24 ;  /* 0x0000000202047825 */ /* 0x040fe200078e0218 */
        /* <DEDUP_REMOVED lines=9> */
[----:B------:R-:W2:Y:S04]  /*55700*/  LDL R13, [R1+0x13f8] ;  /* 0x0013f800010d7983 */ /* 0x000ea80000100800 */
[----:B------:R-:W2:Y:S04]  /*55710*/  LDL R4, [R1+0x13fc] ;  /* 0x0013fc0001047983 */ /* 0x000ea80000100800 */
[----:B------:R-:W2:Y:S04]  /*55720*/  LDL R5, [R1+0x1400] ;  /* 0x0014000001057983 */ /* 0x000ea80000100800 */
[----:B------:R0:W-:Y:S04]  /*55730*/  @P4 STG.E.U16 desc[UR10][R14.64], R17 ;  /* 0x000000110e004986 */ /* 0x0001e8000c10150a */
[----:B0-----:R-:W2:Y:S04]  /*55740*/  LDL.LU R17, [R1+0x2308] ;  /* 0x0023080001117983 */ /* 0x001ea80000300800 */
[----:B------:R0:W-:Y:S01]  /*55750*/  @P2 STG.E.U16 desc[UR10][R26.64], R28 ;  /* 0x0000001c1a002986 */ /* 0x0001e2000c10150a */
[----:B------:R-:W-:-:S03]  /*55760*/  IMAD.WIDE R14, R2, 0x2, R8 ;  /* 0x00000002020e7825 */ /* 0x000fc600078e0208 */
[----:B------:R1:W-:Y:S01]  /*55770*/  STL [R1+0x22fc], R11 ;  /* 0x0022fc0b01007387 */ /* 0x0003e20000100800 */
[----:B0-----:R-:W-:Y:S01]  /*55780*/  IMAD.WIDE R26, R2, 0x2, R6 ;  /* 0x00000002021a7825 */ /* 0x001fe200078e0206 */
[----:B----4-:R-:W-:Y:S02]  /*55790*/  PRMT R28, R25, 0x7632, R28 ;  /* 0x00007632191c7816 */ /* 0x010fe4000000001c */
[----:B---3--:R-:W-:Y:S01]  /*557a0*/  ISETP.LT.AND P5, PT, R12, UR14, !P1 ;  /* 0x0000000e0c007c0c */ /* 0x008fe2000cfa1270 */
[----:B------:R-:W-:Y:S02]  /*557b0*/  ULDC UR14, c[0x0][0x228] ;  /* 0x00008a00000e7ab9 */ /* 0x000fe40000000800 */
[----:B--2---:R-:W-:Y:S01]  /*557c0*/  ISETP.LT.AND P4, PT, R13, UR14, !P1 ;  /* 0x0000000e0d007c0c */ /* 0x004fe2000cf81270 */
[----:B------:R-:W-:Y:S01]  /*557d0*/  ULDC UR14, c[0x0][0x228] ;  /* 0x00008a00000e7ab9 */ /* 0x000fe20000000800 */
[----:B------:R-:W-:Y:S01]  /*557e0*/  ISETP.LT.AND P2, PT, R4, UR13, !P1 ;  /* 0x0000000d04007c0c */ /* 0x000fe2000cf41270 */
[----:B------:R-:W-:Y:S01]  /*557f0*/  ULDC UR13, c[0x0][0x228] ;  /* 0x00008a00000d7ab9 */ /* 0x000fe20000000800 */
[----:B------:R-:W-:Y:S01]  /*55800*/  ISETP.LT.AND P1, PT, R5, UR9, !P1 ;  /* 0x0000000905007c0c */ /* 0x000fe2000cf21270 */
[C---:B------:R-:W-:Y:S01]  /*55810*/  IMAD.WIDE R4, R2.reuse, 0x2, R10 ;  /* 0x0000000202047825 */ /* 0x040fe200078e020a */
[----:B------:R-:W-:Y:S01]  /*55820*/  ISETP.LT.AND P6, PT, R3, UR7, !P0 ;  /* 0x0000000703007c0c */ /* 0x000fe2000c7c1270 */
[----:B-1----:R-:W2:Y:S01]  /*55830*/  LDL.LU R11, [R1+0x80] ;  /* 0x00008000010b7983 */ /* 0x002ea20000300800 */
[----:B------:R-:W-:Y:S01]  /*55840*/  ULDC UR9, c[0x0][0x228] ;  /* 0x00008a0000097ab9 */ /* 0x000fe20000000800 */
[C---:B------:R-:W-:Y:S01]  /*55850*/  VIADD R3, R2.reuse, UR5 ;  /* 0x0000000502037c36 */ /* 0x040fe20008000000 */
[----:B------:R-:W-:Y:S01]  /*55860*/  ULDC UR7, c[0x0][0x228] ;  /* 0x00008a0000077ab9 */ /* 0x000fe20000000800 */
[----:B------:R-:W-:Y:S01]  /*55870*/  ULDC UR5, c[0x0][0x228] ;  /* 0x00008a0000057ab9 */ /* 0x000fe20000000800 */
[----:B------:R-:W-:Y:S01]  /*55880*/  IMAD.WIDE R12, R2, 0x2, R16 ;  /* 0x00000002020c7825 */ /* 0x000fe200078e0210 */
[----:B------:R-:W-:-:S04]  /*55890*/  PRMT R2, R0, 0x7632, R2 ;  /* 0x0000763200027816 */ /* 0x000fc80000000002 */
        /* <DEDUP_REMOVED lines=11> */
[----:B------:R-:W-:Y:S01]  /*55950*/  STL [R1+0x22f8], R21 ;  /* 0x0022f81501007387 */ /* 0x000fe20000100800 */
[----:B--2---:R-:W-:Y:S01]  /*55960*/  PRMT R28, R11, 0x7632, R28 ;  /* 0x000076320b1c7816 */ /* 0x004fe2000000001c */
[----:B----4-:R-:W-:-:S05]  /*55970*/  IMAD.WIDE R12, R3, 0x2, R24 ;  /* 0x00000002030c7825 */ /* 0x010fca00078e0218 */
[----:B------:R0:W-:Y:S01]  /*55980*/  @P6 STG.E.U16 desc[UR10][R12.64], R4 ;  /* 0x000000040c006986 */ /* 0x0001e2000c10150a */
[----:B------:R-:W-:Y:S01]  /*55990*/  PRMT R29, R4, 0x7632, R29 ;  /* 0x00007632041d7816 */ /* 0x000fe2000000001d */
[----:B------:R-:W-:Y:S01]  /*559a0*/  VIADD R2, R5, 0xb ;  /* 0x0000000b05027836 */ /* 0x000fe20000000000 */
[----:B---3--:R-:W-:Y:S01]  /*559b0*/  ISETP.LT.AND P5, PT, R0, UR7, !P0 ;  /* 0x0000000700007c0c */ /* 0x008fe2000c7a1270 */
[----:B------:R-:W-:Y:S01]  /*559c0*/  ULDC UR7, c[0x0][0x228] ;  /* 0x00008a0000077ab9 */ /* 0x000fe20000000800 */
[----:B0-----:R-:W-:Y:S01]  /*559d0*/  IMAD.WIDE R4, R3, 0x2, R22 ;  /* 0x0000000203047825 */ /* 0x001fe200078e0216 */
[----:B------:R-:W-:-:S03]  /*559e0*/  ISETP.LT.AND P4, PT, R14, UR5, !P0 ;  /* 0x000000050e007c0c */ /* 0x000fc6000c781270 */
[----:B------:R-:W-:Y:S01]  /*559f0*/  IMAD.WIDE R12, R3, 0x2, R20 ;  /* 0x00000002030c7825 */ /* 0x000fe200078e0214 */
[----:B------:R-:W-:Y:S01]  /*55a00*/  ULDC UR5, c[0x0][0x228] ;  /* 0x00008a0000057ab9 */ /* 0x000fe20000000800 */
[----:B------:R-:W2:Y:S01]  /*55a10*/  LDL.LU R21, [R1+0x60] ;  /* 0x0000600001157983 */ /* 0x000ea20000300800 */
[----:B------:R-:W-:-:S03]  /*55a20*/  ISETP.LT.AND P6, PT, R27, UR9, !P0 ;  /* 0x000000091b007c0c */ /* 0x000fc6000c7c1270 */
[----:B------:R0:W-:Y:S01]  /*55a30*/  STL [R1+0x22f4], R19 ;  /* 0x0022f41301007387 */ /* 0x0001e20000100800 */
[----:B------:R-:W-:Y:S01]  /*55a40*/  ISETP.LT.AND P2, PT, R15, UR8, !P0 ;  /* 0x000000080f007c0c */ /* 0x000fe2000c741270 */
[C---:B------:R-:W-:Y:S01]  /*55a50*/  IMAD.WIDE R14, R3.reuse, 0x2, R18 ;  /* 0x00000002030e7825 */ /* 0x040fe200078e0212 */
[----:B------:R-:W-:Y:S02]  /*55a60*/  ULDC.64 UR8, c[0x0][0x228] ;  /* 0x00008a0000087ab9 */ /* 0x000fe40000000a00 */
[----:B------:R-:W-:Y:S01]  /*55a70*/  ISETP.GE.AND P1, PT, R2, UR9, PT ;  /* 0x0000000902007c0c */ /* 0x000fe2000bf26270 */
[----:B------:R-:W-:Y:S01]  /*55a80*/  IMAD.WIDE R26, R3, 0x2, R16 ;  /* 0x00000002031a7825 */ /* 0x000fe200078e0210 */
[----:B------:R-:W-:Y:S01]  /*55a90*/  ULDC UR9, c[0x0][0x228] ;  /* 0x00008a0000097ab9 */ /* 0x000fe20000000800 */
[----:B0-----:R-:W3:Y:S04]  /*55aa0*/  LDL.LU R19, [R1+0x144] ;  /* 0x0001440001137983 */ /* 0x001ee80000300800 */
[----:B------:R0:W-:Y:S04]  /*55ab0*/  @P6 STG.E.U16 desc[UR10][R4.64], R29 ;  /* 0x0000001d04006986 */ /* 0x0001e8000c10150a */
[----:B------:R-:W4:Y:S04]  /*55ac0*/  LDL R2, [R1+0x13e0] ;  /* 0x0013e00001027983 */ /* 0x000f280000100800 */
[----:B------:R1:W-:Y:S04]  /*55ad0*/  @P5 STG.E.U16 desc[UR10][R12.64], R11 ;  /* 0x0000000b0c005986 */ /* 0x0003e8000c10150a */
[----:B0-----:R-:W3:Y:S04]  /*55ae0*/  LDL R4, [R1+0x13f8] ;  /* 0x0013f80001047983 */ /* 0x001ee80000100800 */
[----:B------:R-:W4:Y:S04]  /*55af0*/  LDL R5, [R1+0x13fc] ;  /* 0x0013fc0001057983 */ /* 0x000f280000100800 */
[----:B-1----:R-:W4:Y:S04]  /*55b00*/  LDL.LU R11, [R1+0x22fc] ;  /* 0x0022fc00010b7983 */ /* 0x002f280000300800 */
[----:B------:R-:W4:Y:S04]  /*55b10*/  LDL R13, [R1+0x13e8] ;  /* 0x0013e800010d7983 */ /* 0x000f280000100800 */
[----:B------:R0:W-:Y:S04]  /*55b20*/  @P4 STG.E.U16 desc[UR10][R14.64], R28 ;  /* 0x0000001c0e004986 */ /* 0x0001e8000c10150a */
[----:B0-----:R-:W4:Y:S04]  /*55b30*/  LDL.LU R14, [R1+0x70] ;  /* 0x00007000010e7983 */ /* 0x001f280000300800 */
[----:B------:R-:W4:Y:S04]  /*55b40*/  LDL R15, [R1+0x1400] ;  /* 0x00140000010f7983 */ /* 0x000f280000100800 */
[----:B------:R-:W-:Y:S01]  /*55b50*/  STL [R1+0x22f0], R0 ;  /* 0x0022f00001007387 */ /* 0x000fe20000100800 */
[----:B--2---:R-:W-:-:S02]  /*55b60*/  PRMT R28, R21, 0x7632, R28 ;  /* 0x00007632151c7816 */ /* 0x004fc4000000001c */
[----:B---3--:R-:W-:Y:S01]  /*55b70*/  ISETP.LT.AND P4, PT, R4, UR5, !P0 ;  /* 0x0000000504007c0c */ /* 0x008fe2000c781270 */
[----:B------:R-:W-:Y:S01]  /*55b80*/  ULDC UR5, c[0x0][0x248] ;  /* 0x0000920000057ab9 */ /* 0x000fe20000000800 */
[----:B----4-:R-:W-:Y:S01]  /*55b90*/  ISETP.LT.AND P6, PT, R2, UR13, !P3 ;  /* 0x0000000d02007c0c */ /* 0x010fe2000dfc1270 */
[----:B------:R-:W-:Y:S01]  /*55ba0*/  VIADD R2, R3, UR5 ;  /* 0x0000000503027c36 */ /* 0x000fe20008000000 */
[----:B------:R-:W-:Y:S01]  /*55bb0*/  ULDC UR5, c[0x0][0x228] ;  /* 0x00008a0000057ab9 */ /* 0x000fe20000000800 */
[----:B------:R-:W-:Y:S01]  /*55bc0*/  ULDC UR13, c[0x0][0x228] ;  /* 0x00008a00000d7ab9 */ /* 0x000fe20000000800 */
[----:B------:R-:W-:Y:S01]  /*55bd0*/  ISETP.LT.AND P5, PT, R13, UR9, !P3 ;  /* 0x000000090d007c0c */ /* 0x000fe2000dfa1270 */
[----:B------:R-:W-:Y:S01]  /*55be0*/  ULDC UR9, c[0x0][0x228] ;  /* 0x00008a0000097ab9 */ /* 0x000fe20000000800 */
[----:B------:R0:W-:Y:S01]  /*55bf0*/  @P2 STG.E.U16 desc[UR10][R26.64], R14 ;  /* 0x0000000e1a002986 */ /* 0x0001e2000c10150a */
[----:B------:R-:W-:Y:S01]  /*55c00*/  ISETP.LT.AND P2, PT, R5, UR15, !P0 ;  /* 0x0000000f05007c0c */ /* 0x000fe2000c741270 */
[----:B------:R-:W-:Y:S01]  /*55c10*/  IMAD.WIDE R4, R3, 0x2, R10 ;  /* 0x0000000203047825 */ /* 0x000fe200078e020a */
[----:B------:R-:W-:-:S02]  /*55c20*/  PRMT R12, R14, 0x7632, R12 ;  /* 0x000076320e0c7816 */ /* 0x000fc4000000000c */
[----:B------:R-:W-:Y:S01]  /*55c30*/  ISETP.LT.AND P0, PT, R15, UR14, !P0 ;  /* 0x0000000e0f007c0c */ /* 0x000fe2000c701270 */
[----:B------:R-:W-:Y:S02]  /*55c40*/  ULDC UR14, c[0x0][0x228] ;  /* 0x00008a00000e7ab9 */ /* 0x000fe40000000800 */
[----:B------:R1:W-:Y:S01]  /*55c50*/  @P4 STG.E.U16 desc[UR10][R4.64], R12 ;  /* 0x0000000c04004986 */ /* 0x0003e2000c10150a */
[----:B------:R-:W-:Y:S01]  /*55c60*/  ISETP.LT.AND P4, PT, R0, UR7, !P3 ;  /* 0x0000000700007c0c */ /* 0x000fe2000df81270 */
[----:B0-----:R-:W-:Y:S02]  /*55c70*/  IMAD.WIDE R26, R3, 0x2, R6 ;  /* 0x00000002031a7825 */ /* 0x001fe400078e0206 */
[----:B------:R-:W2:Y:S02]  /*55c80*/  LDL.LU R0, [R1+0x44] ;  /* 0x0000440001007983 */ /* 0x000ea40000300800 */
[----:B------:R-:W-:-:S04]  /*55c90*/  IMAD.WIDE R14, R2, 0x2, R22 ;  /* 0x00000002020e7825 */ /* 0x000fc800078e0216 */
[----:B-1----:R-:W-:Y:S01]  /*55ca0*/  IMAD.WIDE R4, R3, 0x2, R8 ;  /* 0x0000000203047825 */ /* 0x002fe200078e0208 */
[----:B------:R-:W-:-:S03]  /*55cb0*/  PRMT R3, R19, 0x7632, R3 ;  /* 0x0000763213037816 */ /* 0x000fc60000000003 */
        /* <DEDUP_REMOVED lines=19> */
[----:B0-----:R-:W-:-:S03]  /*55df0*/  IMAD.WIDE R4, R2, 0x2, R18 ;  /* 0x0000000202047825 */ /* 0x001fc600078e0212 */
[----:B-1----:R-:W2:Y:S01]  /*55e00*/  LDL.LU R19, [R1+0x94] ;  /* 0x0000940001137983 */ /* 0x002ea20000300800 */
[----:B------:R-:W-:Y:S01]  /*55e10*/  ISETP.LT.AND P6, PT, R15, UR5, !P3 ;  /* 0x000000050f007c0c */ /* 0x000fe2000dfc1270 */
[----:B------:R-:W-:Y:S01]  /*55e20*/  ULDC UR5, c[0x0][0x228] ;  /* 0x00008a0000057ab9 */ /* 0x000fe20000000800 */
[----:B------:R-:W-:Y:S01]  /*55e30*/  ISETP.LT.AND P0, PT, R14, UR6, !P3 ;  /* 0x000000060e007c0c */ /* 0x000fe2000df01270 */
[----:B------:R-:W-:Y:S01]  /*55e40*/  ULDC UR6, c[0x0][0x228] ;  /* 0x00008a0000067ab9 */ /* 0x000fe20000000800 */
[----:B------:R-:W-:-:S09]  /*55e50*/  ISETP.LT.AND P4, PT, R13, UR5, !P3 ;  /* 0x000000050d007c0c */ /* 0x000fd2000df81270 */
[----:B------:R0:W-:Y:S01]  /*55e60*/  @P6 STG.E.U16 desc[UR10][R4.64], R29 ;  /* 0x0000001d04006986 */ /* 0x0001e2000c10150a */
[----:B------:R-:W-:Y:S01]  /*55e70*/  ISETP.LT.AND P5, PT, R12, UR6, !P3 ;  /* 0x000000060c007c0c */ /* 0x000fe2000dfa1270 */
[C---:B------:R-:W-:Y:S01]  /*55e80*/  IMAD.WIDE R12, R2.reuse, 0x2, R16 ;  /* 0x00000002020c7825 */ /* 0x040fe200078e0210 */
[----:B------:R-:W-:Y:S01]  /*55e90*/  ULDC.64 UR6, c[0x0][0x228] ;  /* 0x00008a0000067ab9 */ /* 0x000fe20000000a00 */
[----:B------:R-:W-:Y:S01]  /*55ea0*/  ULDC UR5, c[0x0][0x248] ;  /* 0x0000920000057ab9 */ /* 0x000fe20000000800 */
[----:B------:R-:W-:Y:S01]  /*55eb0*/  ISETP.GE.AND P2, PT, R3, UR7, PT ;  /* 0x0000000703007c0c */ /* 0x000fe2000bf46270 */
[----:B------:R-:W-:Y:S01]  /*55ec0*/  IMAD.WIDE R14, R2, 0x2, R10 ;  /* 0x00000002020e7825 */ /* 0x000fe200078e020a */
[----:B------:R-:W3:Y:S01]  /*55ed0*/  LDL R3, [R1+0x13dc] ;  /* 0x0013dc0001037983 */ /* 0x000ee20000100800 */
[----:B------:R-:W-:-:S03]  /*55ee0*/  ULDC UR7, c[0x0][0x228] ;  /* 0x00008a0000077ab9 */ /* 0x000fc60000000800 */
        /* <DEDUP_REMOVED lines=11> */
[----:B--2---:R0:W-:Y:S01]  /*55fa0*/  @P4 STG.E.U16 desc[UR10][R26.64], R5 ;  /* 0x000000051a004986 */ /* 0x0041e2000c10150a */
[----:B------:R-:W-:Y:S02]  /*55fb0*/  PRMT R29, R5, 0x7632, R29 ;  /* 0x00007632051d7816 */ /* 0x000fe4000000001d */
[----:B---3--:R-:W-:Y:S02]  /*55fc0*/  ISETP.LT.AND P3, PT, R12, UR14, !P3 ;  /* 0x0000000e0c007c0c */ /* 0x008fe4000df61270 */
[----:B------:R-:W-:Y:S01]  /*55fd0*/  ISETP.LT.AND P6, PT, R13, UR13, !P1 ;  /* 0x0000000d0d007c0c */ /* 0x000fe2000cfc1270 */
[----:B------:R-:W-:Y:S01]  /*55fe0*/  STL [R1+0x22e0], R0 ;  /* 0x0022e00001007387 */ /* 0x000fe20000100800 */
[----:B0-----:R-:W-:Y:S01]  /*55ff0*/  VIADD R26, R3, 0xd ;  /* 0x0000000d031a7836 */ /* 0x001fe20000000000 */
[----:B------:R-:W-:Y:S01]  /*56000*/  ULDC.64 UR14, c[0x0][0x228] ;  /* 0x00008a00000e7ab9 */ /* 0x000fe20000000a00 */
[----:B------:R-:W-:Y:S01]  /*56010*/  IMAD.WIDE R2, R2, 0x2, R6 ;  /* 0x0000000202027825 */ /* 0x000fe200078e0206 */
[----:B------:R0:W-:Y:S01]  /*56020*/  STL [R1+0x22e4], R24 ;  /* 0x0022e41801007387 */ /* 0x0001e20000100800 */
[----:B------:R-:W-:Y:S01]  /*56030*/  PRMT R27, R19, 0x7632, R27 ;  /* 0x00007632131b7816 */ /* 0x000fe2000000001b */
[----:B------:R-:W-:Y:S01]  /*56040*/  ULDC UR9, c[0x0][0x228] ;  /* 0x00008a0000097ab9 */ /* 0x000fe20000000800 */
[----:B------:R-:W-:Y:S01]  /*56050*/  IMAD.WIDE R4, R28, 0x2, R24 ;  /* 0x000000021c047825 */ /* 0x000fe200078e0218 */
[----:B------:R-:W-:-:S02]  /*56060*/  ISETP.GE.AND P0, PT, R26, UR15, PT ;  /* 0x0000000f1a007c0c */ /* 0x000fc4000bf06270 */
[----:B------:R-:W-:Y:S01]  /*56070*/  @P3 STG.E.U16 desc[UR10][R2.64], R29 ;  /* 0x0000001d02003986 */ /* 0x000fe2000c10150a */
[----:B------:R-:W-:Y:S01]  /*56080*/  ISETP.LT.AND P4, PT, R0, UR7, !P1 ;  /* 0x0000000700007c0c */ /* 0x000fe2000cf81270 */
[C---:B------:R-:W-:Y:S01]  /*56090*/  IMAD.WIDE R12, R28.reuse, 0x2, R22 ;  /* 0x000000021c0c7825 */ /* 0x040fe200078e0216 */
[----:B------:R-:W-:Y:S01]  /*560a0*/  ULDC UR7, c[0x0][0x228] ;  /* 0x00008a0000077ab9 */ /* 0x000fe20000000800 */
[----:B------:R-:W-:Y:S01]  /*560b0*/  ULDC UR13, c[0x0][0x228] ;  /* 0x00008a00000d7ab9 */ /* 0x000fe20000000800 */
[----:B0-----:R-:W2:Y:S01]  /*560c0*/  LDL.LU R24, [R1+0x74] ;  /* 0x0000740001187983 */ /* 0x001ea20000300800 */
[----:B------:R-:W-:Y:S01]  /*560d0*/  IMAD.WIDE R14, R28, 0x2, R20 ;  /* 0x000000021c0e7825 */ /* 0x000fe200078e0214 */
[----:B------:R-:W-:Y:S02]  /*560e0*/  ULDC UR15, c[0x0][0x228] ;  /* 0x00008a00000f7ab9 */ /* 0x000fe40000000800 */
[----:B------:R0:W-:Y:S04]  /*560f0*/  STL [R1+0x22dc], R25 ;  /* 0x0022dc1901007387 */ /* 0x0001e80000100800 */
[----:B------:R1:W-:Y:S04]  /*56100*/  @P6 STG.E.U16 desc[UR10][R4.64], R19 ;  /* 0x0000001304006986 */ /* 0x0003e8000c10150a */
[----:B0-----:R-:W3:Y:S04]  /*56110*/  LDL.LU R25, [R1+0x64] ;  /* 0x0000640001197983 */ /* 0x001ee80000300800 */
[----:B------:R-:W-:Y:S04]  /*56120*/  STL [R1+0x22e8], R23 ;  /* 0x0022e81701007387 */ /* 0x000fe80000100800 */
[----:B------:R-:W4:Y:S04]  /*56130*/  LDL.LU R26, [R1+0x84] ;  /* 0x00008400011a7983 */ /* 0x000f280000300800 */
[----:B------:R-:W3:Y:S04]  /*56140*/  LDL R2, [R1+0x13fc] ;  /* 0x0013fc0001027983 */ /* 0x000ee80000100800 */
[----:B------:R-:W3:Y:S04]  /*56150*/  LDL R3, [R1+0x1400] ;  /* 0x0014000001037983 */ /* 0x000ee80000100800 */
[----:B-1----:R-:W3:Y:S04]  /*56160*/  LDL.LU R19, [R1+0x22ec] ;  /* 0x0022ec0001137983 */ /* 0x002ee80000300800 */
[----:B------:R-:W3:Y:S04]  /*56170*/  LDL R4, [R1+0x13f0] ;  /* 0x0013f00001047983 */ /* 0x000ee80000100800 */
[----:B------:R0:W-:Y:S04]  /*56180*/  @P5 STG.E.U16 desc[UR10][R12.64], R27 ;  /* 0x0000001b0c005986 */ /* 0x0001e8000c10150a */
[----:B------:R-:W3:Y:S04]  /*56190*/  LDL R5, [R1+0x13f8] ;  /* 0x0013f80001057983 */ /* 0x000ee80000100800 */
[----:B0-----:R-:W3:Y:S04]  /*561a0*/  LDL R13, [R1+0x13f4] ;  /* 0x0013f400010d7983 */ /* 0x001ee80000100800 */
[----:B------:R0:W-:Y:S01]  /*561b0*/  STL [R1+0x22d8], R16 ;  /* 0x0022d81001007387 */ /* 0x0001e20000100800 */
[----:B--2---:R-:W-:-:S03]  /*561c0*/  PRMT R0, R24, 0x7632, R0 ;  /* 0x0000763218007816 */ /* 0x004fc60000000000 */
[----:B----4-:R1:W-:Y:S01]  /*561d0*/  @P4 STG.E.U16 desc[UR10][R14.64], R26 ;  /* 0x0000001a0e004986 */ /* 0x0103e2000c10150a */
[----:B------:R-:W-:Y:S02]  /*561e0*/  PRMT R23, R26, 0x7632, R23 ;  /* 0x000076321a177816 */ /* 0x000fe40000000017 */
[----:B---3--:R-:W-:Y:S01]  /*561f0*/  ISETP.LT.AND P6, PT, R4, UR7, !P1 ;  /* 0x0000000704007c0c */ /* 0x008fe2000cfc1270 */
[----:B------:R-:W-:Y:S02]  /*56200*/  ULDC UR7, c[0x0][0x228] ;  /* 0x00008a0000077ab9 */ /* 0x000fe40000000800 */
[----:B------:R-:W-:Y:S02]  /*56210*/  ISETP.LT.AND P3, PT, R2, UR7, !P1 ;  /* 0x0000000702007c0c */ /* 0x000fe4000cf61270 */
[----:B------:R-:W-:Y:S02]  /*56220*/  ISETP.LT.AND P4, PT, R5, UR9, !P1 ;  /* 0x0000000905007c0c */ /* 0x000fe4000cf81270 */
[----:B------:R-:W-:Y:S01]  /*56230*/  ISETP.LT.AND P5, PT, R13, UR12, !P1 ;  /* 0x0000000c0d007c0c */ /* 0x000fe2000cfa1270 */
[C---:B------:R-:W-:Y:S01]  /*56240*/  IMAD.WIDE R4, R28.reuse, 0x2, R16 ;  /* 0x000000021c047825 */ /* 0x040fe200078e0210 */
[----:B------:R-:W-:Y:S01]  /*56250*/  ISETP.LT.AND P1, PT, R3, UR5, !P1 ;  /* 0x0000000503007c0c */ /* 0x000fe2000cf21270 */
[----:B0-----:R-:W2:Y:S01]  /*56260*/  LDL.LU R16, [R1+0x148] ;  /* 0x0001480001107983 */ /* 0x001ea20000300800 */
[----:B------:R-:W-:Y:S01]  /*56270*/  PRMT R29, R25, 0x7632, R29 ;  /* 0x00007632191d7816 */ /* 0x000fe2000000001d */
[C---:B------:R-:W-:Y:S01]  /*56280*/  IMAD.WIDE R2, R28.reuse, 0x2, R18 ;  /* 0x000000021c027825 */ /* 0x040fe200078e0212 */
[----:B------:R-:W-:Y:S01]  /*56290*/  ULDC UR12, c[0x0][0x228] ;  /* 0x00008a00000c7ab9 */ /* 0x000fe20000000800 */
[----:B------:R0:W-:Y:S01]  /*562a0*/  STL [R1+0x22d4], R17 ;  /* 0x0022d41101007387 */ /* 0x0001e20000100800 */
[----:B------:R-:W-:Y:S01]  /*562b0*/  ULDC UR5, c[0x0][0x248] ;  /* 0x0000920000057ab9 */ /* 0x000fe20000000800 */
[C---:B-1----:R-:W-:Y:S01]  /*562c0*/  IMAD.WIDE R14, R28.reuse, 0x2, R8 ;  /* 0x000000021c0e7825 */ /* 0x042fe200078e0208 */
[----:B------:R-:W-:Y:S01]  /*562d0*/  ULDC UR7, c[0x0][0x228] ;  /* 0x00008a0000077ab9 */ /* 0x000fe20000000800 */
[----:B------:R1:W-:Y:S01]  /*562e0*/  @P6 STG.E.U16 desc[UR10][R2.64], R23 ;  /* 0x0000001702006986 */ /* 0x0003e2000c10150a */
[----:B------:R-:W-:Y:S01]  /*562f0*/  ULDC UR9, c[0x0][0x228] ;  /* 0x00008a0000097ab9 */ /* 0x000fe20000000800 */
[----:B------:R-:W-:-:S02]  /*56300*/  IMAD.WIDE R12, R28, 0x2, R10 ;  /* 0x000000021c0c7825 */ /* 0x000fc400078e020a */
[----:B------:R3:W-:Y:S04]  /*56310*/  @P5 STG.E.U16 desc[UR10][R4.64], R24 ;  /* 0x0000001804005986 */ /* 0x0007e8000c10150a */
[----:B0-----:R-:W4:Y:S04]  /*56320*/  LDL.LU R17, [R1+0x168] ;  /* 0x0001680001117983 */ /* 0x001f280000300800 */
[----:B-1----:R-:W4:Y:S04]  /*56330*/  LDL.LU R23, [R1+0x22e8] ;  /* 0x0022e80001177983 */ /* 0x002f280000300800 */
        /* <DEDUP_REMOVED lines=17> */
[----:B------:R-:W-:Y:S01]  /*56450*/  ULDC.64 UR12, c[0x0][0x228] ;  /* 0x00008a00000c7ab9 */ /* 0x000fe20000000a00 */
[----:B------:R-:W-:-:S02]  /*56460*/  ISETP.LT.AND P1, PT, R5, UR7, !P2 ;  /* 0x0000000705007c0c */ /* 0x000fc4000d721270 */
        /* <DEDUP_REMOVED lines=10> */
[----:B------:R-:W-:Y:S01]  /*56510*/  IMAD.WIDE R4, R2, 0x2, R24 ;  /* 0x0000000202047825 */ /* 0x000fe200078e0218 */
        /* <DEDUP_REMOVED lines=14> */
[----:B---3--:R-:W-:-:S02]  /*56600*/  ISETP.LT.AND P5, PT, R12, UR16, !P2 ;  /* 0x000000100c007c0c */ /* 0x008fc4000d7a1270 */
[----:B----4-:R-:W-:Y:S02]  /*56610*/  PRMT R28, R25, 0x7632, R28 ;  /* 0x00007632191c7816 */ /* 0x010fe4000000001c */
[----:B--2---:R-:W-:Y:S02]  /*56620*/  ISETP.LT.AND P4, PT, R13, UR15, !P2 ;  /* 0x0000000f0d007c0c */ /* 0x004fe4000d781270 */
[----:B------:R-:W-:Y:S01]  /*56630*/  ISETP.LT.AND P6, PT, R3, UR7, !P0 ;  /* 0x0000000703007c0c */ /* 0x000fe2000c7c1270 */
[----:B------:R-:W-:Y:S01]  /*56640*/  IMAD.WIDE R14, R2, 0x2, R8 ;  /* 0x00000002020e7825 */ /* 0x000fe200078e0208 */
[----:B------:R-:W-:Y:S01]  /*56650*/  ISETP.LT.AND P1, PT, R4, UR13, !P2 ;  /* 0x0000000d04007c0c */ /* 0x000fe2000d721270 */
[----:B------:R-:W-:Y:S01]  /*56660*/  ULDC UR7, c[0x0][0x228] ;  /* 0x00008a0000077ab9 */ /* 0x000fe20000000800 */
[----:B------:R-:W-:Y:S01]  /*56670*/  ULDC.64 UR16, c[0x0][0x228] ;  /* 0x00008a0000107ab9 */ /* 0x000fe20000000a00 */
[----:B------:R-:W-:Y:S01]  /*56680*/  IMAD.WIDE R12, R2, 0x2, R16 ;  /* 0x00000002020c7825 */ /* 0x000fe200078e0210 */
[----:B------:R-:W-:Y:S01]  /*56690*/  ULDC UR15, c[0x0][0x228] ;  /* 0x00008a00000f7ab9 */ /* 0x000fe20000000800 */
[----:B------:R-:W-:-:S03]  /*566a0*/  ULDC UR13, c[0x0][0x228] ;  /* 0x00008a00000d7ab9 */ /* 0x000fc60000000800 */
[----:B------:R0:W-:Y:S04]  /*566b0*/  @P5 STG.E.U16 desc[UR10][R12.64], R25 ;  /* 0x000000190c005986 */ /* 0x0001e8000c10150a */
[----:B0-----:R-:W2:Y:S01]  /*566c0*/  LDL.LU R25, [R1+0x22d0] ;  /* 0x0022d00001197983 */ /* 0x001ea20000300800 */
[----:B------:R-:W-:Y:S01]  /*566d0*/  ISETP.LT.AND P2, PT, R5, UR9, !P2 ;  /* 0x0000000905007c0c */ /* 0x000fe2000d741270 */
[----:B------:R-:W-:Y:S01]  /*566e0*/  IMAD.WIDE R4, R2, 0x2, R10 ;  /* 0x0000000202047825 */ /* 0x000fe200078e020a */
[----:B------:R-:W-:-:S03]  /*566f0*/  ULDC UR9, c[0x0][0x228] ;  /* 0x00008a0000097ab9 */ /* 0x000fc60000000800 */
[C---:B------:R-:W-:Y:S01]  /*56700*/  VIADD R3, R2.reuse, UR5 ;  /* 0x0000000502037c36 */ /* 0x040fe20008000000 */
[----:B------:R0:W-:Y:S01]  /*56710*/  @P4 STG.E.U16 desc[UR10][R4.64], R28 ;  /* 0x0000001c04004986 */ /* 0x0001e2000c10150a */
[----:B------:R-:W-:Y:S01]  /*56720*/  IMAD.WIDE R26, R2, 0x2, R6 ;  /* 0x00000002021a7825 */ /* 0x000fe200078e0206 */
[----:B------:R-:W-:Y:S01]  /*56730*/  PRMT R2, R0, 0x7632, R2 ;  /* 0x0000763200027816 */ /* 0x000fe20000000002 */
[----:B------:R-:W-:Y:S01]  /*56740*/  ULDC UR5, c[0x0][0x228] ;  /* 0x00008a0000057ab9 */ /* 0x000fe20000000800 */
[----:B------:R-:W-:Y:S01]  /*56750*/  @P1 STG.E.U16 desc[UR10][R14.64], R0 ;  /* 0x000000000e001986 */ /* 0x000fe2000c10150a */
[----:B--2---:R-:W-:-:S03]  /*56760*/  IMAD.WIDE R12, R3, 0x2, R24 ;  /* 0x00000002030c7825 */ /* 0x004fc600078e0218 */
[----:B------:R1:W-:Y:S04]  /*56770*/  STL [R1+0x22c8], R25 ;  /* 0x0022c81901007387 */ /* 0x0003e80000100800 */
[----:B0-----:R-:W2:Y:S04]  /*56780*/  LDL R4, [R1+0x13f4] ;  /* 0x0013f40001047983 */ /* 0x001ea80000100800 */
[----:B-1----:R-:W3:Y:S04]  /*56790*/  LDL R25, [R1+0x13dc] ;  /* 0x0013dc0001197983 */ /* 0x002ee80000100800 */
[----:B------:R-:W4:Y:S04]  /*567a0*/  LDL.LU R5, [R1+0x98] ;  /* 0x0000980001057983 */ /* 0x000f280000300800 */
[----:B------:R-:W2:Y:S04]  /*567b0*/  LDL.LU R0, [R1+0x22cc] ;  /* 0x0022cc0001007983 */ /* 0x000ea80000300800 */
[----:B------:R-:W4:Y:S04]  /*567c0*/  LDL R14, [R1+0x13e8] ;  /* 0x0013e800010e7983 */ /* 0x000f280000100800 */
[----:B------:R-:W4:Y:S04]  /*567d0*/  LDL R15, [R1+0x13f0] ;  /* 0x0013f000010f7983 */ /* 0x000f280000100800 */
[----:B------:R3:W-:Y:S01]  /*567e0*/  @P2 STG.E.U16 desc[UR10][R26.64], R2 ;  /* 0x000000021a002986 */ /* 0x0007e2000c10150a */
[----:B--2---:R-:W-:-:S03]  /*567f0*/  ISETP.LT.AND P5, PT, R0, UR7, !P0 ;  /* 0x0000000700007c0c */ /* 0x004fc6000c7a1270 */
[----:B------:R0:W-:Y:S01]  /*56800*/  STL [R1+0x22c4], R0 ;  /* 0x0022c40001007387 */ /* 0x0001e20000100800 */
[----:B------:R-:W-:Y:S01]  /*56810*/  ISETP.LT.AND P1, PT, R4, UR8, !P0 ;  /* 0x0000000804007c0c */ /* 0x000fe2000c721270 */
[----:B---3--:R-:W-:Y:S01]  /*56820*/  VIADD R2, R25, 0xf ;  /* 0x0000000f19027836 */ /* 0x008fe20000000000 */
[----:B----4-:R-:W-:Y:S01]  /*56830*/  PRMT R29, R5, 0x7632, R29 ;  /* 0x00007632051d7816 */ /* 0x010fe2000000001d */
[----:B------:R1:W-:Y:S01]  /*56840*/  @P6 STG.E.U16 desc[UR10][R12.64], R5 ;  /* 0x000000050c006986 */ /* 0x0003e2000c10150a */
[----:B------:R-:W-:Y:S01]  /*56850*/  ISETP.LT.AND P4, PT, R15, UR5, !P0 ;  /* 0x000000050f007c0c */ /* 0x000fe2000c781270 */
[C---:B------:R-:W-:Y:S01]  /*56860*/  IMAD.WIDE R26, R3.reuse, 0x2, R16 ;  /* 0x00000002031a7825 */ /* 0x040fe200078e0210 */
[----:B------:R-:W-:Y:S01]  /*56870*/  ULDC UR7, c[0x0][0x228] ;  /* 0x00008a0000077ab9 */ /* 0x000fe20000000800 */
[----:B0-----:R-:W2:Y:S01]  /*56880*/  LDL.LU R0, [R1+0x88] ;  /* 0x0000880001007983 */ /* 0x001ea20000300800 */
[----:B------:R-:W-:Y:S01]  /*56890*/  ISETP.LT.AND P6, PT, R14, UR9, !P0 ;  /* 0x000000090e007c0c */ /* 0x000fe2000c7c1270 */
[----:B------:R-:W-:Y:S01]  /*568a0*/  ULDC.64 UR8, c[0x0][0x228] ;  /* 0x00008a0000087ab9 */ /* 0x000fe20000000a00 */
[----:B------:R-:W-:Y:S01]  /*568b0*/  ULDC UR5, c[0x0][0x228] ;  /* 0x00008a0000057ab9 */ /* 0x000fe20000000800 */
[C---:B-1----:R-:W-:Y:S01]  /*568c0*/  IMAD.WIDE R4, R3.reuse, 0x2, R22 ;  /* 0x0000000203047825 */ /* 0x042fe200078e0216 */
[----:B------:R-:W-:Y:S01]  /*568d0*/  ISETP.GE.AND P2, PT, R2, UR9, PT ;  /* 0x0000000902007c0c */ /* 0x000fe2000bf46270 */
[----:B------:R-:W3:Y:S01]  /*568e0*/  LDL R25, [R1+0x68] ;  /* 0x0000680001197983 */ /* 0x000ee20000100800 */
[----:B------:R-:W-:Y:S01]  /*568f0*/  ULDC UR9, c[0x0][0x228] ;  /* 0x00008a0000097ab9 */ /* 0x000fe20000000800 */
[----:B------:R-:W-:-:S02]  /*56900*/  IMAD.WIDE R12, R3, 0x2, R20 ;  /* 0x00000002030c7825 */ /* 0x000fc400078e0214 */
[----:B------:R-:W4:Y:S04]  /*56910*/  LDL R2, [R1+0x13e0] ;  /* 0x0013e00001027983 */ /* 0x000f280000100800 */
[----:B------:R0:W-:Y:S04]  /*56920*/  @P6 STG.E.U16 desc[UR10][R4.64], R29 ;  /* 0x0000001d04006986 */ /* 0x0001e8000c10150a */
[----:B0-----:R-:W3:Y:S04]  /*56930*/  LDL.LU R4, [R1+0x78] ;  /* 0x0000780001047983 */ /* 0x001ee80000300800 */
[----:B------:R-:W4:Y:S04]  /*56940*/  LDL R5, [R1+0x1400] ;  /* 0x0014000001057983 */ /* 0x000f280000100800 */
[----:B------:R0:W-:Y:S04]  /*56950*/  STL [R1+0x22bc], R29 ;  /* 0x0022bc1d01007387 */ /* 0x0001e80000100800 */
[----:B0-----:R-:W4:Y:S04]  /*56960*/  LDL R29, [R1+0x13fc] ;  /* 0x0013fc00011d7983 */ /* 0x001f280000100800 */
[----:B--2---:R0:W-:Y:S04]  /*56970*/  @P5 STG.E.U16 desc[UR10][R12.64], R0 ;  /* 0x000000000c005986 */ /* 0x0041e8000c10150a */
[----:B0-----:R-:W2:Y:S01]  /*56980*/  LDL R13, [R1+0x13f8] ;  /* 0x0013f800010d7983 */ /* 0x001ea20000100800 */
[----:B------:R-:W-:Y:S01]  /*56990*/  IMAD.WIDE R14, R3, 0x2, R18 ;  /* 0x00000002030e7825 */ /* 0x000fe200078e0212 */
[----:B------:R-:W-:-:S02]  /*569a0*/  PRMT R28, R0, 0x7632, R28 ;  /* 0x00007632001c7816 */ /* 0x000fc4000000001c */
[----:B------:R-:W2:Y:S04]  /*569b0*/  LDL R0, [R1+0x13e8] ;  /* 0x0013e80001007983 */ /* 0x000ea80000100800 */
[----:B------:R0:W-:Y:S04]  /*569c0*/  @P4 STG.E.U16 desc[UR10][R14.64], R28 ;  /* 0x0000001c0e004986 */ /* 0x0001e8000c10150a */
[----:B---3--:R-:W-:Y:S01]  /*569d0*/  @P1 STG.E.U16 desc[UR10][R26.64], R4 ;  /* 0x000000041a001986 */ /* 0x008fe2000c10150a */
[----:B0-----:R-:W-:Y:S02]  /*569e0*/  PRMT R14, R4, 0x7632, R14 ;  /* 0x00007632040e7816 */ /* 0x001fe4000000000e */
[----:B------:R-:W-:-:S02]  /*569f0*/  PRMT R15, R25, 0x7632, R15 ;  /* 0x00007632190f7816 */ /* 0x000fc4000000000f */
[----:B----4-:R-:W-:Y:S01]  /*56a00*/  ISETP.LT.AND P1, PT, R29, UR5, !P0 ;  /* 0x000000051d007c0c */ /* 0x010fe2000c721270 */
[----:B------:R-:W-:Y:S01]  /*56a10*/  ULDC UR5, c[0x0][0x228] ;  /* 0x00008a0000057ab9 */ /* 0x000fe20000000800 */
[----:B------:R-:W3:Y:S04]  /*56a20*/  LDL.LU R29, [R1+0x4c] ;  /* 0x00004c00011d7983 */ /* 0x000ee80000300800 */
[----:B------:R0:W-:Y:S01]  /*56a30*/  STL [R1+0x22c0], R9 ;  /* 0x0022c00901007387 */ /* 0x0001e20000100800 */
[----:B--2---:R-:W-:Y:S01]  /*56a40*/  ISETP.LT.AND P5, PT, R13, UR7, !P0 ;  /* 0x000000070d007c0c */ /* 0x004fe2000c7a1270 */
[----:B------:R-:W-:Y:S01]  /*56a50*/  IMAD.WIDE R12, R3, 0x2, R8 ;  /* 0x00000002030c7825 */ /* 0x000fe200078e0208 */
[----:B------:R-:W-:Y:S01]  /*56a60*/  ISETP.LT.AND P0, PT, R5, UR5, !P0 ;  /* 0x0000000505007c0c */ /* 0x000fe2000c701270 */
[----:B0-----:R-:W2:Y:S01]  /*56a70*/  LDL.LU R9, [R1+0x16c] ;  /* 0x00016c0001097983 */ /* 0x001ea20000300800 */
[----:B------:R-:W-:Y:S01]  /*56a80*/  ULDC UR7, c[0x0][0x228] ;  /* 0x00008a0000077ab9 */ /* 0x000fe20000000800 */
[C---:B------:R-:W-:Y:S01]  /*56a90*/  IMAD.WIDE R4, R3.reuse, 0x2, R10 ;  /* 0x0000000203047825 */ /* 0x040fe200078e020a */
[----:B------:R-:W-:Y:S01]  /*56aa0*/  ULDC UR5, c[0x0][0x248] ;  /* 0x0000920000057ab9 */ /* 0x000fe20000000800 */
[----:B------:R-:W4:Y:S06]  /*56ab0*/  LDL.LU R25, [R1+0x22c8] ;  /* 0x0022c80001197983 */ /* 0x000f2c0000300800 */
[----:B------:R0:W-:Y:S04]  /*56ac0*/  @P5 STG.E.U16 desc[UR10][R4.64], R14 ;  /* 0x0000000e04005986 */ /* 0x0001e8000c10150a */
[----:B0-----:R-:W3:Y:S01]  /*56ad0*/  LDL.LU R5, [R1+0x68] ;  /* 0x0000680001057983 */ /* 0x001ee20000300800 */
[----:B------:R-:W-:Y:S01]  /*56ae0*/  ISETP.LT.AND P4, PT, R2, UR7, !P3 ;  /* 0x0000000702007c0c */ /* 0x000fe2000df81270 */
[C---:B------:R-:W-:Y:S01]  /*56af0*/  VIADD R26, R3.reuse, UR5 ;  /* 0x00000005031a7c36 */ /* 0x040fe20008000000 */
[----:B------:R-:W-:Y:S01]  /*56b00*/  ULDC UR5, c[0x0][0x228] ;  /* 0x00008a0000057ab9 */ /* 0x000fe20000000800 */
[----:B------:R-:W-:Y:S01]  /*56b10*/  IMAD.WIDE R2, R3, 0x2, R6 ;  /* 0x0000000203027825 */ /* 0x000fe200078e0206 */
[----:B------:R-:W2:Y:S01]  /*56b20*/  LDL R14, [R1+0x13f8] ;  /* 0x0013f800010e7983 */ /* 0x000ea20000100800 */
[----:B------:R-:W-:-:S03]  /*56b30*/  ULDC UR7, c[0x0][0x228] ;  /* 0x00008a0000077ab9 */ /* 0x000fc60000000800 */
[----:B---3--:R0:W-:Y:S01]  /*56b40*/  @P1 STG.E.U16 desc[UR10][R12.64], R5 ;  /* 0x000000050c001986 */ /* 0x0081e2000c10150a */
[----:B------:R-:W-:Y:S01]  /*56b50*/  ISETP.LT.AND P1, PT, R0, UR5, !P3 ;  /* 0x0000000500007c0c */ /* 0x000fe2000df21270 */
[----:B------:R-:W-:Y:S02]  /*56b60*/  ULDC UR5, c[0x0][0x228] ;  /* 0x00008a0000057ab9 */ /* 0x000fe40000000800 */
[----:B------:R1:W-:Y:S04]  /*56b70*/  @P0 STG.E.U16 desc[UR10][R2.64], R15 ;  /* 0x0000000f02000986 */ /* 0x0003e8000c10150a */
[----:B0-----:R-:W3:Y:S04]  /*56b80*/  LDL R13, [R1+0x13dc] ;  /* 0x0013dc00010d7983 */ /* 0x001ee80000100800 */
[----:B-1----:R-:W3:Y:S04]  /*56b90*/  LDL.LU R2, [R1+0x14c] ;  /* 0x00014c0001027983 */ /* 0x002ee80000300800 */
[----:B------:R-:W3:Y:S04]  /*56ba0*/  LDL R3, [R1+0x13f4] ;  /* 0x0013f40001037983 */ /* 0x000ee80000100800 */
[----:B------:R-:W3:Y:S04]  /*56bb0*/  LDL R15, [R1+0x13f0] ;  /* 0x0013f000010f7983 */ /* 0x000ee80000100800 */
[----:B------:R-:W3:Y:S01]  /*56bc0*/  LDL.LU R0, [R1+0x22c4] ;  /* 0x0022c40001007983 */ /* 0x000ee20000300800 */
[----:B----4-:R-:W-:Y:S01]  /*56bd0*/  IMAD.WIDE R4, R26, 0x2, R24 ;  /* 0x000000021a047825 */ /* 0x010fe200078e0218 */
[----:B--2---:R-:W-:-:S02]  /*56be0*/  PRMT R28, R9, 0x7632, R28 ;  /* 0x00007632091c7816 */ /* 0x004fc4000000001c */
[----:B------:R-:W-:Y:S01]  /*56bf0*/  STL [R1+0x22b8], R19 ;  /* 0x0022b81301007387 */ /* 0x000fe20000100800 */
[----:B------:R-:W-:-:S03]  /*56c00*/  PRMT R27, R29, 0x7632, R27 ;  /* 0x000076321d1b7816 */ /* 0x000fc6000000001b */
[----:B---3--:R0:W-:Y:S01]  /*56c10*/  @P4 STG.E.U16 desc[UR10][R4.64], R2 ;  /* 0x0000000204004986 */ /* 0x0081e2000c10150a */
[----:B------:R-:W-:Y:S02]  /*56c20*/  PRMT R12, R2, 0x7632, R12 ;  /* 0x00007632020c7816 */ /* 0x000fe4000000000c */
[----:B------:R-:W-:Y:S01]  /*56c30*/  ISETP.LT.AND P0, PT, R3, UR6, !P3 ;  /* 0x0000000603007c0c */ /* 0x000fe2000df01270 */
[----:B------:R-:W-:Y:S01]  /*56c40*/  ULDC UR6, c[0x0][0x228] ;  /* 0x00008a0000067ab9 */ /* 0x000fe20000000800 */
[----:B------:R-:W-:Y:S01]  /*56c50*/  ISETP.LT.AND P4, PT, R0, UR7, !P3 ;  /* 0x0000000700007c0c */ /* 0x000fe2000df81270 */
[----:B0-----:R-:W-:Y:S01]  /*56c60*/  IMAD.WIDE R2, R26, 0x2, R22 ;  /* 0x000000021a027825 */ /* 0x001fe200078e0216 */
[----:B------:R-:W-:Y:S01]  /*56c70*/  ISETP.LT.AND P5, PT, R15, UR6, !P3 ;  /* 0x000000060f007c0c */ /* 0x000fe2000dfa1270 */
[----:B------:R-:W-:Y:S02]  /*56c80*/  ULDC.64 UR6, c[0x0][0x228] ;  /* 0x00008a0000067ab9 */ /* 0x000fe40000000a00 */
[----:B------:R-:W-:Y:S01]  /*56c90*/  VIADD R4, R13, 0x10 ;  /* 0x000000100d047836 */ /* 0x000fe20000000000 */
[----:B------:R0:W-:Y:S04]  /*56ca0*/  @P1 STG.E.U16 desc[UR10][R2.64], R12 ;  /* 0x0000000c02001986 */ /* 0x0001e8000c10150a */
[----:B------:R-:W-:Y:S01]  /*56cb0*/  ISETP.GE.AND P1, PT, R4, UR7, PT ;  /* 0x0000000704007c0c */ /* 0x000fe2000bf26270 */
[----:B------:R-:W-:Y:S01]  /*56cc0*/  IMAD.WIDE R4, R26, 0x2, R18 ;  /* 0x000000021a047825 */ /* 0x000fe200078e0212 */
[----:B------:R-:W-:Y:S01]  /*56cd0*/  ISETP.LT.AND P6, PT, R14, UR5, !P3 ;  /* 0x000000050e007c0c */ /* 0x000fe2000dfc1270 */
[----:B------:R-:W2:Y:S01]  /*56ce0*/  LDL.LU R19, [R1+0x9c] ;  /* 0x00009c0001137983 */ /* 0x000ea20000300800 */
[----:B------:R-:W-:Y:S01]  /*56cf0*/  ULDC UR5, c[0x0][0x228] ;  /* 0x00008a0000057ab9 */ /* 0x000fe20000000800 */
[----:B0-----:R-:W-:Y:S01]  /*56d00*/  IMAD.WIDE R2, R26, 0x2, R20 ;  /* 0x000000021a027825 */ /* 0x001fe200078e0214 */
[----:B------:R-:W-:-:S04]  /*56d10*/  ULDC UR7, c[0x0][0x228] ;  /* 0x00008a0000077ab9 */ /* 0x000fc80000000800 */
[----:B------:R0:W-:Y:S01]  /*56d20*/  @P4 STG.E.U16 desc[UR10][R2.64], R9 ;  /* 0x0000000902004986 */ /* 0x0001e2000c10150a */
[----:B------:R-:W-:-:S03]  /*56d30*/  IMAD.WIDE R12, R26, 0x2, R16 ;  /* 0x000000021a0c7825 */ /* 0x000fc600078e0210 */
[----:B------:R1:W-:Y:S04]  /*56d40*/  @P5 STG.E.U16 desc[UR10][R4.64], R28 ;  /* 0x0000001c04005986 */ /* 0x0003e8000c10150a */
[----:B0-----:R-:W3:Y:S04]  /*56d50*/  LDL.LU R9, [R1+0x22c0] ;  /* 0x0022c00001097983 */ /* 0x001ee80000300800 */
[----:B------:R-:W4:Y:S04]  /*56d60*/  LDL R2, [R1+0x13fc] ;  /* 0x0013fc0001027983 */ /* 0x000f280000100800 */
[----:B------:R-:W2:Y:S04]  /*56d70*/  LDL R3, [R1+0x1400] ;  /* 0x0014000001037983 */ /* 0x000ea80000100800 */
[----:B-1----:R-:W3:Y:S04]  /*56d80*/  LDL R28, [R1+0x13e0] ;  /* 0x0013e000011c7983 */ /* 0x002ee80000100800 */
[----:B------:R-:W3:Y:S04]  /*56d90*/  LDL.LU R4, [R1+0x5c] ;  /* 0x00005c0001047983 */ /* 0x000ee80000300800 */
[----:B------:R-:W3:Y:S04]  /*56da0*/  LDL R5, [R1+0x13dc] ;  /* 0x0013dc0001057983 */ /* 0x000ee80000100800 */
[----:B------:R0:W-:Y:S04]  /*56db0*/  @P0 STG.E.U16 desc[UR10][R12.64], R29 ;  /* 0x0000001d0c000986 */ /* 0x0001e8000c10150a */
[----:B0-----:R-:W3:Y:S04]  /*56dc0*/  LDL.LU R29, [R1+0x22bc] ;  /* 0x0022bc00011d7983 */ /* 0x001ee80000300800 */
[----:B------:R-:W3:Y:S01]  /*56dd0*/  LDL R13, [R1+0x13e8] ;  /* 0x0013e800010d7983 */ /* 0x000ee20000100800 */
[----:B------:R-:W-:-:S05]  /*56de0*/  IMAD.WIDE R14, R26, 0x2, R10 ;  /* 0x000000021a0e7825 */ /* 0x000fca00078e020a */
[----:B------:R0:W-:Y:S04]  /*56df0*/  @P6 STG.E.U16 desc[UR10][R14.64], R27 ;  /* 0x0000001b0e006986 */ /* 0x0001e8000c10150a */
[----:B------:R-:W-:Y:S04]  /*56e00*/  STL [R1+0x22ac], R0 ;  /* 0x0022ac0001007387 */ /* 0x000fe80000100800 */
[----:B------:R-:W-:Y:S01]  /*56e10*/  STL [R1+0x22b0], R24 ;  /* 0x0022b01801007387 */ /* 0x000fe20000100800 */
[----:B----4-:R-:W-:Y:S01]  /*56e20*/  ISETP.LT.AND P0, PT, R2, UR5, !P3 ;  /* 0x0000000502007c0c */ /* 0x010fe2000df01270 */
[----:B------:R-:W-:Y:S01]  /*56e30*/  ULDC UR5, c[0x0][0x248] ;  /* 0x0000920000057ab9 */ /* 0x000fe20000000800 */
[----:B--2---:R-:W-:Y:S01]  /*56e40*/  ISETP.LT.AND P3, PT, R3, UR15, !P3 ;  /* 0x0000000f03007c0c */ /* 0x004fe2000df61270 */
[----:B---3--:R-:W-:Y:S01]  /*56e50*/  IMAD.WIDE R2, R26, 0x2, R8 ;  /* 0x000000021a027825 */ /* 0x008fe200078e0208 */
[----:B------:R-:W-:-:S03]  /*56e60*/  ISETP.LT.AND P6, PT, R28, UR13, !P2 ;  /* 0x0000000d1c007c0c */ /* 0x000fc6000d7c1270 */
[----:B------:R-:W-:Y:S01]  /*56e70*/  VIADD R28, R26, UR5 ;  /* 0x000000051a1c7c36 */ /* 0x000fe20008000000 */
[----:B------:R-:W-:Y:S01]  /*56e80*/  ISETP.LT.AND P4, PT, R0, UR7, !P2 ;  /* 0x0000000700007c0c */ /* 0x000fe2000d781270 */
[----:B------:R-:W-:Y:S01]  /*56e90*/  ULDC UR7, c[0x0][0x228] ;  /* 0x00008a0000077ab9 */ /* 0x000fe20000000800 */
[----:B------:R-:W-:-:S03]  /*56ea0*/  ULDC UR5, c[0x0][0x228] ;  /* 0x00008a0000057ab9 */ /* 0x000fc60000000800 */
[----:B------:R1:W-:Y:S01]  /*56eb0*/  @P0 STG.E.U16 desc[UR10][R2.64], R4 ;  /* 0x0000000402000986 */ /* 0x0003e2000c10150a */
[----:B------:R-:W-:Y:S01]  /*56ec0*/  ULDC UR13, c[0x0][0x228] ;  /* 0x00008a00000d7ab9 */ /* 0x000fe20000000800 */
[----:B0-----:R-:W-:-:S05]  /*56ed0*/  VIADD R27, R5, 0x11 ;  /* 0x00000011051b7836 */ /* 0x001fca0000000000 */
[----:B------:R-:W-:Y:S01]  /*56ee0*/  ISETP.GE.AND P0, PT, R27, UR17, PT ;  /* 0x000000111b007c0c */ /* 0x000fe2000bf06270 */
[----:B-1----:R-:W-:Y:S01]  /*56ef0*/  IMAD.WIDE R2, R26, 0x2, R6 ;  /* 0x000000021a027825 */ /* 0x002fe200078e0206 */
[----:B------:R-:W-:Y:S02]  /*56f00*/  PRMT R26, R19, 0x7632, R26 ;  /* 0x00007632131a7816 */ /* 0x000fe4000000001a */
[----:B------:R-:W-:Y:S02]  /*56f10*/  PRMT R29, R4, 0x7632, R29 ;  /* 0x00007632041d7816 */ /* 0x000fe4000000001d */
[----:B------:R-:W-:Y:S01]  /*56f20*/  ISETP.LT.AND P5, PT, R13, UR9, !P2 ;  /* 0x000000090d007c0c */ /* 0x000fe2000d7a1270 */
[----:B------:R-:W-:Y:S02]  /*56f30*/  IMAD.WIDE R4, R28, 0x2, R24 ;  /* 0x000000021c047825 */ /* 0x000fe400078e0218 */
[----:B------:R-:W-:Y:S01]  /*56f40*/  @P3 STG.E.U16 desc[UR10][R2.64], R29 ;  /* 0x0000001d02003986 */ /* 0x000fe2000c10150a */
[----:B------:R-:W-:-:S03]  /*56f50*/  ULDC UR9, c[0x0][0x228] ;  /* 0x00008a0000097ab9 */ /* 0x000fc60000000800 */
[----:B------:R-:W2:Y:S01]  /*56f60*/  LDL.LU R24, [R1+0x7c] ;  /* 0x00007c0001187983 */ /* 0x000ea20000300800 */
[----:B------:R-:W-:-:S03]  /*56f70*/  IMAD.WIDE R12, R28, 0x2, R22 ;  /* 0x000000021c0c7825 */ /* 0x000fc600078e0216 */
        /* <DEDUP_REMOVED lines=11> */
[----:B0-----:R-:W3:Y:S01]  /*57030*/  LDL R13, [R1+0x13f4] ;  /* 0x0013f400010d7983 */ /* 0x001ee20000100800 */
[----:B------:R-:W-:-:S03]  /*57040*/  IMAD.WIDE R14, R28, 0x2, R20 ;  /* 0x000000021c0e7825 */ /* 0x000fc600078e0214 */
        /* <DEDUP_REMOVED lines=38> */
[----:B------:R-:W-:Y:S01]  /*572b0*/  VIADD R2, R28, UR5 ;  /* 0x000000051c027c36 */ /* 0x000fe20008000000 */
[----:B------:R-:W-:Y:S01]  /*572c0*/  ULDC.64 UR14, c[0x0][0x228] ;  /* 0x00008a00000e7ab9 */ /* 0x000fe20000000a00 */
        /* <DEDUP_REMOVED lines=35> */
[----:B------:R-:W-:Y:S01]  /*57500*/  ULDC UR12, c[0x0][0x228] ;  /* 0x00008a00000c7ab9 */ /* 0x000fe20000000800 */
        /* <DEDUP_REMOVED lines=70> */
[----:B------:R-:W-:Y:S01]  /*57970*/  PRMT R12, R14, 0x7632, R12 ;  /* 0x000076320e0c7816 */ /* 0x000fe2000000000c */
[----:B------:R-:W-:Y:S01]  /*57980*/  ULDC UR15, c[0x0][0x228] ;  /* 0x00008a00000f7ab9 */ /* 0x000fe20000000800 */
[----:B------:R-:W-:Y:S01]  /*57990*/  ISETP.LT.AND P0, PT, R15, UR13, !P0 ;  /* 0x0000000d0f007c0c */ /* 0x000fe2000c701270 */
[----:B------:R-:W-:-:S02]  /*579a0*/  ULDC UR13, c[0x0][0x228] ;  /* 0x00008a00000d7ab9 */ /* 0x000fc40000000800 */
        /* <DEDUP_REMOVED lines=32> */
[----:B------:R-:W-:Y:S01]  /*57bb0*/  IMAD.WIDE R12, R2, 0x2, R16 ;  /* 0x00000002020c7825 */ /* 0x000fe200078e0210 */
[----:B------:R-:W-:Y:S01]  /*57bc0*/  ISETP.LT.AND P5, PT, R14, UR6, !P3 ;  /* 0x000000060e007c0c */ /* 0x000fe2000dfa1270 */
[----:B------:R-:W-:Y:S02]  /*57bd0*/  ULDC.64 UR6, c[0x0][0x228] ;  /* 0x00008a0000067ab9 */ /* 0x000fe40000000a00 */
[----:B------:R-:W-:Y:S01]  /*57be0*/  ISETP.GE.AND P2, PT, R3, UR7, PT ;  /* 0x0000000703007c0c */ /* 0x000fe2000bf46270 */
[----:B------:R-:W-:Y:S01]  /*57bf0*/  IMAD.WIDE R26, R2, 0x2, R8 ;  /* 0x00000002021a7825 */ /* 0x000fe200078e0208 */
[----:B------:R-:W3:Y:S04]  /*57c00*/  LDL R3, [R1+0x13dc] ;  /* 0x0013dc0001037983 */ /* 0x000ee80000100800 */
[----:B------:R0:W-:Y:S01]  /*57c10*/  @P6 STG.E.U16 desc[UR10][R4.64], R29 ;  /* 0x0000001d04006986 */ /* 0x0001e2000c10150a */
[----:B------:R-:W-:Y:S01]  /*57c20*/  ISETP.LT.AND P4, PT, R15, UR5, !P3 ;  /* 0x000000050f007c0c */ /* 0x000fe2000df81270 */
[----:B------:R-:W-:-:S02]  /*57c30*/  ULDC UR7, c[0x0][0x228] ;  /* 0x00008a0000077ab9 */ /* 0x000fc40000000800 */
[----:B------:R1:W-:Y:S04]  /*57c40*/  @P0 STG.E.U16 desc[UR10][R12.64], R0 ;  /* 0x000000000c000986 */ /* 0x0003e8000c10150a */
[----:B0-----:R-:W4:Y:S01]  /*57c50*/  LDL R4, [R1+0x13e8] ;  /* 0x0013e80001047983 */ /* 0x001f220000100800 */
[C---:B------:R-:W-:Y:S01]  /*57c60*/  IMAD.WIDE R14, R2.reuse, 0x2, R10 ;  /* 0x00000002020e7825 */ /* 0x040fe200078e020a */
[----:B------:R-:W-:Y:S02]  /*57c70*/  ULDC UR5, c[0x0][0x248] ;  /* 0x0000920000057ab9 */ /* 0x000fe40000000800 */
[----:B------:R-:W2:Y:S04]  /*57c80*/  LDL.LU R5, [R1+0xc4] ;  /* 0x0000c40001057983 */ /* 0x000ea80000300800 */
[----:B-1----:R-:W3:Y:S04]  /*57c90*/  LDL.LU R0, [R1+0x2288] ;  /* 0x0022880001007983 */ /* 0x002ee80000300800 */
[----:B------:R-:W3:Y:S04]  /*57ca0*/  LDL R12, [R1+0x1400] ;  /* 0x00140000010c7983 */ /* 0x000ee80000100800 */
[----:B------:R-:W3:Y:S04]  /*57cb0*/  LDL R13, [R1+0x13e0] ;  /* 0x0013e000010d7983 */ /* 0x000ee80000100800 */
[----:B------:R0:W-:Y:S02]  /*57cc0*/  @P5 STG.E.U16 desc[UR10][R14.64], R28 ;  /* 0x0000001c0e005986 */ /* 0x0001e4000c10150a */
[----:B0-----:R-:W-:Y:S01]  /*57cd0*/  VIADD R28, R2, UR5 ;  /* 0x00000005021c7c36 */ /* 0x001fe20008000000 */
[----:B------:R-:W-:Y:S01]  /*57ce0*/  ULDC UR5, c[0x0][0x228] ;  /* 0x00008a0000057ab9 */ /* 0x000fe20000000800 */
[----:B----4-:R-:W-:Y:S01]  /*57cf0*/  ISETP.LT.AND P5, PT, R4, UR9, !P1 ;  /* 0x0000000904007c0c */ /* 0x010fe2000cfa1270 */
[----:B--2---:R0:W-:Y:S01]  /*57d00*/  @P4 STG.E.U16 desc[UR10][R26.64], R5 ;  /* 0x000000051a004986 */ /* 0x0041e2000c10150a */
[----:B------:R-:W-:-:S02]  /*57d10*/  PRMT R29, R5, 0x7632, R29 ;  /* 0x00007632051d7816 */ /* 0x000fc4000000001d */
[----:B---3--:R-:W-:Y:S02]  /*57d20*/  ISETP.LT.AND P3, PT, R12, UR13, !P3 ;  /* 0x0000000d0c007c0c */ /* 0x008fe4000df61270 */
[----:B------:R-:W-:Y:S01]  /*57d30*/  ISETP.LT.AND P6, PT, R13, UR12, !P1 ;  /* 0x0000000c0d007c0c */ /* 0x000fe2000cfc1270 */
[----:B------:R-:W-:Y:S01]  /*57d40*/  STL [R1+0x2278], R0 ;  /* 0x0022780001007387 */ /* 0x000fe20000100800 */
[----:B0-----:R-:W-:Y:S01]  /*57d50*/  VIADD R26, R3, 0x15 ;  /* 0x00000015031a7836 */ /* 0x001fe20000000000 */
[----:B------:R-:W-:Y:S01]  /*57d60*/  ULDC.64 UR12, c[0x0][0x228] ;  /* 0x00008a00000c7ab9 */ /* 0x000fe20000000a00 */
[----:B------:R-:W-:Y:S01]  /*57d70*/  IMAD.WIDE R2, R2, 0x2, R6 ;  /* 0x0000000202027825 */ /* 0x000fe200078e0206 */
[----:B------:R0:W-:Y:S01]  /*57d80*/  STL [R1+0x227c], R24 ;  /* 0x00227c1801007387 */ /* 0x0001e20000100800 */
[----:B------:R-:W-:Y:S02]  /*57d90*/  ULDC UR9, c[0x0][0x228] ;  /* 0x00008a0000097ab9 */ /* 0x000fe40000000800 */
[----:B------:R-:W-:Y:S01]  /*57da0*/  IMAD.WIDE R4, R28, 0x2, R24 ;  /* 0x000000021c047825 */ /* 0x000fe200078e0218 */
[----:B------:R-:W-:-:S02]  /*57db0*/  PRMT R27, R19, 0x7632, R27 ;  /* 0x00007632131b7816 */ /* 0x000fc4000000001b */
[----:B------:R-:W-:Y:S01]  /*57dc0*/  @P3 STG.E.U16 desc[UR10][R2.64], R29 ;  /* 0x0000001d02003986 */ /* 0x000fe2000c10150a */
[----:B------:R-:W-:Y:S01]  /*57dd0*/  ISETP.GE.AND P0, PT, R26, UR13, PT ;  /* 0x0000000d1a007c0c */ /* 0x000fe2000bf06270 */
[----:B------:R-:W-:Y:S01]  /*57de0*/  IMAD.WIDE R12, R28, 0x2, R22 ;  /* 0x000000021c0c7825 */ /* 0x000fe200078e0216 */
[----:B------:R-:W-:Y:S01]  /*57df0*/  ISETP.LT.AND P4, PT, R0, UR7, !P1 ;  /* 0x0000000700007c0c */ /* 0x000fe2000cf81270 */
[----:B0-----:R-:W2:Y:S01]  /*57e00*/  LDL.LU R24, [R1+0x124] ;  /* 0x0001240001187983 */ /* 0x001ea20000300800 */
[----:B------:R-:W-:Y:S01]  /*57e10*/  ULDC UR7, c[0x0][0x228] ;  /* 0x00008a0000077ab9 */ /* 0x000fe20000000800 */
[----:B------:R-:W-:Y:S01]  /*57e20*/  IMAD.WIDE R14, R28, 0x2, R20 ;  /* 0x000000021c0e7825 */ /* 0x000fe200078e0214 */
[----:B------:R-:W-:Y:S01]  /*57e30*/  ULDC UR13, c[0x0][0x228] ;  /* 0x00008a00000d7ab9 */ /* 0x000fe20000000800 */
        /* <DEDUP_REMOVED lines=14> */
[----:B----4-:R-:W-:Y:S01]  /*57f20*/  @P4 STG.E.U16 desc[UR10][R14.64], R26 ;  /* 0x0000001a0e004986 */ /* 0x010fe2000c10150a */
        /* <DEDUP_REMOVED lines=14> */
[----:B------:R-:W-:Y:S01]  /*58010*/  IMAD.WIDE R12, R28, 0x2, R10 ;  /* 0x000000021c0c7825 */ /* 0x000fe200078e020a */
[----:B------:R-:W-:Y:S01]  /*58020*/  ULDC UR9, c[0x0][0x228] ;  /* 0x00008a0000097ab9 */ /* 0x000fe20000000800 */
[----:B------:R1:W-:Y:S01]  /*58030*/  @P6 STG.E.U16 desc[UR10][R2.64], R23 ;  /* 0x0000001702006986 */ /* 0x0003e2000c10150a */
[----:B------:R-:W-:-:S03]  /*58040*/  ULDC.64 UR16, c[0x0][0x228] ;  /* 0x00008a0000107ab9 */ /* 0x000fc60000000a00 */
[----:B------:R3:W-:Y:S04]  /*58050*/  @P5 STG.E.U16 desc[UR10][R4.64], R24 ;  /* 0x0000001804005986 */ /* 0x0007e8000c10150a */
[----:B0-----:R-:W4:Y:S04]  /*58060*/  LDL.LU R17, [R1+0x188] ;  /* 0x0001880001117983 */ /* 0x001f280000300800 */
[----:B-1----:R-:W4:Y:S01]  /*58070*/  LDL.LU R23, [R1+0x2280] ;  /* 0x0022800001177983 */ /* 0x002f220000300800 */
[----:B------:R-:W-:-:S03]  /*58080*/  IMAD.WIDE R14, R28, 0x2, R8 ;  /* 0x000000021c0e7825 */ /* 0x000fc600078e0208 */
[----:B------:R-:W2:Y:S04]  /*58090*/  LDL R3, [R1+0x13e0] ;  /* 0x0013e00001037983 */ /* 0x000ea80000100800 */
        /* <DEDUP_REMOVED lines=9> */
[----:B------:R0:W-:Y:S01]  /*58130*/  @P1 STG.E.U16 desc[UR10][R26.64], R29 ;  /* 0x0000001d1a001986 */ /* 0x0001e2000c10150a */
[----:B--2---:R-:W-:Y:S01]  /*58140*/  ISETP.LT.AND P6, PT, R3, UR15, !P2 ;  /* 0x0000000f03007c0c */ /* 0x004fe2000d7c1270 */
[----:B------:R-:W-:Y:S01]  /*58150*/  VIADD R3, R28, UR5 ;  /* 0x000000051c037c36 */ /* 0x000fe20008000000 */
[----:B------:R-:W-:Y:S01]  /*58160*/  PRMT R28, R16, 0x7632, R28 ;  /* 0x00007632101c7816 */ /* 0x000fe2000000001c */
[----:B------:R-:W-:Y:S01]  /*58170*/  ULDC UR5, c[0x0][0x248] ;  /* 0x0000920000057ab9 */ /* 0x000fe20000000800 */
[----:B----4-:R-:W-:Y:S01]  /*58180*/  VIADD R2, R2, 0x16 ;  /* 0x0000001602027836 */ /* 0x010fe20000000000 */
        /* <DEDUP_REMOVED lines=8> */
[----:B0-----:R-:W-:Y:S01]  /*58210*/  PRMT R29, R17, 0x7632, R29 ;  /* 0x00007632111d7816 */ /* 0x001fe2000000001d */
[C---:B------:R-:W-:Y:S01]  /*58220*/  IMAD.WIDE R26, R3.reuse, 0x2, R18 ;  /* 0x00000002031a7825 */ /* 0x040fe200078e0212 */
[----:B------:R-:W-:Y:S01]  /*58230*/  ULDC UR7, c[0x0][0x228] ;  /* 0x00008a0000077ab9 */ /* 0x000fe20000000800 */
[----:B------:R-:W-:Y:S02]  /*58240*/  ULDC UR9, c[0x0][0x228] ;  /* 0x00008a0000097ab9 */ /* 0x000fe40000000800 */
[C---:B------:R-:W-:Y:S01]  /*58250*/  IMAD.WIDE R4, R3.reuse, 0x2, R24 ;  /* 0x0000000203047825 */ /* 0x040fe200078e0218 */
[----:B-1----:R-:W2:Y:S04]  /*58260*/  LDL.LU R0, [R1+0xc8] ;  /* 0x0000c80001007983 */ /* 0x002ea80000300800 */
        /* <DEDUP_REMOVED lines=12> */
[----:B------:R-:W-:Y:S01]  /*58330*/  @P1 STG.E.U16 desc[UR10][R26.64], R29 ;  /* 0x0000001d1a001986 */ /* 0x000fe2000c10150a */
[----:B------:R-:W-:-:S03]  /*58340*/  IMAD.WIDE R14, R3, 0x2, R10 ;  /* 0x00000002030e7825 */ /* 0x000fc600078e020a */
[----:B------:R0:W-:Y:S04]  /*58350*/  STL [R1+0x2260], R11 ;  /* 0x0022600b01007387 */ /* 0x0001e80000100800 */
[----:B0-----:R-:W2:Y:S01]  /*58360*/  LDL.LU R11, [R1+0xd8] ;  /* 0x0000d800010b7983 */ /* 0x001ea20000300800 */
[----:B---3--:R-:W-:Y:S01]  /*58370*/  ISETP.LT.AND P5, PT, R12, UR14, !P2 ;  /* 0x0000000e0c007c0c */ /* 0x008fe2000d7a1270 */
[----:B------:R-:W-:Y:S01]  /*58380*/  ULDC UR14, c[0x0][0x228] ;  /* 0x00008a00000e7ab9 */ /* 0x000fe20000000800 */
[----:B----4-:R-:W-:Y:S01]  /*58390*/  PRMT R28, R25, 0x7632, R28 ;  /* 0x00007632191c7816 */ /* 0x010fe2000000001c */
[----:B--2---:R-:W-:-:S10]  /*583a0*/  IMAD.WIDE R26, R3, 0x2, R16 ;  /* 0x00000002031a7825 */ /* 0x004fd400078e0210 */
[----:B------:R0:W-:Y:S04]  /*583b0*/  @P5 STG.E.U16 desc[UR10][R26.64], R25 ;  /* 0x000000191a005986 */ /* 0x0001e8000c10150a */
[----:B0-----:R-:W2:Y:S01]  /*583c0*/  LDL.LU R25, [R1+0x2268] ;  /* 0x0022680001197983 */ /* 0x001ea20000300800 */
[----:B------:R-:W-:Y:S02]  /*583d0*/  ISETP.LT.AND P4, PT, R13, UR14, !P2 ;  /* 0x0000000e0d007c0c */ /* 0x000fe4000d781270 */
[----:B------:R-:W-:Y:S02]  /*583e0*/  ISETP.LT.AND P1, PT, R4, UR13, !P2 ;  /* 0x0000000d04007c0c */ /* 0x000fe4000d721270 */
[----:B------:R-:W-:Y:S01]  /*583f0*/  ISETP.LT.AND P6, PT, R2, UR7, !P0 ;  /* 0x0000000702007c0c */ /* 0x000fe2000c7c1270 */
[----:B------:R-:W-:-:S02]  /*58400*/  VIADD R2, R3, UR5 ;  /* 0x0000000503027c36 */ /* 0x000fc40008000000 */
[----:B------:R-:W-:Y:S01]  /*58410*/  IMAD.WIDE R12, R3, 0x2, R8 ;  /* 0x00000002030c7825 */ /* 0x000fe200078e0208 */
[----:B------:R-:W-:Y:S01]  /*58420*/  ISETP.LT.AND P2, PT, R5, UR9, !P2 ;  /* 0x0000000905007c0c */ /* 0x000fe2000d741270 */
[----:B------:R-:W-:Y:S01]  /*58430*/  ULDC UR9, c[0x0][0x228] ;  /* 0x00008a0000097ab9 */ /* 0x000fe20000000800 */
[----:B------:R-:W-:Y:S01]  /*58440*/  ULDC UR5, c[0x0][0x228] ;  /* 0x00008a0000057ab9 */ /* 0x000fe20000000800 */
[----:B------:R-:W-:Y:S01]  /*58450*/  IMAD.WIDE R4, R3, 0x2, R6 ;  /* 0x0000000203047825 */ /* 0x000fe200078e0206 */
[----:B------:R-:W-:Y:S01]  /*58460*/  PRMT R29, R11, 0x7632, R29 ;  /* 0x000076320b1d7816 */ /* 0x000fe2000000001d */
[----:B------:R0:W-:Y:S01]  /*58470*/  @P4 STG.E.U16 desc[UR10][R14.64], R28 ;  /* 0x0000001c0e004986 */ /* 0x0001e2000c10150a */
[----:B------:R-:W-:Y:S01]  /*58480*/  PRMT R3, R0, 0x7632, R3 ;  /* 0x0000763200037816 */ /* 0x000fe20000000003 */
[----:B------:R-:W-:Y:S01]  /*58490*/  ULDC UR7, c[0x0][0x228] ;  /* 0x00008a0000077ab9 */ /* 0x000fe20000000800 */
[----:B------:R-:W-:Y:S01]  /*584a0*/  ULDC UR14, c[0x0][0x228] ;  /* 0x00008a00000e7ab9 */ /* 0x000fe20000000800 */
[----:B------:R-:W-:Y:S01]  /*584b0*/  @P1 STG.E.U16 desc[UR10][R12.64], R0 ;  /* 0x000000000c001986 */ /* 0x000fe2000c10150a */
[----:B------:R-:W-:Y:S01]  /*584c0*/  ULDC UR13, c[0x0][0x228] ;  /* 0x00008a00000d7ab9 */ /* 0x000fe20000000800 */
[----:B--2---:R-:W-:-:S02]  /*584d0*/  IMAD.WIDE R26, R2, 0x2, R24 ;  /* 0x00000002021a7825 */ /* 0x004fc400078e0218 */
[----:B------:R1:W-:Y:S04]  /*584e0*/  STL [R1+0x225c], R25 ;  /* 0x00225c1901007387 */ /* 0x0003e80000100800 */
[----:B0-----:R-:W2:Y:S04]  /*584f0*/  LDL R28, [R1+0x13f0] ;  /* 0x0013f000011c7983 */ /* 0x001ea80000100800 */
[----:B------:R-:W3:Y:S04]  /*58500*/  LDL R14, [R1+0x13f4] ;  /* 0x0013f400010e7983 */ /* 0x000ee80000100800 */
[----:B-1----:R-:W4:Y:S04]  /*58510*/  LDL R25, [R1+0x13dc] ;  /* 0x0013dc0001197983 */ /* 0x002f280000100800 */
[----:B------:R-:W3:Y:S04]  /*58520*/  LDL.LU R15, [R1+0x178] ;  /* 0x00017800010f7983 */ /* 0x000ee80000300800 */
[----:B------:R-:W4:Y:S04]  /*58530*/  LDL.LU R0, [R1+0x2264] ;  /* 0x0022640001007983 */ /* 0x000f280000300800 */
[----:B------:R-:W4:Y:S04]  /*58540*/  LDL R13, [R1+0x13e8] ;  /* 0x0013e800010d7983 */ /* 0x000f280000100800 */
[----:B------:R0:W-:Y:S02]  /*58550*/  @P2 STG.E.U16 desc[UR10][R4.64], R3 ;  /* 0x0000000304002986 */ /* 0x0001e4000c10150a */
[----:B0-----:R-:W-:Y:S01]  /*58560*/  IMAD.WIDE R4, R2, 0x2, R22 ;  /* 0x0000000202047825 */ /* 0x001fe200078e0216 */
[----:B--2---:R-:W-:Y:S01]  /*58570*/  ISETP.LT.AND P4, PT, R28, UR5, !P0 ;  /* 0x000000051c007c0c */ /* 0x004fe2000c781270 */
[----:B------:R-:W-:Y:S01]  /*58580*/  ULDC UR5, c[0x0][0x228] ;  /* 0x00008a0000057ab9 */ /* 0x000fe20000000800 */
[----:B---3--:R-:W-:Y:S01]  /*58590*/  @P6 STG.E.U16 desc[UR10][R26.64], R15 ;  /* 0x0000000f1a006986 */ /* 0x008fe2000c10150a */
[----:B----4-:R-:W-:-:S02]  /*585a0*/  ISETP.LT.AND P6, PT, R13, UR9, !P0 ;  /* 0x000000090d007c0c */ /* 0x010fc4000c7c1270 */
[----:B------:R-:W-:Y:S01]  /*585b0*/  PRMT R3, R15, 0x7632, R3 ;  /* 0x000076320f037816 */ /* 0x000fe20000000003 */
[----:B------:R-:W-:Y:S02]  /*585c0*/  VIADD R28, R25, 0x17 ;  /* 0x00000017191c7836 */ /* 0x000fe40000000000 */
[----:B------:R-:W2:Y:S08]  /*585d0*/  LDL R25, [R1+0x108] ;  /* 0x0001080001197983 */ /* 0x000eb00000100800 */
[----:B------:R0:W-:Y:S04]  /*585e0*/  @P6 STG.E.U16 desc[UR10][R4.64], R3 ;  /* 0x0000000304006986 */ /* 0x0001e8000c10150a */
[----:B0-----:R-:W3:Y:S01]  /*585f0*/  LDL.LU R3, [R1+0x128] ;  /* 0x0001280001037983 */ /* 0x001ee20000300800 */
[----:B------:R-:W-:-:S02]  /*58600*/  ISETP.LT.AND P5, PT, R0, UR7, !P0 ;  /* 0x0000000700007c0c */ /* 0x000fc4000c7a1270 */
[----:B------:R-:W-:Y:S01]  /*58610*/  ISETP.LT.AND P1, PT, R14, UR8, !P0 ;  /* 0x000000080e007c0c */ /* 0x000fe2000c721270 */
[C---:B------:R-:W-:Y:S01]  /*58620*/  IMAD.WIDE R12, R2.reuse, 0x2, R20 ;  /* 0x00000002020c7825 */ /* 0x040fe200078e0214 */
[----:B------:R-:W4:Y:S01]  /*58630*/  LDL R4, [R1+0x1400] ;  /* 0x0014000001047983 */ /* 0x000f220000100800 */
[----:B------:R-:W-:Y:S01]  /*58640*/  ULDC UR7, c[0x0][0x228] ;  /* 0x00008a0000077ab9 */ /* 0x000fe20000000800 */
[----:B------:R-:W-:Y:S01]  /*58650*/  ULDC.64 UR8, c[0x0][0x228] ;  /* 0x00008a0000087ab9 */ /* 0x000fe20000000a00 */
[C---:B------:R-:W-:Y:S01]  /*58660*/  IMAD.WIDE R14, R2.reuse, 0x2, R18 ;  /* 0x00000002020e7825 */ /* 0x040fe200078e0212 */
[----:B------:R-:W2:Y:S03]  /*58670*/  LDL R5, [R1+0x13e0] ;  /* 0x0013e00001057983 */ /* 0x000ea60000100800 */
[C---:B------:R-:W-:Y:S02]  /*58680*/  IMAD.WIDE R26, R2.reuse, 0x2, R16 ;  /* 0x00000002021a7825 */ /* 0x040fe400078e0210 */
[----:B------:R0:W-:Y:S04]  /*58690*/  @P5 STG.E.U16 desc[UR10][R12.64], R11 ;  /* 0x0000000b0c005986 */ /* 0x0001e8000c10150a */
[----:B------:R-:W-:Y:S04]  /*586a0*/  @P4 STG.E.U16 desc[UR10][R14.64], R29 ;  /* 0x0000001d0e004986 */ /* 0x000fe8000c10150a */
[----:B0-----:R-:W2:Y:S04]  /*586b0*/  LDL.LU R11, [R1+0x2260] ;  /* 0x00226000010b7983 */ /* 0x001ea80000300800 */
[----:B------:R-:W4:Y:S04]  /*586c0*/  LDL R13, [R1+0x13fc] ;  /* 0x0013fc00010d7983 */ /* 0x000f280000100800 */
[----:B------:R-:W-:Y:S04]  /*586d0*/  STL [R1+0x2254], R29 ;  /* 0x0022541d01007387 */ /* 0x000fe80000100800 */
[----:B---3--:R0:W-:Y:S04]  /*586e0*/  @P1 STG.E.U16 desc[UR10][R26.64], R3 ;  /* 0x000000031a001986 */ /* 0x0081e8000c10150a */
[----:B0-----:R-:W3:Y:S01]  /*586f0*/  LDL R27, [R1+0x13f8] ;  /* 0x0013f800011b7983 */ /* 0x001ee20000100800 */
[----:B------:R-:W-:Y:S01]  /*58700*/  PRMT R26, R3, 0x7632, R26 ;  /* 0x00007632031a7816 */ /* 0x000fe2000000001a */
[----:B------:R-:W-:-:S02]  /*58710*/  IMAD.WIDE R14, R2, 0x2, R6 ;  /* 0x00000002020e7825 */ /* 0x000fc400078e0206 */
[----:B------:R-:W2:Y:S04]  /*58720*/  LDL.LU R29, [R1+0xbc] ;  /* 0x0000bc00011d7983 */ /* 0x000ea80000300800 */
[----:B------:R0:W-:Y:S01]  /*58730*/  STL [R1+0x2258], R9 ;  /* 0x0022580901007387 */ /* 0x0001e20000100800 */
[----:B----4-:R-:W-:Y:S01]  /*58740*/  ISETP.LT.AND P1, PT, R13, UR5, !P0 ;  /* 0x000000050d007c0c */ /* 0x010fe2000c721270 */
[----:B------:R-:W-:Y:S01]  /*58750*/  ULDC UR5, c[0x0][0x228] ;  /* 0x00008a0000057ab9 */ /* 0x000fe20000000800 */
[----:B------:R-:W-:Y:S02]  /*58760*/  IMAD.WIDE R12, R2, 0x2, R8 ;  /* 0x00000002020c7825 */ /* 0x000fe400078e0208 */
[----:B0-----:R-:W4:Y:S01]  /*58770*/  LDL.LU R9, [R1+0x18c] ;  /* 0x00018c0001097983 */ /* 0x001f220000300800 */
[----:B---3--:R-:W-:Y:S01]  /*58780*/  ISETP.LT.AND P5, PT, R27, UR7, !P0 ;  /* 0x000000071b007c0c */ /* 0x008fe2000c7a1270 */
[----:B------:R-:W-:Y:S01]  /*58790*/  ULDC UR7, c[0x0][0x228] ;  /* 0x00008a0000077ab9 */ /* 0x000fe20000000800 */
[----:B------:R-:W-:Y:S01]  /*587a0*/  ISETP.LT.AND P0, PT, R4, UR5, !P0 ;  /* 0x0000000504007c0c */ /* 0x000fe2000c701270 */
[----:B------:R-:W-:Y:S01]  /*587b0*/  ULDC UR5, c[0x0][0x248] ;  /* 0x0000920000057ab9 */ /* 0x000fe20000000800 */
[----:B--2---:R-:W-:Y:S01]  /*587c0*/  ISETP.LT.AND P4, PT, R5, UR7, !P3 ;  /* 0x0000000705007c0c */ /* 0x004fe2000df81270 */
[----:B------:R-:W-:Y:S01]  /*587d0*/  IMAD.WIDE R4, R2, 0x2, R10 ;  /* 0x0000000202047825 */ /* 0x000fe200078e020a */
[----:B------:R-:W-:-:S03]  /*587e0*/  ULDC UR7, c[0x0][0x228] ;  /* 0x00008a0000077ab9 */ /* 0x000fc60000000800 */
[----:B------:R-:W-:Y:S01]  /*587f0*/  VIADD R3, R2, UR5 ;  /* 0x0000000502037c36 */ /* 0x000fe20008000000 */
[----:B------:R-:W-:Y:S01]  /*58800*/  PRMT R2, R25, 0x7632, R2 ;  /* 0x0000763219027816 */ /* 0x000fe20000000002 */
[----:B------:R-:W-:Y:S01]  /*58810*/  ULDC UR5, c[0x0][0x228] ;  /* 0x00008a0000057ab9 */ /* 0x000fe20000000800 */
[----:B------:R-:W2:Y:S04]  /*58820*/  LDL.LU R25, [R1+0x225c] ;  /* 0x00225c0001197983 */ /* 0x000ea80000300800 */
[----:B------:R0:W-:Y:S04]  /*58830*/  @P5 STG.E.U16 desc[UR10][R4.64], R26 ;  /* 0x0000001a04005986 */ /* 0x0001e8000c10150a */
[----:B0-----:R-:W3:Y:S04]  /*58840*/  LDL.LU R5, [R1+0x108] ;  /* 0x0001080001057983 */ /* 0x001ee80000300800 */
[----:B------:R-:W4:Y:S04]  /*58850*/  LDL R26, [R1+0x13dc] ;  /* 0x0013dc00011a7983 */ /* 0x000f280000100800 */
[----:B---3--:R0:W-:Y:S04]  /*58860*/  @P1 STG.E.U16 desc[UR10][R12.64], R5 ;  /* 0x000000050c001986 */ /* 0x0081e8000c10150a */
[----:B------:R1:W-:Y:S04]  /*58870*/  @P0 STG.E.U16 desc[UR10][R14.64], R2 ;  /* 0x000000020e000986 */ /* 0x0003e8000c10150a */
[----:B0-----:R-:W3:Y:S04]  /*58880*/  LDL R12, [R1+0x13f4] ;  /* 0x0013f400010c7983 */ /* 0x001ee80000100800 */
[----:B-1----:R-:W4:Y:S04]  /*58890*/  LDL R14, [R1+0x13e8] ;  /* 0x0013e800010e7983 */ /* 0x002f280000100800 */
[----:B------:R-:W3:Y:S04]  /*588a0*/  LDL R13, [R1+0x13f0] ;  /* 0x0013f000010d7983 */ /* 0x000ee80000100800 */
[----:B------:R-:W3:Y:S01]  /*588b0*/  LDL.LU R15, [R1+0xac] ;  /* 0x0000ac00010f7983 */ /* 0x000ee20000300800 */
[----:B--2---:R-:W-:-:S03]  /*588c0*/  IMAD.WIDE R4, R3, 0x2, R24 ;  /* 0x0000000203047825 */ /* 0x004fc600078e0218 */
[----:B------:R-:W-:Y:S01]  /*588d0*/  STL [R1+0x2250], R19 ;  /* 0x0022501301007387 */ /* 0x000fe20000100800 */
[----:B------:R-:W-:Y:S01]  /*588e0*/  ISETP.GE.AND P2, PT, R28, UR9, PT ;  /* 0x000000091c007c0c */ /* 0x000fe2000bf46270 */
[----:B------:R-:W-:Y:S01]  /*588f0*/  ULDC UR9, c[0x0][0x228] ;  /* 0x00008a0000097ab9 */ /* 0x000fe20000000800 */
[----:B------:R-:W-:Y:S02]  /*58900*/  PRMT R28, R29, 0x7632, R28 ;  /* 0x000076321d1c7816 */ /* 0x000fe4000000001c */
[----:B----4-:R-:W-:Y:S01]  /*58910*/  ISETP.LT.AND P1, PT, R14, UR5, !P3 ;  /* 0x000000050e007c0c */ /* 0x010fe2000df21270 */
[----:B------:R-:W-:Y:S01]  /*58920*/  ULDC UR5, c[0x0][0x228] ;  /* 0x00008a0000057ab9 */ /* 0x000fe20000000800 */
[----:B---3--:R-:W-:Y:S01]  /*58930*/  ISETP.LT.AND P0, PT, R12, UR6, !P3 ;  /* 0x000000060c007c0c */ /* 0x008fe2000df01270 */
[----:B------:R-:W-:Y:S01]  /*58940*/  ULDC UR6, c[0x0][0x228] ;  /* 0x00008a0000067ab9 */ /* 0x000fe20000000800 */
[----:B------:R0:W-:Y:S01]  /*58950*/  @P4 STG.E.U16 desc[UR10][R4.64], R15 ;  /* 0x0000000f04004986 */ /* 0x0001e2000c10150a */
[----:B------:R-:W-:-:S02]  /*58960*/  ISETP.LT.AND P4, PT, R0, UR7, !P3 ;  /* 0x0000000700007c0c */ /* 0x000fc4000df81270 */
[----:B------:R-:W-:Y:S01]  /*58970*/  PRMT R2, R15, 0x7632, R2 ;  /* 0x000076320f027816 */ /* 0x000fe20000000002 */
[----:B------:R-:W-:Y:S01]  /*58980*/  VIADD R12, R26, 0x18 ;  /* 0x000000181a0c7836 */ /* 0x000fe20000000000 */
[----:B------:R-:W-:Y:S01]  /*58990*/  ISETP.LT.AND P5, PT, R13, UR6, !P3 ;  /* 0x000000060d007c0c */ /* 0x000fe2000dfa1270 */
[----:B------:R-:W-:Y:S01]  /*589a0*/  ULDC.64 UR6, c[0x0][0x228] ;  /* 0x00008a0000067ab9 */ /* 0x000fe20000000a00 */
[----:B0-----:R-:W-:-:S05]  /*589b0*/  IMAD.WIDE R4, R3, 0x2, R22 ;  /* 0x0000000203047825 */ /* 0x001fca00078e0216 */
[----:B------:R0:W-:Y:S01]  /*589c0*/  @P1 STG.E.U16 desc[UR10][R4.64], R2 ;  /* 0x0000000204001986 */ /* 0x0001e2000c10150a */
[----:B------:R-:W-:Y:S01]  /*589d0*/  ISETP.GE.AND P1, PT, R12, UR7, PT ;  /* 0x000000070c007c0c */ /* 0x000fe2000bf26270 */
[----:B------:R-:W-:Y:S01]  /*589e0*/  IMAD.WIDE R12, R3, 0x2, R18 ;  /* 0x00000002030c7825 */ /* 0x000fe200078e0212 */
[----:B------:R-:W-:Y:S01]  /*589f0*/  ISETP.LT.AND P6, PT, R27, UR5, !P3 ;  /* 0x000000051b007c0c */ /* 0x000fe2000dfc1270 */
[----:B------:R-:W2:Y:S01]  /*58a00*/  LDL.LU R19, [R1+0x17c] ;  /* 0x00017c0001137983 */ /* 0x000ea20000300800 */
[----:B------:R-:W-:Y:S01]  /*58a10*/  ULDC UR5, c[0x0][0x228] ;  /* 0x00008a0000057ab9 */ /* 0x000fe20000000800 */
[----:B0-----:R-:W-:Y:S01]  /*58a20*/  IMAD.WIDE R4, R3, 0x2, R20 ;  /* 0x0000000203047825 */ /* 0x001fe200078e0214 */
[----:B------:R-:W-:Y:S01]  /*58a30*/  PRMT R2, R9, 0x7632, R2 ;  /* 0x0000763209027816 */ /* 0x000fe20000000002 */
[----:B------:R-:W-:-:S03]  /*58a40*/  ULDC UR7, c[0x0][0x228] ;  /* 0x00008a0000077ab9 */ /* 0x000fc60000000800 */
[----:B------:R0:W-:Y:S04]  /*58a50*/  @P4 STG.E.U16 desc[UR10][R4.64], R9 ;  /* 0x0000000904004986 */ /* 0x0001e8000c10150a */
[----:B------:R1:W-:Y:S04]  /*58a60*/  @P5 STG.E.U16 desc[UR10][R12.64], R2 ;  /* 0x000000020c005986 */ /* 0x0003e8000c10150a */
[----:B0-----:R-:W3:Y:S04]  /*58a70*/  LDL.LU R9, [R1+0x2258] ;  /* 0x0022580001097983 */ /* 0x001ee80000300800 */
[----:B------:R-:W4:Y:S04]  /*58a80*/  LDL R4, [R1+0x13fc] ;  /* 0x0013fc0001047983 */ /* 0x000f280000100800 */
[----:B------:R-:W2:Y:S04]  /*58a90*/  LDL R5, [R1+0x1400] ;  /* 0x0014000001057983 */ /* 0x000ea80000100800 */
[----:B-1----:R-:W3:Y:S01]  /*58aa0*/  LDL R2, [R1+0x13e0] ;  /* 0x0013e00001027983 */ /* 0x002ee20000100800 */
[----:B------:R-:W-:-:S03]  /*58ab0*/  IMAD.WIDE R14, R3, 0x2, R16 ;  /* 0x00000002030e7825 */ /* 0x000fc600078e0210 */
[----:B------:R-:W3:Y:S04]  /*58ac0*/  LDL.LU R12, [R1+0xcc] ;  /* 0x0000cc00010c7983 */ /* 0x000ee80000300800 */
[----:B------:R-:W3:Y:S04]  /*58ad0*/  LDL R13, [R1+0x13dc] ;  /* 0x0013dc00010d7983 */ /* 0x000ee80000100800 */
[----:B------:R0:W-:Y:S04]  /*58ae0*/  @P0 STG.E.U16 desc[UR10][R14.64], R29 ;  /* 0x0000001d0e000986 */ /* 0x0001e8000c10150a */
[----:B0-----:R-:W3:Y:S01]  /*58af0*/  LDL.LU R29, [R1+0x2254] ;  /* 0x00225400011d7983 */ /* 0x001ee20000300800 */
[----:B------:R-:W-:-:S03]  /*58b00*/  IMAD.WIDE R26, R3, 0x2, R10 ;  /* 0x00000002031a7825 */ /* 0x000fc600078e020a */
[----:B------:R-:W3:Y:S04]  /*58b10*/  LDL R15, [R1+0x13e8] ;  /* 0x0013e800010f7983 */ /* 0x000ee80000100800 */
[----:B------:R0:W-:Y:S04]  /*58b20*/  @P6 STG.E.U16 desc[UR10][R26.64], R28 ;  /* 0x0000001c1a006986 */ /* 0x0001e8000c10150a */
[----:B------:R-:W-:Y:S04]  /*58b30*/  STL [R1+0x2244], R0 ;  /* 0x0022440001007387 */ /* 0x000fe80000100800 */
[----:B------:R-:W-:Y:S01]  /*58b40*/  STL [R1+0x2248], R24 ;  /* 0x0022481801007387 */ /* 0x000fe20000100800 */
[----:B----4-:R-:W-:Y:S01]  /*58b50*/  ISETP.LT.AND P0, PT, R4, UR5, !P3 ;  /* 0x0000000504007c0c */ /* 0x010fe2000df01270 */
[----:B------:R-:W-:Y:S01]  /*58b60*/  ULDC UR5, c[0x0][0x248] ;  /* 0x0000920000057ab9 */ /* 0x000fe20000000800 */
[----:B--2---:R-:W-:Y:S01]  /*58b70*/  ISETP.LT.AND P3, PT, R5, UR14, !P3 ;  /* 0x0000000e05007c0c */ /* 0x004fe2000df61270 */
[----:B---3--:R-:W-:Y:S01]  /*58b80*/  IMAD.WIDE R4, R3, 0x2, R8 ;  /* 0x0000000203047825 */ /* 0x008fe200078e0208 */
[----:B------:R-:W-:Y:S01]  /*58b90*/  ULDC.64 UR14, c[0x0][0x228] ;  /* 0x00008a00000e7ab9 */ /* 0x000fe20000000a00 */
[----:B------:R-:W-:-:S02]  /*58ba0*/  ISETP.LT.AND P6, PT, R2, UR13, !P2 ;  /* 0x0000000d02007c0c */ /* 0x000fc4000d7c1270 */
[C---:B0-----:R-:W-:Y:S01]  /*58bb0*/  VIADD R28, R3.reuse, UR5 ;  /* 0x00000005031c7c36 */ /* 0x041fe20008000000 */
[----:B------:R-:W-:Y:S01]  /*58bc0*/  ISETP.LT.AND P4, PT, R0, UR7, !P2 ;  /* 0x0000000700007c0c */ /* 0x000fe2000d781270 */
[----:B------:R-:W-:Y:S01]  /*58bd0*/  IMAD.WIDE R2, R3, 0x2, R6 ;  /* 0x0000000203027825 */ /* 0x000fe200078e0206 */
[----:B------:R-:W-:-:S03]  /*58be0*/  PRMT R26, R12, 0x7632, R26 ;  /* 0x000076320c1a7816 */ /* 0x000fc6000000001a */
[----:B------:R0:W-:Y:S01]  /*58bf0*/  @P0 STG.E.U16 desc[UR10][R4.64], R12 ;  /* 0x0000000c04000986 */ /* 0x0001e2000c10150a */
[----:B------:R-:W-:Y:S01]  /*58c00*/  ULDC UR7, c[0x0][0x228] ;  /* 0x00008a0000077ab9 */ /* 0x000fe20000000800 */
[----:B------:R-:W-:Y:S01]  /*58c10*/  ULDC UR5, c[0x0][0x228] ;  /* 0x00008a0000057ab9 */ /* 0x000fe20000000800 */
[----:B------:R-:W-:Y:S01]  /*58c20*/  VIADD R27, R13, 0x19 ;  /* 0x000000190d1b7836 */ /* 0x000fe20000000000 */
[----:B------:R-:W-:Y:S01]  /*58c30*/  @P3 STG.E.U16 desc[UR10][R2.64], R26 ;  /* 0x0000001a02003986 */ /* 0x000fe2000c10150a */
[----:B------:R-:W-:-:S03]  /*58c40*/  ULDC UR13, c[0x0][0x228] ;  /* 0x00008a00000d7ab9 */ /* 0x000fc60000000800 */
[----:B------:R-:W-:Y:S01]  /*58c50*/  ISETP.GE.AND P0, PT, R27, UR15, PT ;  /* 0x0000000f1b007c0c */ /* 0x000fe2000bf06270 */
[----:B------:R-:W-:Y:S01]  /*58c60*/  ULDC UR15, c[0x0][0x228] ;  /* 0x00008a00000f7ab9 */ /* 0x000fe20000000800 */
[----:B0-----:R-:W-:Y:S02]  /*58c70*/  IMAD.WIDE R4, R28, 0x2, R24 ;  /* 0x000000021c047825 */ /* 0x001fe400078e0218 */
[----:B------:R-:W2:Y:S04]  /*58c80*/  LDL.LU R24, [R1+0x12c] ;  /* 0x00012c0001187983 */ /* 0x000ea80000300800 */
[----:B------:R0:W-:Y:S01]  /*58c90*/  STL [R1+0x2240], R25 ;  /* 0x0022401901007387 */ /* 0x0001e20000100800 */
[----:B------:R-:W-:-:S03]  /*58ca0*/  PRMT R29, R19, 0x7632, R29 ;  /* 0x00007632131d7816 */ /* 0x000fc6000000001d */
[----:B------:R1:W-:Y:S04]  /*58cb0*/  @P6 STG.E.U16 desc[UR10][R4.64], R19 ;  /* 0x0000001304006986 */ /* 0x0003e8000c10150a */
[----:B0-----:R-:W3:Y:S04]  /*58cc0*/  LDL.LU R25, [R1+0x10c] ;  /* 0x00010c0001197983 */ /* 0x001ee80000300800 */
[----:B------:R-:W-:Y:S04]  /*58cd0*/  STL [R1+0x224c], R23 ;  /* 0x00224c1701007387 */ /* 0x000fe80000100800 */
[----:B------:R-:W4:Y:S04]  /*58ce0*/  LDL.LU R27, [R1+0xdc] ;  /* 0x0000dc00011b7983 */ /* 0x000f280000300800 */
[----:B------:R-:W3:Y:S04]  /*58cf0*/  LDL R26, [R1+0x13f8] ;  /* 0x0013f800011a7983 */ /* 0x000ee80000100800 */
[----:B------:R-:W3:Y:S04]  /*58d00*/  LDL R2, [R1+0x13fc] ;  /* 0x0013fc0001027983 */ /* 0x000ee80000100800 */
[----:B------:R-:W3:Y:S04]  /*58d10*/  LDL R3, [R1+0x1400] ;  /* 0x0014000001037983 */ /* 0x000ee80000100800 */
[----:B-1----:R-:W3:Y:S04]  /*58d20*/  LDL.LU R19, [R1+0x2250] ;  /* 0x0022500001137983 */ /* 0x002ee80000300800 */
[----:B------:R-:W3:Y:S04]  /*58d30*/  LDL R5, [R1+0x13f0] ;  /* 0x0013f00001057983 */ /* 0x000ee80000100800 */
[----:B------:R-:W3:Y:S01]  /*58d40*/  LDL R4, [R1+0x13f4] ;  /* 0x0013f40001047983 */ /* 0x000ee20000100800 */
[----:B------:R-:W-:Y:S01]  /*58d50*/  ISETP.LT.AND P5, PT, R15, UR9, !P2 ;  /* 0x000000090f007c0c */ /* 0x000fe2000d7a1270 */
[----:B------:R-:W-:Y:S01]  /*58d60*/  IMAD.WIDE R12, R28, 0x2, R22 ;  /* 0x000000021c0c7825 */ /* 0x000fe200078e0216 */
[----:B------:R-:W-:-:S03]  /*58d70*/  ULDC UR9, c[0x0][0x228] ;  /* 0x00008a0000097ab9 */ /* 0x000fc60000000800 */
[----:B------:R-:W-:-:S08]  /*58d80*/  IMAD.WIDE R14, R28, 0x2, R20 ;  /* 0x000000021c0e7825 */ /* 0x000fd000078e0214 */
[----:B------:R0:W-:Y:S04]  /*58d90*/  @P5 STG.E.U16 desc[UR10][R12.64], R29 ;  /* 0x0000001d0c005986 */ /* 0x0001e8000c10150a */
[----:B------:R1:W-:Y:S01]  /*58da0*/  STL [R1+0x223c], R16 ;  /* 0x00223c1001007387 */ /* 0x0003e20000100800 */
[----:B0-----:R-:W-:Y:S01]  /*58db0*/  IMAD.WIDE R12, R28, 0x2, R10 ;  /* 0x000000021c0c7825 */ /* 0x001fe200078e020a */
[----:B--2---:R-:W-:Y:S02]  /*58dc0*/  PRMT R0, R24, 0x7632, R0 ;  /* 0x0000763218007816 */ /* 0x004fe40000000000 */
[----:B----4-:R0:W-:Y:S01]  /*58dd0*/  @P4 STG.E.U16 desc[UR10][R14.64], R27 ;  /* 0x0000001b0e004986 */ /* 0x0101e2000c10150a */
[----:B------:R-:W-:Y:S02]  /*58de0*/  PRMT R23, R27, 0x7632, R23 ;  /* 0x000076321b177816 */ /* 0x000fe40000000017 */
[----:B---3--:R-:W-:Y:S01]  /*58df0*/  ISETP.LT.AND P4, PT, R26, UR9, !P2 ;  /* 0x000000091a007c0c */ /* 0x008fe2000d781270 */
[----:B------:R-:W-:Y:S01]  /*58e00*/  ULDC UR9, c[0x0][0x228] ;  /* 0x00008a0000097ab9 */ /* 0x000fe20000000800 */
[----:B------:R-:W-:Y:S01]  /*58e10*/  ISETP.LT.AND P6, PT, R5, UR7, !P2 ;  /* 0x0000000705007c0c */ /* 0x000fe2000d7c1270 */
[----:B------:R-:W-:Y:S01]  /*58e20*/  ULDC UR7, c[0x0][0x228] ;  /* 0x00008a0000077ab9 */ /* 0x000fe20000000800 */
[----:B------:R-:W-:-:S02]  /*58e30*/  ISETP.LT.AND P5, PT, R4, UR12, !P2 ;  /* 0x0000000c04007c0c */ /* 0x000fc4000d7a1270 */
[----:B------:R-:W-:Y:S01]  /*58e40*/  ISETP.LT.AND P3, PT, R2, UR7, !P2 ;  /* 0x0000000702007c0c */ /* 0x000fe2000d761270 */
[C---:B------:R-:W-:Y:S01]  /*58e50*/  IMAD.WIDE R4, R28.reuse, 0x2, R16 ;  /* 0x000000021c047825 */ /* 0x040fe200078e0210 */
[----:B------:R-:W-:Y:S01]  /*58e60*/  ISETP.LT.AND P2, PT, R3, UR5, !P2 ;  /* 0x0000000503007c0c */ /* 0x000fe2000d741270 */
[----:B-1----:R-:W2:Y:S01]  /*58e70*/  LDL.LU R16, [R1+0x150] ;  /* 0x0001500001107983 */ /* 0x002ea20000300800 */
[----:B------:R-:W-:Y:S01]  /*58e80*/  PRMT R29, R25, 0x7632, R29 ;  /* 0x00007632191d7816 */ /* 0x000fe2000000001d */
[C---:B------:R-:W-:Y:S01]  /*58e90*/  IMAD.WIDE R2, R28.reuse, 0x2, R18 ;  /* 0x000000021c027825 */ /* 0x040fe200078e0212 */
[----:B------:R-:W-:Y:S01]  /*58ea0*/  ULDC UR12, c[0x0][0x228] ;  /* 0x00008a00000c7ab9 */ /* 0x000fe20000000800 */
[----:B------:R1:W-:Y:S01]  /*58eb0*/  STL [R1+0x2238], R17 ;  /* 0x0022381101007387 */ /* 0x0003e20000100800 */
[----:B------:R-:W-:Y:S01]  /*58ec0*/  ULDC UR5, c[0x0][0x248] ;  /* 0x0000920000057ab9 */ /* 0x000fe20000000800 */
[C---:B0-----:R-:W-:Y:S01]  /*58ed0*/  IMAD.WIDE R14, R28.reuse, 0x2, R8 ;  /* 0x000000021c0e7825 */ /* 0x041fe200078e0208 */
[----:B------:R-:W-:Y:S01]  /*58ee0*/  ULDC UR7, c[0x0][0x228] ;  /* 0x00008a0000077ab9 */ /* 0x000fe20000000800 */
[----:B------:R0:W-:Y:S04]  /*58ef0*/  @P6 STG.E.U16 desc[UR10][R2.64], R23 ;  /* 0x0000001702006986 */ /* 0x0001e8000c10150a */
[----:B------:R3:W-:Y:S04]  /*58f00*/  @P5 STG.E.U16 desc[UR10][R4.64], R24 ;  /* 0x0000001804005986 */ /* 0x0007e8000c10150a */
[----:B-1----:R-:W4:Y:S04]  /*58f10*/  LDL.LU R17, [R1+0x1a0] ;  /* 0x0001a00001117983 */ /* 0x002f280000300800 */
[----:B0-----:R-:W4:Y:S04]  /*58f20*/  LDL.LU R23, [R1+0x224c] ;  /* 0x00224c0001177983 */ /* 0x001f280000300800 */
        /* <DEDUP_REMOVED lines=17> */
[C---:B------:R-:W-:Y:S01]  /*59040*/  IMAD.WIDE R12, R2.reuse, 0x2, R22 ;  /* 0x00000002020c7825 */ /* 0x040fe200078e0216 */
[----:B------:R-:W-:Y:S01]  /*59050*/  ULDC.64 UR12, c[0x0][0x228] ;  /* 0x00008a00000c7ab9 */ /* 0x000fe20000000a00 */
[----:B------:R-:W-:Y:S02]  /*59060*/  ISETP.LT.AND P2, PT, R5, UR7, !P1 ;  /* 0x0000000705007c0c */ /* 0x000fe4000cf41270 */
[----:B------:R-:W-:Y:S01]  /*59070*/  IMAD.WIDE R14, R2, 0x2, R20 ;  /* 0x00000002020e7825 */ /* 0x000fe200078e0214 */
[----:B------:R-:W-:Y:S01]  /*59080*/  ISETP.GE.AND P3, PT, R3, UR13, PT ;  /* 0x0000000d03007c0c */ /* 0x000fe2000bf66270 */
[----:B------:R-:W-:Y:S01]  /*59090*/  ULDC UR13, c[0x0][0x228] ;  /* 0x00008a00000d7ab9 */ /* 0x000fe20000000800 */
[----:B------:R-:W-:Y:S01]  /*590a0*/  ISETP.LT.AND P4, PT, R0, UR9, !P1 ;  /* 0x0000000900007c0c */ /* 0x000fe2000cf81270 */
[----:B------:R1:W-:Y:S01]  /*590b0*/  STL [R1+0x2230], R0 ;  /* 0x0022300001007387 */ /* 0x0003e20000100800 */
[----:B0-----:R-:W-:Y:S01]  /*590c0*/  PRMT R29, R17, 0x7632, R29 ;  /* 0x00007632111d7816 */ /* 0x001fe2000000001d */
[----:B------:R-:W-:Y:S01]  /*590d0*/  IMAD.WIDE R26, R2, 0x2, R18 ;  /* 0x00000002021a7825 */ /* 0x000fe200078e0212 */
[----:B------:R-:W-:Y:S01]  /*590e0*/  ULDC UR9, c[0x0][0x228] ;  /* 0x00008a0000097ab9 */ /* 0x000fe20000000800 */
[----:B------:R-:W-:-:S02]  /*590f0*/  ULDC UR7, c[0x0][0x228] ;  /* 0x00008a0000077ab9 */ /* 0x000fc40000000800 */
        /* <DEDUP_REMOVED lines=18> */
[----:B----4-:R-:W-:Y:S02]  /*59220*/  PRMT R28, R25, 0x7632, R28 ;  /* 0x00007632191c7816 */ /* 0x010fe4000000001c */
[----:B---3--:R-:W-:Y:S01]  /*59230*/  ISETP.LT.AND P5, PT, R12, UR16, !P1 ;  /* 0x000000100c007c0c */ /* 0x008fe2000cfa1270 */
[----:B------:R-:W-:Y:S01]  /*59240*/  ULDC UR16, c[0x0][0x228] ;  /* 0x00008a0000107ab9 */ /* 0x000fe20000000800 */
[----:B--2---:R-:W-:Y:S02]  /*59250*/  ISETP.LT.AND P4, PT, R13, UR15, !P1 ;  /* 0x0000000f0d007c0c */ /* 0x004fe4000cf81270 */
[----:B------:R-:W-:Y:S01]  /*59260*/  ISETP.LT.AND P2, PT, R4, UR13, !P1 ;  /* 0x0000000d04007c0c */ /* 0x000fe2000cf41270 */
[C---:B------:R-:W-:Y:S01]  /*59270*/  IMAD.WIDE R12, R2.reuse, 0x2, R8 ;  /* 0x00000002020c7825 */ /* 0x040fe200078e0208 */
[----:B------:R-:W-:Y:S01]  /*59280*/  ISETP.LT.AND P6, PT, R3, UR7, !P0 ;  /* 0x0000000703007c0c */ /* 0x000fe2000c7c1270 */
[----:B------:R-:W-:Y:S01]  /*59290*/  ULDC UR7, c[0x0][0x228] ;  /* 0x00008a0000077ab9 */ /* 0x000fe20000000800 */
[----:B------:R-:W-:Y:S01]  /*592a0*/  ISETP.LT.AND P1, PT, R5, UR9, !P1 ;  /* 0x0000000905007c0c */ /* 0x000fe2000cf21270 */
[C---:B------:R-:W-:Y:S01]  /*592b0*/  VIADD R3, R2.reuse, UR5 ;  /* 0x0000000502037c36 */ /* 0x040fe20008000000 */
[----:B------:R-:W-:Y:S01]  /*592c0*/  ULDC UR9, c[0x0][0x228] ;  /* 0x00008a0000097ab9 */ /* 0x000fe20000000800 */
[C---:B------:R-:W-:Y:S01]  /*592d0*/  IMAD.WIDE R4, R2.reuse, 0x2, R6 ;  /* 0x0000000202047825 */ /* 0x040fe200078e0206 */
[----:B------:R-:W-:Y:S01]  /*592e0*/  ULDC UR5, c[0x0][0x228] ;  /* 0x00008a0000057ab9 */ /* 0x000fe20000000800 */
[----:B------:R-:W-:Y:S01]  /*592f0*/  ULDC UR15, c[0x0][0x228] ;  /* 0x00008a00000f7ab9 */ /* 0x000fe20000000800 */
[----:B------:R-:W-:Y:S01]  /*59300*/  ULDC UR13, c[0x0][0x228] ;  /* 0x00008a00000d7ab9 */ /* 0x000fe20000000800 */
[----:B------:R-:W-:-:S05]  /*59310*/  IMAD.WIDE R26, R2, 0x2, R16 ;  /* 0x00000002021a7825 */ /* 0x000fca00078e0210 */
[----:B------:R0:W-:Y:S01]  /*59320*/  @P5 STG.E.U16 desc[UR10][R26.64], R25 ;  /* 0x000000191a005986 */ /* 0x0001e2000c10150a */
[----:B------:R-:W-:-:S03]  /*59330*/  PRMT R2, R0, 0x7632, R2 ;  /* 0x0000763200027816 */ /* 0x000fc60000000002 */
[----:B------:R1:W-:Y:S04]  /*59340*/  @P4 STG.E.U16 desc[UR10][R14.64], R28 ;  /* 0x0000001c0e004986 */ /* 0x0003e8000c10150a */
[----:B------:R2:W-:Y:S04]  /*59350*/  @P2 STG.E.U16 desc[UR10][R12.64], R0 ;  /* 0x000000000c002986 */ /* 0x0005e8000c10150a */
[----:B0-----:R-:W3:Y:S04]  /*59360*/  LDL.LU R25, [R1+0x2234] ;  /* 0x0022340001197983 */ /* 0x001ee80000300800 */
[----:B-1----:R-:W4:Y:S04]  /*59370*/  LDL R28, [R1+0x13f4] ;  /* 0x0013f400011c7983 */ /* 0x002f280000100800 */
[----:B------:R-:W4:Y:S04]  /*59380*/  LDL.LU R14, [R1+0x1d0] ;  /* 0x0001d000010e7983 */ /* 0x000f280000300800 */
[----:B------:R-:W4:Y:S04]  /*59390*/  LDL R15, [R1+0x13dc] ;  /* 0x0013dc00010f7983 */ /* 0x000f280000100800 */
[----:B--2---:R-:W2:Y:S04]  /*593a0*/  LDL.LU R0, [R1+0x2230] ;  /* 0x0022300001007983 */ /* 0x004ea80000300800 */
[----:B------:R-:W2:Y:S04]  /*593b0*/  LDL R12, [R1+0x13e8] ;  /* 0x0013e800010c7983 */ /* 0x000ea80000100800 */
[----:B------:R-:W2:Y:S04]  /*593c0*/  LDL R13, [R1+0x13f0] ;  /* 0x0013f000010d7983 */ /* 0x000ea80000100800 */
[----:B------:R0:W-:Y:S01]  /*593d0*/  @P1 STG.E.U16 desc[UR10][R4.64], R2 ;  /* 0x0000000204001986 */ /* 0x0001e2000c10150a */
[----:B------:R-:W-:-:S03]  /*593e0*/  PRMT R29, R11, 0x7632, R29 ;  /* 0x000076320b1d7816 */ /* 0x000fc6000000001d */
[----:B------:R1:W-:Y:S01]  /*593f0*/  STL [R1+0x2228], R21 ;  /* 0x0022281501007387 */ /* 0x0003e20000100800 */
[----:B0-----:R-:W-:-:S04]  /*59400*/  IMAD.WIDE R4, R3, 0x2, R22 ;  /* 0x0000000203047825 */ /* 0x001fc800078e0216 */
[----:B---3--:R-:W-:-:S05]  /*59410*/  IMAD.WIDE R26, R3, 0x2, R24 ;  /* 0x00000002031a7825 */ /* 0x008fca00078e0218 */
[----:B----4-:R0:W-:Y:S01]  /*59420*/  @P6 STG.E.U16 desc[UR10][R26.64], R14 ;  /* 0x0000000e1a006986 */ /* 0x0101e2000c10150a */
[----:B------:R-:W-:Y:S02]  /*59430*/  PRMT R2, R14, 0x7632, R2 ;  /* 0x000076320e027816 */ /* 0x000fe40000000002 */
[----:B--2---:R-:W-:Y:S01]  /*59440*/  ISETP.LT.AND P5, PT, R0, UR7, !P0 ;  /* 0x0000000700007c0c */ /* 0x004fe2000c7a1270 */
[----:B------:R-:W-:Y:S01]  /*59450*/  ULDC UR7, c[0x0][0x228] ;  /* 0x00008a0000077ab9 */ /* 0x000fe20000000800 */
[----:B------:R-:W-:Y:S02]  /*59460*/  ISETP.LT.AND P6, PT, R12, UR9, !P0 ;  /* 0x000000090c007c0c */ /* 0x000fe4000c7c1270 */
[----:B------:R-:W-:Y:S01]  /*59470*/  ISETP.LT.AND P4, PT, R13, UR5, !P0 ;  /* 0x000000050d007c0c */ /* 0x000fe2000c781270 */
[----:B------:R-:W-:Y:S01]  /*59480*/  IMAD.WIDE R12, R3, 0x2, R20 ;  /* 0x00000002030c7825 */ /* 0x000fe200078e0214 */
[----:B------:R-:W-:Y:S01]  /*59490*/  ISETP.LT.AND P2, PT, R28, UR8, !P0 ;  /* 0x000000081c007c0c */ /* 0x000fe2000c741270 */
[----:B-1----:R-:W2:Y:S01]  /*594a0*/  LDL.LU R21, [R1+0x1e0] ;  /* 0x0001e00001157983 */ /* 0x002ea20000300800 */
[----:B------:R-:W-:Y:S01]  /*594b0*/  ULDC UR5, c[0x0][0x228] ;  /* 0x00008a0000057ab9 */ /* 0x000fe20000000800 */
[----:B------:R-:W-:Y:S01]  /*594c0*/  VIADD R28, R15, 0x1b ;  /* 0x0000001b0f1c7836 */ /* 0x000fe20000000000 */
[----:B------:R-:W-:Y:S01]  /*594d0*/  ULDC.64 UR8, c[0x0][0x228] ;  /* 0x00008a0000087ab9 */ /* 0x000fe20000000a00 */
[C---:B0-----:R-:W-:Y:S01]  /*594e0*/  IMAD.WIDE R14, R3.reuse, 0x2, R18 ;  /* 0x00000002030e7825 */ /* 0x041fe200078e0212 */
[----:B------:R0:W-:Y:S04]  /*594f0*/  STL [R1+0x2224], R19 ;  /* 0x0022241301007387 */ /* 0x0001e80000100800 */
[----:B------:R1:W-:Y:S04]  /*59500*/  @P6 STG.E.U16 desc[UR10][R4.64], R2 ;  /* 0x0000000204006986 */ /* 0x0003e8000c10150a */
[----:B------:R3:W-:Y:S04]  /*59510*/  @P5 STG.E.U16 desc[UR10][R12.64], R11 ;  /* 0x0000000b0c005986 */ /* 0x0007e8000c10150a */
[----:B0-----:R-:W4:Y:S04]  /*59520*/  LDL.LU R19, [R1+0x154] ;  /* 0x0001540001137983 */ /* 0x001f280000300800 */
[----:B-1----:R-:W4:Y:S04]  /*59530*/  LDL R4, [R1+0x13f8] ;  /* 0x0013f80001047983 */ /* 0x002f280000100800 */
[----:B------:R-:W4:Y:S04]  /*59540*/  LDL R5, [R1+0x13fc] ;  /* 0x0013fc0001057983 */ /* 0x000f280000100800 */
[----:B------:R-:W4:Y:S04]  /*59550*/  LDL R2, [R1+0x13e0] ;  /* 0x0013e00001027983 */ /* 0x000f280000100800 */
[----:B---3--:R-:W3:Y:S04]  /*59560*/  LDL.LU R11, [R1+0x222c] ;  /* 0x00222c00010b7983 */ /* 0x008ee80000300800 */
[----:B------:R-:W3:Y:S04]  /*59570*/  LDL R13, [R1+0x13e8] ;  /* 0x0013e800010d7983 */ /* 0x000ee80000100800 */
[----:B------:R0:W-:Y:S04]  /*59580*/  @P4 STG.E.U16 desc[UR10][R14.64], R29 ;  /* 0x0000001d0e004986 */ /* 0x0001e8000c10150a */
[----:B0-----:R-:W3:Y:S04]  /*59590*/  LDL.LU R14, [R1+0x1f0] ;  /* 0x0001f000010e7983 */ /* 0x001ee80000300800 */
[----:B------:R-:W3:Y:S01]  /*595a0*/  LDL R15, [R1+0x1400] ;  /* 0x00140000010f7983 */ /* 0x000ee20000100800 */
[----:B------:R-:W-:Y:S01]  /*595b0*/  IMAD.WIDE R26, R3, 0x2, R16 ;  /* 0x00000002031a7825 */ /* 0x000fe200078e0210 */
[----:B------:R-:W-:Y:S01]  /*595c0*/  ISETP.GE.AND P1, PT, R28, UR9, PT ;  /* 0x000000091c007c0c */ /* 0x000fe2000bf26270 */
[----:B------:R-:W-:Y:S01]  /*595d0*/  ULDC UR9, c[0x0][0x228] ;  /* 0x00008a0000097ab9 */ /* 0x000fe20000000800 */
[----:B------:R-:W-:Y:S01]  /*595e0*/  STL [R1+0x2220], R0 ;  /* 0x0022200001007387 */ /* 0x000fe20000100800 */
[----:B--2---:R-:W-:-:S02]  /*595f0*/  PRMT R28, R21, 0x7632, R28 ;  /* 0x00007632151c7816 */ /* 0x004fc4000000001c */
[----:B----4-:R-:W-:Y:S01]  /*59600*/  ISETP.LT.AND P4, PT, R4, UR5, !P0 ;  /* 0x0000000504007c0c */ /* 0x010fe2000c781270 */
[----:B------:R-:W-:Y:S01]  /*59610*/  ULDC UR5, c[0x0][0x248] ;  /* 0x0000920000057ab9 */ /* 0x000fe20000000800 */
[----:B------:R-:W-:Y:S01]  /*59620*/  ISETP.LT.AND P6, PT, R2, UR13, !P3 ;  /* 0x0000000d02007c0c */ /* 0x000fe2000dfc1270 */
[----:B------:R-:W-:Y:S01]  /*59630*/  VIADD R2, R3, UR5 ;  /* 0x0000000503027c36 */ /* 0x000fe20008000000 */
[----:B------:R-:W-:Y:S01]  /*59640*/  ULDC UR5, c[0x0][0x228] ;  /* 0x00008a0000057ab9 */ /* 0x000fe20000000800 */
[----:B------:R-:W-:Y:S01]  /*59650*/  ULDC UR13, c[0x0][0x228] ;  /* 0x00008a00000d7ab9 */ /* 0x000fe20000000800 */
[----:B---3--:R-:W-:Y:S01]  /*59660*/  ISETP.LT.AND P5, PT, R13, UR9, !P3 ;  /* 0x000000090d007c0c */ /* 0x008fe2000dfa1270 */
[----:B------:R-:W-:Y:S01]  /*59670*/  ULDC UR9, c[0x0][0x228] ;  /* 0x00008a0000097ab9 */ /* 0x000fe20000000800 */
[----:B------:R0:W-:Y:S01]  /*59680*/  @P2 STG.E.U16 desc[UR10][R26.64], R14 ;  /* 0x0000000e1a002986 */ /* 0x0001e2000c10150a */
[----:B------:R-:W-:Y:S01]  /*59690*/  ISETP.LT.AND P2, PT, R5, UR16, !P0 ;  /* 0x0000001005007c0c */ /* 0x000fe2000c741270 */
[----:B------:R-:W-:Y:S01]  /*596a0*/  IMAD.WIDE R4, R3, 0x2, R10 ;  /* 0x0000000203047825 */ /* 0x000fe200078e020a */
[----:B------:R-:W-:Y:S01]  /*596b0*/  PRMT R12, R14, 0x7632, R12 ;  /* 0x000076320e0c7816 */ /* 0x000fe2000000000c */
[----:B------:R-:W-:Y:S01]  /*596c0*/  ULDC.64 UR16, c[0x0][0x228] ;  /* 0x00008a0000107ab9 */ /* 0x000fe20000000a00 */
[----:B------:R-:W-:Y:S01]  /*596d0*/  ISETP.LT.AND P0, PT, R15, UR15, !P0 ;  /* 0x0000000f0f007c0c */ /* 0x000fe2000c701270 */
[----:B------:R-:W-:-:S02]  /*596e0*/  ULDC UR15, c[0x0][0x228] ;  /* 0x00008a00000f7ab9 */ /* 0x000fc40000000800 */
[----:B------:R1:W-:Y:S01]  /*596f0*/  @P4 STG.E.U16 desc[UR10][R4.64], R12 ;  /* 0x0000000c04004986 */ /* 0x0003e2000c10150a */
[C---:B0-----:R-:W-:Y:S01]  /*59700*/  IMAD.WIDE R26, R3.reuse, 0x2, R8 ;  /* 0x00000002031a7825 */ /* 0x041fe200078e0208 */
[----:B------:R-:W-:Y:S02]  /*59710*/  ISETP.LT.AND P4, PT, R0, UR7, !P3 ;  /* 0x0000000700007c0c */ /* 0x000fe4000df81270 */
[----:B------:R-:W2:Y:S01]  /*59720*/  LDL.LU R0, [R1+0x194] ;  /* 0x0001940001007983 */ /* 0x000ea20000300800 */
[----:B------:R-:W-:-:S03]  /*59730*/  IMAD.WIDE R14, R3, 0x2, R6 ;  /* 0x00000002030e7825 */ /* 0x000fc600078e0206 */
[----:B------:R0:W-:Y:S01]  /*59740*/  @P2 STG.E.U16 desc[UR10][R26.64], R21 ;  /* 0x000000151a002986 */ /* 0x0001e2000c10150a */
[C---:B-1----:R-:W-:Y:S01]  /*59750*/  IMAD.WIDE R12, R2.reuse, 0x2, R24 ;  /* 0x00000002020c7825 */ /* 0x042fe200078e0218 */
[----:B------:R-:W-:Y:S02]  /*59760*/  PRMT R3, R19, 0x7632, R3 ;  /* 0x0000763213037816 */ /* 0x000fe40000000003 */
[----:B------:R1:W-:Y:S01]  /*59770*/  @P0 STG.E.U16 desc[UR10][R14.64], R28 ;  /* 0x0000001c0e000986 */ /* 0x0003e2000c10150a */
[----:B------:R-:W-:-:S03]  /*59780*/  IMAD.WIDE R4, R2, 0x2, R22 ;  /* 0x0000000202047825 */ /* 0x000fc600078e0216 */
[----:B------:R3:W-:Y:S04]  /*59790*/  @P6 STG.E.U16 desc[UR10][R12.64], R19 ;  /* 0x000000130c006986 */ /* 0x0007e8000c10150a */
[----:B0-----:R-:W4:Y:S04]  /*597a0*/  LDL.LU R21, [R1+0x2228] ;  /* 0x0022280001157983 */ /* 0x001f280000300800 */
[----:B-1----:R-:W4:Y:S04]  /*597b0*/  LDL R28, [R1+0x13fc] ;  /* 0x0013fc00011c7983 */ /* 0x002f280000100800 */
[----:B------:R-:W4:Y:S04]  /*597c0*/  LDL.LU R14, [R1+0x1a4] ;  /* 0x0001a400010e7983 */ /* 0x000f280000300800 */
[----:B------:R-:W4:Y:S04]  /*597d0*/  LDL R15, [R1+0x13dc] ;  /* 0x0013dc00010f7983 */ /* 0x000f280000100800 */
[----:B---3--:R-:W3:Y:S04]  /*597e0*/  LDL.LU R19, [R1+0x2224] ;  /* 0x0022240001137983 */ /* 0x008ee80000300800 */
[----:B------:R-:W3:Y:S04]  /*597f0*/  LDL R12, [R1+0x13f0] ;  /* 0x0013f000010c7983 */ /* 0x000ee80000100800 */
[----:B------:R0:W-:Y:S04]  /*59800*/  @P5 STG.E.U16 desc[UR10][R4.64], R3 ;  /* 0x0000000304005986 */ /* 0x0001e8000c10150a */
[----:B------:R-:W3:Y:S04]  /*59810*/  LDL R13, [R1+0x13f8] ;  /* 0x0013f800010d7983 */ /* 0x000ee80000100800 */
[----:B0-----:R-:W3:Y:S01]  /*59820*/  LDL R5, [R1+0x13f4] ;  /* 0x0013f40001057983 */ /* 0x001ee20000100800 */
[----:B--2---:R-:W-:Y:S01]  /*59830*/  PRMT R29, R0, 0x7632, R29 ;  /* 0x00007632001d7816 */ /* 0x004fe2000000001d */
[----:B----4-:R-:W-:-:S05]  /*59840*/  IMAD.WIDE R26, R2, 0x2, R20 ;  /* 0x00000002021a7825 */ /* 0x010fca00078e0214 */
[----:B------:R-:W-:Y:S01]  /*59850*/  @P4 STG.E.U16 desc[UR10][R26.64], R14 ;  /* 0x0000000e1a004986 */ /* 0x000fe2000c10150a */
[----:B------:R-:W-:Y:S02]  /*59860*/  PRMT R3, R14, 0x7632, R3 ;  /* 0x000076320e037816 */ /* 0x000fe40000000003 */
[----:B---3--:R-:W-:Y:S01]  /*59870*/  ISETP.LT.AND P6, PT, R12, UR5, !P3 ;  /* 0x000000050c007c0c */ /* 0x008fe2000dfc1270 */
[----:B------:R-:W-:Y:S02]  /*59880*/  ULDC UR5, c[0x0][0x228] ;  /* 0x00008a0000057ab9 */ /* 0x000fe40000000800 */
[----:B------:R-:W-:Y:S01]  /*59890*/  ISETP.LT.AND P4, PT, R28, UR5, !P3 ;  /* 0x000000051c007c0c */ /* 0x000fe2000df81270 */
[----:B------:R-:W-:Y:S01]  /*598a0*/  VIADD R28, R15, 0x1c ;  /* 0x0000001c0f1c7836 */ /* 0x000fe20000000000 */
[----:B------:R0:W-:Y:S01]  /*598b0*/  STL [R1+0x221c], R19 ;  /* 0x00221c1301007387 */ /* 0x0001e20000100800 */
[----:B------:R-:W-:Y:S01]  /*598c0*/  ISETP.LT.AND P0, PT, R5, UR6, !P3 ;  /* 0x0000000605007c0c */ /* 0x000fe2000df01270 */
[----:B------:R-:W-:Y:S01]  /*598d0*/  ULDC UR6, c[0x0][0x228] ;  /* 0x00008a0000067ab9 */ /* 0x000fe20000000800 */
[C---:B------:R-:W-:Y:S01]  /*598e0*/  IMAD.WIDE R4, R2.reuse, 0x2, R18 ;  /* 0x0000000202047825 */ /* 0x040fe200078e0212 */
[----:B------:R-:W-:Y:S01]  /*598f0*/  ISETP.LT.AND P5, PT, R13, UR6, !P3 ;  /* 0x000000060d007c0c */ /* 0x000fe2000dfa1270 */
[----:B------:R-:W-:Y:S01]  /*59900*/  ULDC.64 UR6, c[0x0][0x228] ;  /* 0x00008a0000067ab9 */ /* 0x000fe20000000a00 */
[----:B0-----:R-:W2:Y:S01]  /*59910*/  LDL.LU R19, [R1+0x1d4] ;  /* 0x0001d40001137983 */ /* 0x001ea20000300800 */
[----:B------:R-:W-:Y:S01]  /*59920*/  IMAD.WIDE R12, R2, 0x2, R16 ;  /* 0x00000002020c7825 */ /* 0x000fe200078e0210 */
[----:B------:R-:W-:Y:S01]  /*59930*/  ISETP.GE.AND P2, PT, R28, UR7, PT ;  /* 0x000000071c007c0c */ /* 0x000fe2000bf46270 */
[----:B------:R-:W-:Y:S01]  /*59940*/  ULDC UR5, c[0x0][0x248] ;  /* 0x0000920000057ab9 */ /* 0x000fe20000000800 */
[----:B------:R0:W-:Y:S01]  /*59950*/  @P6 STG.E.U16 desc[UR10][R4.64], R3 ;  /* 0x0000000304006986 */ /* 0x0001e2000c10150a */
[----:B------:R-:W-:Y:S01]  /*59960*/  IMAD.WIDE R14, R2, 0x2, R10 ;  /* 0x00000002020e7825 */ /* 0x000fe200078e020a */
[----:B------:R-:W-:-:S02]  /*59970*/  ULDC UR7, c[0x0][0x228] ;  /* 0x00008a0000077ab9 */ /* 0x000fc40000000800 */
[----:B------:R-:W3:Y:S04]  /*59980*/  LDL R28, [R1+0x13e8] ;  /* 0x0013e800011c7983 */ /* 0x000ee80000100800 */
[----:B------:R1:W-:Y:S04]  /*59990*/  @P0 STG.E.U16 desc[UR10][R12.64], R0 ;  /* 0x000000000c000986 */ /* 0x0003e8000c10150a */
[----:B0-----:R-:W4:Y:S04]  /*599a0*/  LDL R3, [R1+0x13e0] ;  /* 0x0013e00001037983 */ /* 0x001f280000100800 */
[----:B------:R-:W2:Y:S04]  /*599b0*/  LDL.LU R4, [R1+0x1b4] ;  /* 0x0001b40001047983 */ /* 0x000ea80000300800 */
[----:B------:R-:W2:Y:S04]  /*599c0*/  LDL R5, [R1+0x13dc] ;  /* 0x0013dc0001057983 */ /* 0x000ea80000100800 */
[----:B-1----:R-:W2:Y:S04]  /*599d0*/  LDL.LU R0, [R1+0x2220] ;  /* 0x0022200001007983 */ /* 0x002ea80000300800 */
[----:B------:R-:W2:Y:S01]  /*599e0*/  LDL R13, [R1+0x1400] ;  /* 0x00140000010d7983 */ /* 0x000ea20000100800 */
[----:B------:R-:W-:-:S03]  /*599f0*/  IMAD.WIDE R26, R2, 0x2, R8 ;  /* 0x00000002021a7825 */ /* 0x000fc600078e0208 */
[----:B------:R2:W-:Y:S01]  /*59a00*/  @P5 STG.E.U16 desc[UR10][R14.64], R29 ;  /* 0x0000001d0e005986 */ /* 0x0005e2000c10150a */
[----:B---3--:R-:W-:Y:S01]  /*59a10*/  ISETP.LT.AND P5, PT, R28, UR9, !P1 ;  /* 0x000000091c007c0c */ /* 0x008fe2000cfa1270 */
[C---:B------:R-:W-:Y:S01]  /*59a20*/  VIADD R28, R2.reuse, UR5 ;  /* 0x00000005021c7c36 */ /* 0x040fe20008000000 */
[----:B----4-:R-:W-:Y:S01]  /*59a30*/  ISETP.LT.AND P6, PT, R3, UR13, !P1 ;  /* 0x0000000d03007c0c */ /* 0x010fe2000cfc1270 */
[----:B------:R-:W-:Y:S01]  /*59a40*/  IMAD.WIDE R2, R2, 0x2, R6 ;  /* 0x0000000202027825 */ /* 0x000fe200078e0206 */
[----:B--2---:R-:W-:Y:S01]  /*59a50*/  PRMT R29, R19, 0x7632, R29 ;  /* 0x00007632131d7816 */ /* 0x004fe2000000001d */
[----:B------:R-:W-:Y:S01]  /*59a60*/  ULDC UR9, c[0x0][0x228] ;  /* 0x00008a0000097ab9 */ /* 0x000fe20000000800 */
[----:B------:R0:W-:Y:S01]  /*59a70*/  @P4 STG.E.U16 desc[UR10][R26.64], R4 ;  /* 0x000000041a004986 */ /* 0x0001e2000c10150a */
[----:B------:R-:W-:-:S03]  /*59a80*/  ISETP.LT.AND P3, PT, R13, UR15, !P3 ;  /* 0x0000000f0d007c0c */ /* 0x000fc6000df61270 */
[----:B------:R-:W-:Y:S01]  /*59a90*/  STL [R1+0x2210], R0 ;  /* 0x0022100001007387 */ /* 0x000fe20000100800 */
[----:B0-----:R-:W-:Y:S01]  /*59aa0*/  PRMT R27, R4, 0x7632, R27 ;  /* 0x00007632041b7816 */ /* 0x001fe2000000001b */
[----:B------:R-:W-:Y:S01]  /*59ab0*/  VIADD R26, R5, 0x1d ;  /* 0x0000001d051a7836 */ /* 0x000fe20000000000 */
[----:B------:R-:W-:Y:S01]  /*59ac0*/  ULDC UR5, c[0x0][0x228] ;  /* 0x00008a0000057ab9 */ /* 0x000fe20000000800 */
[----:B------:R-:W-:Y:S01]  /*59ad0*/  IMAD.WIDE R4, R28, 0x2, R24 ;  /* 0x000000021c047825 */ /* 0x000fe200078e0218 */
[----:B------:R0:W-:Y:S01]  /*59ae0*/  STL [R1+0x2214], R24 ;  /* 0x0022141801007387 */ /* 0x0001e20000100800 */
[----:B------:R-:W-:Y:S01]  /*59af0*/  ULDC UR13, c[0x0][0x228] ;  /* 0x00008a00000d7ab9 */ /* 0x000fe20000000800 */
[----:B------:R-:W-:Y:S02]  /*59b00*/  ISETP.GE.AND P0, PT, R26, UR17, PT ;  /* 0x000000111a007c0c */ /* 0x000fe4000bf06270 */
        /* <DEDUP_REMOVED lines=8> */
[----:B------:R-:W3:Y:S04]  /*59b90*/  LDL R3, [R1+0x1400] ;  /* 0x0014000001037983 */ /* 0x000ee80000100800 */
[----:B------:R0:W-:Y:S04]  /*59ba0*/  @P6 STG.E.U16 desc[UR10][R4.64], R19 ;  /* 0x0000001304006986 */ /* 0x0001e8000c10150a */
[----:B0-----:R-:W3:Y:S04]  /*59bb0*/  LDL.LU R19, [R1+0x221c] ;  /* 0x00221c0001137983 */ /* 0x001ee80000300800 */
[----:B------:R-:W3:Y:S04]  /*59bc0*/  LDL R5, [R1+0x13f0] ;  /* 0x0013f00001057983 */ /* 0x000ee80000100800 */
[----:B------:R-:W3:Y:S01]  /*59bd0*/  LDL R4, [R1+0x13f4] ;  /* 0x0013f40001047983 */ /* 0x000ee20000100800 */
[----:B------:R-:W-:Y:S01]  /*59be0*/  ISETP.LT.AND P4, PT, R0, UR7, !P1 ;  /* 0x0000000700007c0c */ /* 0x000fe2000cf81270 */
[----:B------:R-:W-:Y:S01]  /*59bf0*/  IMAD.WIDE R12, R28, 0x2, R22 ;  /* 0x000000021c0c7825 */ /* 0x000fe200078e0216 */
[----:B------:R-:W-:-:S03]  /*59c00*/  ULDC UR7, c[0x0][0x228] ;  /* 0x00008a0000077ab9 */ /* 0x000fc60000000800 */
[C---:B------:R-:W-:Y:S01]  /*59c10*/  IMAD.WIDE R14, R28.reuse, 0x2, R20 ;  /* 0x000000021c0e7825 */ /* 0x040fe200078e0214 */
[----:B------:R0:W-:Y:S04]  /*59c20*/  @P5 STG.E.U16 desc[UR10][R12.64], R29 ;  /* 0x0000001d0c005986 */ /* 0x0001e8000c10150a */
[----:B------:R-:W-:Y:S01]  /*59c30*/  STL [R1+0x2208], R16 ;  /* 0x0022081001007387 */ /* 0x000fe20000100800 */
[----:B0-----:R-:W-:Y:S01]  /*59c40*/  IMAD.WIDE R12, R28, 0x2, R10 ;  /* 0x000000021c0c7825 */ /* 0x001fe200078e020a */
[----:B--2---:R-:W-:Y:S02]  /*59c50*/  PRMT R0, R24, 0x7632, R0 ;  /* 0x0000763218007816 */ /* 0x004fe40000000000 */
[----:B----4-:R0:W-:Y:S01]  /*59c60*/  @P4 STG.E.U16 desc[UR10][R14.64], R26 ;  /* 0x0000001a0e004986 */ /* 0x0101e2000c10150a */
[----:B------:R-:W-:-:S02]  /*59c70*/  PRMT R23, R26, 0x7632, R23 ;  /* 0x000076321a177816 */ /* 0x000fc40000000017 */
[----:B---3--:R-:W-:Y:S01]  /*59c80*/  ISETP.LT.AND P4, PT, R27, UR9, !P1 ;  /* 0x000000091b007c0c */ /* 0x008fe2000cf81270 */
[----:B------:R-:W-:Y:S01]  /*59c90*/  ULDC UR9, c[0x0][0x228] ;  /* 0x00008a0000097ab9 */ /* 0x000fe20000000800 */
[----:B------:R-:W-:Y:S01]  /*59ca0*/  PRMT R29, R25, 0x7632, R29 ;  /* 0x00007632191d7816 */ /* 0x000fe2000000001d */
[----:B0-----:R-:W-:Y:S01]  /*59cb0*/  IMAD.WIDE R14, R28, 0x2, R8 ;  /* 0x000000021c0e7825 */ /* 0x001fe200078e0208 */
[----:B------:R-:W-:Y:S01]  /*59cc0*/  ISETP.LT.AND P6, PT, R5, UR7, !P1 ;  /* 0x0000000705007c0c */ /* 0x000fe2000cfc1270 */
[----:B------:R-:W-:Y:S01]  /*59cd0*/  ULDC UR7, c[0x0][0x228] ;  /* 0x00008a0000077ab9 */ /* 0x000fe20000000800 */
[----:B------:R-:W-:Y:S02]  /*59ce0*/  ISETP.LT.AND P5, PT, R4, UR14, !P1 ;  /* 0x0000000e04007c0c */ /* 0x000fe4000cfa1270 */
[----:B------:R-:W-:Y:S01]  /*59cf0*/  ISETP.LT.AND P3, PT, R2, UR7, !P1 ;  /* 0x0000000702007c0c */ /* 0x000fe2000cf61270 */
[C---:B------:R-:W-:Y:S01]  /*59d00*/  IMAD.WIDE R4, R28.reuse, 0x2, R16 ;  /* 0x000000021c047825 */ /* 0x040fe200078e0210 */
[----:B------:R-:W-:Y:S01]  /*59d10*/  ISETP.LT.AND P1, PT, R3, UR5, !P1 ;  /* 0x0000000503007c0c */ /* 0x000fe2000cf21270 */
[----:B------:R-:W2:Y:S01]  /*59d20*/  LDL.LU R16, [R1+0x158] ;  /* 0x0001580001107983 */ /* 0x000ea20000300800 */
[----:B------:R-:W-:Y:S01]  /*59d30*/  ULDC UR14, c[0x0][0x228] ;  /* 0x00008a00000e7ab9 */ /* 0x000fe20000000800 */
[----:B------:R-:W-:Y:S01]  /*59d40*/  IMAD.WIDE R2, R28, 0x2, R18 ;  /* 0x000000021c027825 */ /* 0x000fe200078e0212 */
[----:B------:R-:W-:Y:S01]  /*59d50*/  ULDC UR5, c[0x0][0x248] ;  /* 0x0000920000057ab9 */ /* 0x000fe20000000800 */
[----:B------:R0:W-:Y:S01]  /*59d60*/  STL [R1+0x2204], R17 ;  /* 0x0022041101007387 */ /* 0x0001e20000100800 */
[----:B------:R-:W-:-:S03]  /*59d70*/  ULDC UR7, c[0x0][0x228] ;  /* 0x00008a0000077ab9 */ /* 0x000fc60000000800 */
[----:B------:R1:W-:Y:S04]  /*59d80*/  @P6 STG.E.U16 desc[UR10][R2.64], R23 ;  /* 0x0000001702006986 */ /* 0x0003e8000c10150a */
[----:B------:R3:W-:Y:S04]  /*59d90*/  @P5 STG.E.U16 desc[UR10][R4.64], R24 ;  /* 0x0000001804005986 */ /* 0x0007e8000c10150a */
[----:B0-----:R-:W4:Y:S04]  /*59da0*/  LDL.LU R17, [R1+0x1a8] ;  /* 0x0001a80001117983 */ /* 0x001f280000300800 */
[----:B-1----:R-:W4:Y:S04]  /*59db0*/  LDL.LU R23, [R1+0x2218] ;  /* 0x0022180001177983 */ /* 0x002f280000300800 */
        /* <DEDUP_REMOVED lines=14> */
[----:B------:R-:W-:Y:S01]  /*59ea0*/  ULDC.64 UR14, c[0x0][0x228] ;  /* 0x00008a00000e7ab9 */ /* 0x000fe20000000a00 */
        /* <DEDUP_REMOVED lines=12> */
[----:B------:R-:W-:Y:S01]  /*59f70*/  ULDC UR5, c[0x0][0x248] ;  /* 0x0000920000057ab9 */ /* 0x000fe20000000800 */
[----:B------:R-:W-:Y:S01]  /*59f80*/  ULDC UR9, c[0x0][0x228] ;  /* 0x00008a0000097ab9 */ /* 0x000fe20000000800 */
[C---:B------:R-:W-:Y:S01]  /*59f90*/  IMAD.WIDE R4, R3.reuse, 0x2, R24 ;  /* 0x0000000203047825 */ /* 0x040fe200078e0218 */
[----:B------:R-:W-:Y:S01]  /*59fa0*/  ULDC UR15, c[0x0][0x228] ;  /* 0x00008a00000f7ab9 */ /* 0x000fe20000000800 */
        /* <DEDUP_REMOVED lines=31> */
[----:B------:R-:W-:Y:S02]  /*5a1a0*/  IMAD.WIDE R4, R3, 0x2, R6 ;  /* 0x0000000203047825 */ /* 0x000fe400078e0206 */
[----:B------:R0:W-:Y:S01]  /*5a1b0*/  @P4 STG.E.U16 desc[UR10][R14.64], R28 ;  /* 0x0000001c0e004986 */ /* 0x0001e2000c10150a */
[----:B------:R-:W-:Y:S01]  /*5a1c0*/  PRMT R3, R0, 0x7632, R3 ;  /* 0x0000763200037816 */ /* 0x000fe20000000003 */
[----:B------:R-:W-:Y:S01]  /*5a1d0*/  ULDC UR7, c[0x0][0x228] ;  /* 0x00008a0000077ab9 */ /* 0x000fe20000000800 */
[----:B------:R-:W-:Y:S01]  /*5a1e0*/  PRMT R29, R11, 0x7632, R29 ;  /* 0x000076320b1d7816 */ /* 0x000fe2000000001d */
[----:B------:R-:W-:Y:S01]  /*5a1f0*/  @P1 STG.E.U16 desc[UR10][R12.64], R0 ;  /* 0x000000000c001986 */ /* 0x000fe2000c10150a */
[----:B------:R-:W-:Y:S01]  /*5a200*/  ULDC.64 UR12, c[0x0][0x228] ;  /* 0x00008a00000c7ab9 */ /* 0x000fe20000000a00 */
        /* <DEDUP_REMOVED lines=77> */
[----:B------:R-:W-:Y:S01]  /*5a6e0*/  ULDC UR6, c[0x0][0x228] ;  /* 0x00008a0000067ab9 */ /* 0x000fe20000000800 */
[----:B------:R-:W-:Y:S01]  /*5a6f0*/  ISETP.LT.AND P6, PT, R27, UR5, !P3 ;  /* 0x000000051b007c0c */ /* 0x000fe2000dfc1270 */
[----:B------:R-:W-:Y:S01]  /*5a700*/  ULDC UR5, c[0x0][0x228] ;  /* 0x00008a0000057ab9 */ /* 0x000fe20000000800 */
[----:B------:R-:W-:Y:S01]  /*5a710*/  ULDC UR7, c[0x0][0x228] ;  /* 0x00008a0000077ab9 */ /* 0x000fe20000000800 */
[----:B0-----:R-:W-:-:S05]  /*5a720*/  IMAD.WIDE R4, R3, 0x2, R22 ;  /* 0x0000000203047825 */ /* 0x001fca00078e0216 */
[----:B------:R0:W-:Y:S01]  /*5a730*/  @P1 STG.E.U16 desc[UR10][R4.64], R2 ;  /* 0x0000000204001986 */ /* 0x0001e2000c10150a */
[----:B------:R-:W-:Y:S01]  /*5a740*/  ISETP.GE.AND P1, PT, R12, UR9, PT ;  /* 0x000000090c007c0c */ /* 0x000fe2000bf26270 */
[C---:B------:R-:W-:Y:S01]  /*5a750*/  IMAD.WIDE R12, R3.reuse, 0x2, R18 ;  /* 0x00000002030c7825 */ /* 0x040fe200078e0212 */
[----:B------:R-:W-:Y:S01]  /*5a760*/  ULDC UR9, c[0x0][0x228] ;  /* 0x00008a0000097ab9 */ /* 0x000fe20000000800 */
[----:B------:R-:W2:Y:S02]  /*5a770*/  LDL.LU R19, [R1+0x1dc] ;  /* 0x0001dc0001137983 */ /* 0x000ea40000300800 */
[----:B0-----:R-:W-:Y:S01]  /*5a780*/  IMAD.WIDE R4, R3, 0x2, R20 ;  /* 0x0000000203047825 */ /* 0x001fe200078e0214 */
[----:B------:R-:W-:-:S04]  /*5a790*/  PRMT R2, R9, 0x7632, R2 ;  /* 0x0000763209027816 */ /* 0x000fc80000000002 */
        /* <DEDUP_REMOVED lines=13> */
[----:B------:R0:W-:Y:S01]  /*5a870*/  @P6 STG.E.U16 desc[UR10][R26.64], R28 ;  /* 0x0000001c1a006986 */ /* 0x0001e2000c10150a */
[----:B------:R-:W-:-:S03]  /*5a880*/  ISETP.LT.AND P4, PT, R0, UR6, !P2 ;  /* 0x0000000600007c0c */ /* 0x000fc6000d781270 */
[----:B------:R-:W-:Y:S04]  /*5a890*/  STL [R1+0x21dc], R0 ;  /* 0x0021dc0001007387 */ /* 0x000fe80000100800 */
[----:B------:R-:W-:Y:S01]  /*5a8a0*/  STL [R1+0x21e0], R24 ;  /* 0x0021e01801007387 */ /* 0x000fe20000100800 */
[----:B----4-:R-:W-:Y:S01]  /*5a8b0*/  ISETP.LT.AND P0, PT, R4, UR5, !P3 ;  /* 0x0000000504007c0c */ /* 0x010fe2000df01270 */
[----:B------:R-:W-:Y:S01]  /*5a8c0*/  ULDC UR5, c[0x0][0x248] ;  /* 0x0000920000057ab9 */ /* 0x000fe20000000800 */
[----:B--2---:R-:W-:Y:S01]  /*5a8d0*/  ISETP.LT.AND P3, PT, R5, UR13, !P3 ;  /* 0x0000000d05007c0c */ /* 0x004fe2000df61270 */
[----:B---3--:R-:W-:Y:S01]  /*5a8e0*/  IMAD.WIDE R4, R3, 0x2, R8 ;  /* 0x0000000203047825 */ /* 0x008fe200078e0208 */
[----:B------:R-:W-:Y:S01]  /*5a8f0*/  ULDC UR13, c[0x0][0x228] ;  /* 0x00008a00000d7ab9 */ /* 0x000fe20000000800 */
[----:B------:R-:W-:-:S02]  /*5a900*/  ISETP.LT.AND P6, PT, R2, UR9, !P2 ;  /* 0x0000000902007c0c */ /* 0x000fc4000d7c1270 */
[C---:B0-----:R-:W-:Y:S01]  /*5a910*/  VIADD R28, R3.reuse, UR5 ;  /* 0x00000005031c7c36 */ /* 0x041fe20008000000 */
[----:B------:R-:W-:Y:S01]  /*5a920*/  ULDC UR9, c[0x0][0x228] ;  /* 0x00008a0000097ab9 */ /* 0x000fe20000000800 */
[----:B------:R-:W-:Y:S01]  /*5a930*/  IMAD.WIDE R2, R3, 0x2, R6 ;  /* 0x0000000203027825 */ /* 0x000fe200078e0206 */
[----:B------:R-:W-:-:S03]  /*5a940*/  PRMT R26, R12, 0x7632, R26 ;  /* 0x000076320c1a7816 */ /* 0x000fc6000000001a */
[----:B------:R0:W-:Y:S01]  /*5a950*/  @P0 STG.E.U16 desc[UR10][R4.64], R12 ;  /* 0x0000000c04000986 */ /* 0x0001e2000c10150a */
[----:B------:R-:W-:Y:S01]  /*5a960*/  ULDC UR5, c[0x0][0x228] ;  /* 0x00008a0000057ab9 */ /* 0x000fe20000000800 */
[----:B------:R-:W-:Y:S02]  /*5a970*/  VIADD R27, R13, 0x21 ;  /* 0x000000210d1b7836 */ /* 0x000fe40000000000 */
[----:B------:R-:W-:Y:S01]  /*5a980*/  @P3 STG.E.U16 desc[UR10][R2.64], R26 ;  /* 0x0000001a02003986 */ /* 0x000fe2000c10150a */
[----:B0-----:R-:W-:-:S03]  /*5a990*/  IMAD.WIDE R4, R28, 0x2, R24 ;  /* 0x000000021c047825 */ /* 0x001fc600078e0218 */
[----:B------:R-:W2:Y:S04]  /*5a9a0*/  LDL.LU R24, [R1+0x1fc] ;  /* 0x0001fc0001187983 */ /* 0x000ea80000300800 */
[----:B------:R0:W-:Y:S01]  /*5a9b0*/  STL [R1+0x21d8], R25 ;  /* 0x0021d81901007387 */ /* 0x0001e20000100800 */
[----:B------:R-:W-:Y:S01]  /*5a9c0*/  ISETP.LT.AND P5, PT, R15, UR7, !P2 ;  /* 0x000000070f007c0c */ /* 0x000fe2000d7a1270 */
[----:B------:R-:W-:Y:S02]  /*5a9d0*/  ULDC.64 UR6, c[0x0][0x228] ;  /* 0x00008a0000067ab9 */ /* 0x000fe40000000a00 */
[----:B------:R-:W-:Y:S01]  /*5a9e0*/  ISETP.GE.AND P0, PT, R27, UR7, PT ;  /* 0x000000071b007c0c */ /* 0x000fe2000bf06270 */
[----:B------:R1:W-:Y:S01]  /*5a9f0*/  @P6 STG.E.U16 desc[UR10][R4.64], R19 ;  /* 0x0000001304006986 */ /* 0x0003e2000c10150a */
[----:B------:R-:W-:Y:S01]  /*5aa00*/  PRMT R29, R19, 0x7632, R29 ;  /* 0x00007632131d7816 */ /* 0x000fe2000000001d */
[C---:B------:R-:W-:Y:S01]  /*5aa10*/  IMAD.WIDE R12, R28.reuse, 0x2, R22 ;  /* 0x000000021c0c7825 */ /* 0x040fe200078e0216 */
[----:B------:R-:W-:Y:S01]  /*5aa20*/  ULDC UR7, c[0x0][0x228] ;  /* 0x00008a0000077ab9 */ /* 0x000fe20000000800 */
        /* <DEDUP_REMOVED lines=9> */
[----:B------:R-:W-:-:S03]  /*5aac0*/  IMAD.WIDE R14, R28, 0x2, R20 ;  /* 0x000000021c0e7825 */ /* 0x000fc600078e0214 */
        /* <DEDUP_REMOVED lines=21> */
[----:B------:R-:W-:Y:S01]  /*5ac20*/  ULDC.64 UR16, c[0x0][0x228] ;  /* 0x00008a0000107ab9 */ /* 0x000fe20000000a00 */
        /* <DEDUP_REMOVED lines=53> */
[----:B------:R-:W-:Y:S02]  /*5af80*/  ULDC UR14, c[0x0][0x228] ;  /* 0x00008a00000e7ab9 */ /* 0x000fe40000000800 */
[----:B--2---:R-:W-:-:S02]  /*5af90*/  ISETP.LT.AND P3, PT, R13, UR14, !P1 ;  /* 0x0000000e0d007c0c */ /* 0x004fc4000cf61270 */
        /* <DEDUP_REMOVED lines=9> */
[----:B------:R-:W-:Y:S02]  /*5b030*/  ULDC UR14, c[0x0][0x228] ;  /* 0x00008a00000e7ab9 */ /* 0x000fe40000000800 */
        /* <DEDUP_REMOVED lines=29> */
[----:B0-----:R-:W-:Y:S01]  /*5b210*/  IMAD.WIDE R14, R3, 0x2, R18 ;  /* 0x00000002030e7825 */ /* 0x001fe200078e0212 */
[----:B------:R0:W-:Y:S01]  /*5b220*/  STL [R1+0x21bc], R19 ;  /* 0x0021bc1301007387 */ /* 0x0001e20000100800 */
[----:B------:R-:W-:-:S03]  /*5b230*/  ULDC UR9, c[0x0][0x228] ;  /* 0x00008a0000097ab9 */ /* 0x000fc60000000800 */
        /* <DEDUP_REMOVED lines=23> */
[----:B------:R0:W-:Y:S01]  /*5b3b0*/  @P1 STG.E.U16 desc[UR10][R26.64], R14 ;  /* 0x0000000e1a001986 */ /* 0x0001e2000c10150a */
[----:B------:R-:W-:Y:S02]  /*5b3c0*/  ISETP.LT.AND P1, PT, R5, UR15, !P0 ;  /* 0x0000000f05007c0c */ /* 0x000fe4000c721270 */
[----:B------:R-:W-:Y:S01]  /*5b3d0*/  ISETP.LT.AND P0, PT, R15, UR14, !P0 ;  /* 0x0000000e0f007c0c */ /* 0x000fe2000c701270 */
[----:B------:R-:W-:Y:S01]  /*5b3e0*/  IMAD.WIDE R4, R3, 0x2, R10 ;  /* 0x0000000203047825 */ /* 0x000fe200078e020a */
[----:B------:R-:W-:Y:S01]  /*5b3f0*/  PRMT R12, R14, 0x7632, R12 ;  /* 0x000076320e0c7816 */ /* 0x000fe2000000000c */
[----:B------:R-:W-:-:S02]  /*5b400*/  ULDC UR14, c[0x0][0x228] ;  /* 0x00008a00000e7ab9 */ /* 0x000fc40000000800 */
[C---:B0-----:R-:W-:Y:S02]  /*5b410*/  IMAD.WIDE R26, R3.reuse, 0x2, R8 ;  /* 0x00000002031a7825 */ /* 0x041fe400078e0208 */
[----:B------:R0:W-:Y:S02]  /*5b420*/  @P3 STG.E.U16 desc[UR10][R4.64], R12 ;  /* 0x0000000c04003986 */ /* 0x0001e4000c10150a */
[----:B------:R-:W-:Y:S01]  /*5b430*/  IMAD.WIDE R14, R3, 0x2, R6 ;  /* 0x00000002030e7825 */ /* 0x000fe200078e0206 */
[----:B------:R-:W-:Y:S01]  /*5b440*/  ISETP.LT.AND P3, PT, R0, UR7, !P4 ;  /* 0x0000000700007c0c */ /* 0x000fe2000e761270 */
[----:B------:R1:W-:Y:S01]  /*5b450*/  @P1 STG.E.U16 desc[UR10][R26.64], R21 ;  /* 0x000000151a001986 */ /* 0x0003e2000c10150a */
[----:B------:R-:W-:Y:S01]  /*5b460*/  PRMT R3, R19, 0x7632, R3 ;  /* 0x0000763213037816 */ /* 0x000fe20000000003 */
[----:B------:R-:W-:Y:S02]  /*5b470*/  ULDC UR7, c[0x0][0x228] ;  /* 0x00008a0000077ab9 */ /* 0x000fe40000000800 */
[----:B------:R-:W2:Y:S01]  /*5b480*/  LDL.LU R0, [R1+0x214] ;  /* 0x0002140001007983 */ /* 0x000ea20000300800 */
[----:B0-----:R-:W-:-:S03]  /*5b490*/  IMAD.WIDE R12, R2, 0x2, R24 ;  /* 0x00000002020c7825 */ /* 0x001fc600078e0218 */
[----:B------:R0:W-:Y:S04]  /*5b4a0*/  @P0 STG.E.U16 desc[UR10][R14.64], R28 ;  /* 0x0000001c0e000986 */ /* 0x0001e8000c10150a */
[----:B-1----:R-:W3:Y:S01]  /*5b4b0*/  LDL.LU R21, [R1+0x21c0] ;  /* 0x0021c00001157983 */ /* 0x002ee20000300800 */
[----:B------:R-:W-:-:S03]  /*5b4c0*/  IMAD.WIDE R4, R2, 0x2, R22 ;  /* 0x0000000202047825 */ /* 0x000fc600078e0216 */
[----:B------:R1:W-:Y:S04]  /*5b4d0*/  @P6 STG.E.U16 desc[UR10][R12.64], R19 ;  /* 0x000000130c006986 */ /* 0x0003e8000c10150a */
[----:B0-----:R-:W4:Y:S04]  /*5b4e0*/  LDL R28, [R1+0x13fc] ;  /* 0x0013fc00011c7983 */ /* 0x001f280000100800 */
[----:B------:R-:W4:Y:S04]  /*5b4f0*/  LDL.LU R14, [R1+0x224] ;  /* 0x00022400010e7983 */ /* 0x000f280000300800 */
[----:B------:R-:W4:Y:S04]  /*5b500*/  LDL R15, [R1+0x13dc] ;  /* 0x0013dc00010f7983 */ /* 0x000f280000100800 */
[----:B-1----:R-:W4:Y:S04]  /*5b510*/  LDL.LU R19, [R1+0x21bc] ;  /* 0x0021bc0001137983 */ /* 0x002f280000300800 */
[----:B------:R-:W4:Y:S04]  /*5b520*/  LDL R12, [R1+0x13f0] ;  /* 0x0013f000010c7983 */ /* 0x000f280000100800 */
[----:B------:R0:W-:Y:S04]  /*5b530*/  @P5 STG.E.U16 desc[UR10][R4.64], R3 ;  /* 0x0000000304005986 */ /* 0x0001e8000c10150a */
[----:B------:R-:W4:Y:S04]  /*5b540*/  LDL R13, [R1+0x13f8] ;  /* 0x0013f800010d7983 */ /* 0x000f280000100800 */
[----:B0-----:R-:W4:Y:S01]  /*5b550*/  LDL R5, [R1+0x13f4] ;  /* 0x0013f40001057983 */ /* 0x001f220000100800 */
[----:B---3--:R-:W-:Y:S01]  /*5b560*/  IMAD.WIDE R26, R2, 0x2, R20 ;  /* 0x00000002021a7825 */ /* 0x008fe200078e0214 */
[----:B--2---:R-:W-:-:S02]  /*5b570*/  PRMT R29, R0, 0x7632, R29 ;  /* 0x00007632001d7816 */ /* 0x004fc4000000001d */
[----:B----4-:R-:W-:Y:S02]  /*5b580*/  PRMT R3, R14, 0x7632, R3 ;  /* 0x000076320e037816 */ /* 0x010fe40000000003 */
[----:B------:R-:W-:Y:S01]  /*5b590*/  ISETP.LT.AND P6, PT, R12, UR5, !P4 ;  /* 0x000000050c007c0c */ /* 0x000fe2000e7c1270 */
[----:B------:R-:W-:Y:S02]  /*5b5a0*/  ULDC UR5, c[0x0][0x228] ;  /* 0x00008a0000057ab9 */ /* 0x000fe40000000800 */
[----:B------:R-:W-:Y:S01]  /*5b5b0*/  ISETP.LT.AND P1, PT, R28, UR5, !P4 ;  /* 0x000000051c007c0c */ /* 0x000fe2000e721270 */
[----:B------:R-:W-:Y:S01]  /*5b5c0*/  VIADD R28, R15, 0x24 ;  /* 0x000000240f1c7836 */ /* 0x000fe20000000000 */
[----:B------:R0:W-:Y:S01]  /*5b5d0*/  @P3 STG.E.U16 desc[UR10][R26.64], R14 ;  /* 0x0000000e1a003986 */ /* 0x0001e2000c10150a */
[----:B------:R-:W-:Y:S01]  /*5b5e0*/  ULDC UR5, c[0x0][0x248] ;  /* 0x0000920000057ab9 */ /* 0x000fe20000000800 */
[----:B------:R-:W-:Y:S02]  /*5b5f0*/  ISETP.LT.AND P5, PT, R13, UR7, !P4 ;  /* 0x000000070d007c0c */ /* 0x000fe4000e7a1270 */
[----:B------:R-:W-:Y:S01]  /*5b600*/  ISETP.LT.AND P0, PT, R5, UR8, !P4 ;  /* 0x0000000805007c0c */ /* 0x000fe2000e701270 */
[C---:B------:R-:W-:Y:S01]  /*5b610*/  IMAD.WIDE R4, R2.reuse, 0x2, R18 ;  /* 0x0000000202047825 */ /* 0x040fe200078e0212 */
[----:B------:R-:W-:Y:S01]  /*5b620*/  ULDC.64 UR8, c[0x0][0x228] ;  /* 0x00008a0000087ab9 */ /* 0x000fe20000000a00 */
[----:B------:R1:W-:Y:S02]  /*5b630*/  STL [R1+0x21b4], R19 ;  /* 0x0021b41301007387 */ /* 0x0003e40000100800 */
[----:B------:R-:W-:Y:S01]  /*5b640*/  IMAD.WIDE R12, R2, 0x2, R16 ;  /* 0x00000002020c7825 */ /* 0x000fe200078e0210 */
[----:B------:R-:W-:Y:S01]  /*5b650*/  ISETP.GE.AND P3, PT, R28, UR9, PT ;  /* 0x000000091c007c0c */ /* 0x000fe2000bf66270 */
[----:B------:R2:W-:Y:S01]  /*5b660*/  @P6 STG.E.U16 desc[UR10][R4.64], R3 ;  /* 0x0000000304006986 */ /* 0x0005e2000c10150a */
[----:B------:R-:W-:Y:S01]  /*5b670*/  ULDC UR9, c[0x0][0x228] ;  /* 0x00008a0000097ab9 */ /* 0x000fe20000000800 */
[C---:B0-----:R-:W-:Y:S01]  /*5b680*/  IMAD.WIDE R14, R2.reuse, 0x2, R10 ;  /* 0x00000002020e7825 */ /* 0x041fe200078e020a */
[----:B------:R-:W-:Y:S01]  /*5b690*/  ULDC UR7, c[0x0][0x228] ;  /* 0x00008a0000077ab9 */ /* 0x000fe20000000800 */
[----:B-1----:R-:W3:Y:S04]  /*5b6a0*/  LDL.LU R19, [R1+0x254] ;  /* 0x0002540001137983 */ /* 0x002ee80000300800 */
[----:B------:R-:W4:Y:S04]  /*5b6b0*/  LDL R28, [R1+0x13e8] ;  /* 0x0013e800011c7983 */ /* 0x000f280000100800 */
[----:B--2---:R-:W2:Y:S04]  /*5b6c0*/  LDL R3, [R1+0x13e0] ;  /* 0x0013e00001037983 */ /* 0x004ea80000100800 */
[----:B------:R-:W3:Y:S04]  /*5b6d0*/  LDL.LU R4, [R1+0x234] ;  /* 0x0002340001047983 */ /* 0x000ee80000300800 */
[----:B------:R-:W3:Y:S04]  /*5b6e0*/  LDL R5, [R1+0x13dc] ;  /* 0x0013dc0001057983 */ /* 0x000ee80000100800 */
[----:B------:R0:W-:Y:S04]  /*5b6f0*/  @P0 STG.E.U16 desc[UR10][R12.64], R0 ;  /* 0x000000000c000986 */ /* 0x0001e8000c10150a */
[----:B0-----:R-:W3:Y:S04]  /*5b700*/  LDL.LU R0, [R1+0x21b8] ;  /* 0x0021b80001007983 */ /* 0x001ee80000300800 */
[----:B------:R-:W3:Y:S01]  /*5b710*/  LDL R13, [R1+0x1400] ;  /* 0x00140000010d7983 */ /* 0x000ee20000100800 */
[----:B------:R-:W-:-:S03]  /*5b720*/  IMAD.WIDE R26, R2, 0x2, R8 ;  /* 0x00000002021a7825 */ /* 0x000fc600078e0208 */
[----:B------:R3:W-:Y:S01]  /*5b730*/  @P5 STG.E.U16 desc[UR10][R14.64], R29 ;  /* 0x0000001d0e005986 */ /* 0x0007e2000c10150a */
[----:B----4-:R-:W-:Y:S01]  /*5b740*/  ISETP.LT.AND P5, PT, R28, UR9, !P2 ;  /* 0x000000091c007c0c */ /* 0x010fe2000d7a1270 */
[C---:B------:R-:W-:Y:S01]  /*5b750*/  VIADD R28, R2.reuse, UR5 ;  /* 0x00000005021c7c36 */ /* 0x040fe20008000000 */
[----:B--2---:R-:W-:Y:S01]  /*5b760*/  ISETP.LT.AND P6, PT, R3, UR13, !P2 ;  /* 0x0000000d03007c0c */ /* 0x004fe2000d7c1270 */
[----:B------:R-:W-:Y:S01]  /*5b770*/  IMAD.WIDE R2, R2, 0x2, R6 ;  /* 0x0000000202027825 */ /* 0x000fe200078e0206 */
[----:B---3--:R-:W-:Y:S01]  /*5b780*/  PRMT R29, R19, 0x7632, R29 ;  /* 0x00007632131d7816 */ /* 0x008fe2000000001d */
[----:B------:R-:W-:Y:S01]  /*5b790*/  ULDC UR5, c[0x0][0x228] ;  /* 0x00008a0000057ab9 */ /* 0x000fe20000000800 */
[----:B------:R0:W-:Y:S01]  /*5b7a0*/  @P1 STG.E.U16 desc[UR10][R26.64], R4 ;  /* 0x000000041a001986 */ /* 0x0001e2000c10150a */
[----:B------:R-:W-:-:S03]  /*5b7b0*/  ISETP.LT.AND P4, PT, R13, UR14, !P4 ;  /* 0x0000000e0d007c0c */ /* 0x000fc6000e781270 */
[----:B------:R-:W-:Y:S01]  /*5b7c0*/  STL [R1+0x21a8], R0 ;  /* 0x0021a80001007387 */ /* 0x000fe20000100800 */
[----:B0-----:R-:W-:Y:S01]  /*5b7d0*/  PRMT R27, R4, 0x7632, R27 ;  /* 0x00007632041b7816 */ /* 0x001fe2000000001b */
[----:B------:R-:W-:Y:S01]  /*5b7e0*/  VIADD R26, R5, 0x25 ;  /* 0x00000025051a7836 */ /* 0x000fe20000000000 */
[----:B------:R-:W-:Y:S01]  /*5b7f0*/  ULDC.64 UR14, c[0x0][0x228] ;  /* 0x00008a00000e7ab9 */ /* 0x000fe20000000a00 */
[----:B------:R-:W-:Y:S01]  /*5b800*/  IMAD.WIDE R4, R28, 0x2, R24 ;  /* 0x000000021c047825 */ /* 0x000fe200078e0218 */
[----:B------:R0:W-:Y:S01]  /*5b810*/  STL [R1+0x21ac], R24 ;  /* 0x0021ac1801007387 */ /* 0x0001e20000100800 */
[----:B------:R-:W-:Y:S01]  /*5b820*/  ISETP.LT.AND P0, PT, R0, UR7, !P2 ;  /* 0x0000000700007c0c */ /* 0x000fe2000d701270 */
[----:B------:R-:W-:Y:S01]  /*5b830*/  ULDC UR7, c[0x0][0x228] ;  /* 0x00008a0000077ab9 */ /* 0x000fe20000000800 */
[----:B------:R-:W-:Y:S01]  /*5b840*/  ISETP.GE.AND P1, PT, R26, UR15, PT ;  /* 0x0000000f1a007c0c */ /* 0x000fe2000bf26270 */
[C---:B------:R-:W-:Y:S01]  /*5b850*/  IMAD.WIDE R12, R28.reuse, 0x2, R22 ;  /* 0x000000021c0c7825 */ /* 0x040fe200078e0216 */
[----:B------:R-:W-:Y:S01]  /*5b860*/  ULDC UR13, c[0x0][0x228] ;  /* 0x00008a00000d7ab9 */ /* 0x000fe20000000800 */
[----:B------:R-:W-:Y:S01]  /*5b870*/  ULDC UR9, c[0x0][0x228] ;  /* 0x00008a0000097ab9 */ /* 0x000fe20000000800 */
[----:B------:R-:W-:Y:S01]  /*5b880*/  @P4 STG.E.U16 desc[UR10][R2.64], R27 ;  /* 0x0000001b02004986 */ /* 0x000fe2000c10150a */
[----:B------:R-:W-:Y:S01]  /*5b890*/  IMAD.WIDE R14, R28, 0x2, R20 ;  /* 0x000000021c0e7825 */ /* 0x000fe200078e0214 */
[----:B------:R-:W-:-:S02]  /*5b8a0*/  ULDC UR15, c[0x0][0x228] ;  /* 0x00008a00000f7ab9 */ /* 0x000fc40000000800 */
[----:B0-----:R-:W2:Y:S04]  /*5b8b0*/  LDL.LU R24, [R1+0x274] ;  /* 0x0002740001187983 */ /* 0x001ea80000300800 */
[----:B------:R0:W-:Y:S04]  /*5b8c0*/  STL [R1+0x21a4], R25 ;  /* 0x0021a41901007387 */ /* 0x0001e80000100800 */
        /* <DEDUP_REMOVED lines=9> */
[----:B------:R-:W3:Y:S04]  /*5b960*/  LDL R5, [R1+0x13f0] ;  /* 0x0013f00001057983 */ /* 0x000ee80000100800 */
[----:B------:R0:W-:Y:S04]  /*5b970*/  @P5 STG.E.U16 desc[UR10][R12.64], R29 ;  /* 0x0000001d0c005986 */ /* 0x0001e8000c10150a */
[----:B------:R1:W-:Y:S01]  /*5b980*/  STL [R1+0x21a0], R16 ;  /* 0x0021a01001007387 */ /* 0x0003e20000100800 */
[----:B0-----:R-:W-:Y:S01]  /*5b990*/  IMAD.WIDE R12, R28, 0x2, R10 ;  /* 0x000000021c0c7825 */ /* 0x001fe200078e020a */
[----:B--2---:R-:W-:-:S02]  /*5b9a0*/  PRMT R0, R24, 0x7632, R0 ;  /* 0x0000763218007816 */ /* 0x004fc40000000000 */
[----:B----4-:R0:W-:Y:S01]  /*5b9b0*/  @P0 STG.E.U16 desc[UR10][R14.64], R26 ;  /* 0x0000001a0e000986 */ /* 0x0101e2000c10150a */
[----:B------:R-:W-:Y:S02]  /*5b9c0*/  PRMT R23, R26, 0x7632, R23 ;  /* 0x000076321a177816 */ /* 0x000fe40000000017 */
[----:B---3--:R-:W-:Y:S01]  /*5b9d0*/  ISETP.LT.AND P4, PT, R27, UR7, !P2 ;  /* 0x000000071b007c0c */ /* 0x008fe2000d781270 */
[----:B------:R-:W-:Y:S01]  /*5b9e0*/  ULDC UR7, c[0x0][0x228] ;  /* 0x00008a0000077ab9 */ /* 0x000fe20000000800 */
[----:B------:R-:W-:Y:S01]  /*5b9f0*/  ISETP.LT.AND P5, PT, R4, UR6, !P2 ;  /* 0x0000000604007c0c */ /* 0x000fe2000d7a1270 */
[----:B------:R-:W-:Y:S02]  /*5ba00*/  ULDC UR6, c[0x0][0x228] ;  /* 0x00008a0000067ab9 */ /* 0x000fe40000000800 */
[----:B------:R-:W-:Y:S01]  /*5ba10*/  ISETP.LT.AND P6, PT, R5, UR6, !P2 ;  /* 0x0000000605007c0c */ /* 0x000fe2000d7c1270 */
[----:B------:R-:W-:Y:S02]  /*5ba20*/  ULDC UR6, c[0x0][0x228] ;  /* 0x00008a0000067ab9 */ /* 0x000fe40000000800 */
[----:B------:R-:W-:Y:S01]  /*5ba30*/  ISETP.LT.AND P0, PT, R2, UR6, !P2 ;  /* 0x0000000602007c0c */ /* 0x000fe2000d701270 */
[C---:B------:R-:W-:Y:S01]  /*5ba40*/  IMAD.WIDE R4, R28.reuse, 0x2, R16 ;  /* 0x000000021c047825 */ /* 0x040fe200078e0210 */
[----:B------:R-:W-:Y:S01]  /*5ba50*/  ISETP.LT.AND P2, PT, R3, UR5, !P2 ;  /* 0x0000000503007c0c */ /* 0x000fe2000d741270 */
[----:B-1----:R-:W2:Y:S01]  /*5ba60*/  LDL.LU R16, [R1+0x208] ;  /* 0x0002080001107983 */ /* 0x002ea20000300800 */
[----:B------:R-:W-:Y:S01]  /*5ba70*/  PRMT R29, R25, 0x7632, R29 ;  /* 0x00007632191d7816 */ /* 0x000fe2000000001d */
[----:B------:R-:W-:Y:S01]  /*5ba80*/  IMAD.WIDE R2, R28, 0x2, R18 ;  /* 0x000000021c027825 */ /* 0x000fe200078e0212 */
[----:B------:R-:W-:Y:S01]  /*5ba90*/  ULDC UR5, c[0x0][0x248] ;  /* 0x0000920000057ab9 */ /* 0x000fe20000000800 */
[----:B------:R1:W-:Y:S01]  /*5baa0*/  STL [R1+0x219c], R17 ;  /* 0x00219c1101007387 */ /* 0x0003e20000100800 */
[----:B------:R-:W-:-:S03]  /*5bab0*/  ULDC UR6, c[0x0][0x228] ;  /* 0x00008a0000067ab9 */ /* 0x000fc60000000800 */
[----:B------:R3:W-:Y:S01]  /*5bac0*/  @P6 STG.E.U16 desc[UR10][R2.64], R23 ;  /* 0x0000001702006986 */ /* 0x0007e2000c10150a */
[----:B0-----:R-:W-:-:S03]  /*5bad0*/  IMAD.WIDE R14, R28, 0x2, R8 ;  /* 0x000000021c0e7825 */ /* 0x001fc600078e0208 */
[----:B------:R0:W-:Y:S04]  /*5bae0*/  @P5 STG.E.U16 desc[UR10][R4.64], R24 ;  /* 0x0000001804005986 */ /* 0x0001e8000c10150a */
[----:B-1----:R-:W4:Y:S04]  /*5baf0*/  LDL.LU R17, [R1+0x228] ;  /* 0x0002280001117983 */ /* 0x002f280000300800 */
[----:B---3--:R-:W3:Y:S04]  /*5bb00*/  LDL.LU R23, [R1+0x21b0] ;  /* 0x0021b00001177983 */ /* 0x008ee80000300800 */
[----:B------:R-:W2:Y:S04]  /*5bb10*/  LDL R3, [R1+0x13e0] ;  /* 0x0013e00001037983 */ /* 0x000ea80000100800 */
[----:B------:R-:W4:Y:S04]  /*5bb20*/  LDL R2, [R1+0x13dc] ;  /* 0x0013dc0001027983 */ /* 0x000f280000100800 */
[----:B0-----:R-:W3:Y:S04]  /*5bb30*/  LDL.LU R24, [R1+0x21ac] ;  /* 0x0021ac0001187983 */ /* 0x001ee80000300800 */
        /* <DEDUP_REMOVED lines=15> */
[----:B0-----:R-:W-:Y:S01]  /*5bc30*/  PRMT R29, R17, 0x7632, R29 ;  /* 0x00007632111d7816 */ /* 0x001fe2000000001d */
[----:B------:R-:W-:Y:S01]  /*5bc40*/  ULDC UR5, c[0x0][0x248] ;  /* 0x0000920000057ab9 */ /* 0x000fe20000000800 */
[----:B------:R-:W-:Y:S01]  /*5bc50*/  ISETP.LT.AND P2, PT, R5, UR6, !P3 ;  /* 0x0000000605007c0c */ /* 0x000fe2000df41270 */
[C---:B------:R-:W-:Y:S01]  /*5bc60*/  IMAD.WIDE R14, R3.reuse, 0x2, R20 ;  /* 0x00000002030e7825 */ /* 0x040fe200078e0214 */
[----:B------:R-:W-:Y:S01]  /*5bc70*/  ULDC UR9, c[0x0][0x228] ;  /* 0x00008a0000097ab9 */ /* 0x000fe20000000800 */
[----:B------:R-:W-:Y:S01]  /*5bc80*/  ISETP.LT.AND P4, PT, R0, UR7, !P3 ;  /* 0x0000000700007c0c */ /* 0x000fe2000df81270 */
[----:B------:R0:W-:Y:S01]  /*5bc90*/  STL [R1+0x2194], R0 ;  /* 0x0021940001007387 */ /* 0x0001e20000100800 */
[----:B------:R-:W-:Y:S01]  /*5bca0*/  ULDC.64 UR6, c[0x0][0x228] ;  /* 0x00008a0000067ab9 */ /* 0x000fe20000000a00 */
[C---:B------:R-:W-:Y:S01]  /*5bcb0*/  IMAD.WIDE R4, R3.reuse, 0x2, R24 ;  /* 0x0000000203047825 */ /* 0x040fe200078e0218 */
[----:B------:R-:W-:Y:S01]  /*5bcc0*/  ISETP.GE.AND P0, PT, R2, UR7, PT ;  /* 0x0000000702007c0c */ /* 0x000fe2000bf06270 */
        /* <DEDUP_REMOVED lines=13> */
[----:B0-----:R-:W2:Y:S01]  /*5bda0*/  LDL.LU R17, [R1+0x219c] ;  /* 0x00219c0001117983 */ /* 0x001ea20000300800 */
[----:B------:R-:W-:-:S05]  /*5bdb0*/  IMAD.WIDE R26, R3, 0x2, R18 ;  /* 0x00000002031a7825 */ /* 0x000fca00078e0212 */
[----:B------:R-:W-:Y:S01]  /*5bdc0*/  @P2 STG.E.U16 desc[UR10][R26.64], R29 ;  /* 0x0000001d1a002986 */ /* 0x000fe2000c10150a */
[----:B------:R-:W-:-:S03]  /*5bdd0*/  IMAD.WIDE R14, R3, 0x2, R10 ;  /* 0x00000002030e7825 */ /* 0x000fc600078e020a */
[----:B------:R0:W-:Y:S04]  /*5bde0*/  STL [R1+0x2190], R11 ;  /* 0x0021900b01007387 */ /* 0x0001e80000100800 */
[----:B0-----:R-:W2:Y:S01]  /*5bdf0*/  LDL.LU R11, [R1+0x248] ;  /* 0x00024800010b7983 */ /* 0x001ea20000300800 */
[----:B---3--:R-:W-:Y:S01]  /*5be00*/  ISETP.LT.AND P5, PT, R12, UR16, !P3 ;  /* 0x000000100c007c0c */ /* 0x008fe2000dfa1270 */
[----:B------:R-:W-:Y:S01]  /*5be10*/  ULDC.64 UR16, c[0x0][0x228] ;  /* 0x00008a0000107ab9 */ /* 0x000fe20000000a00 */
        /* <DEDUP_REMOVED lines=15> */
[----:B------:R-:W-:Y:S02]  /*5bf10*/  ULDC UR7, c[0x0][0x228] ;  /* 0x00008a0000077ab9 */ /* 0x000fe40000000800 */
[----:B------:R-:W-:Y:S01]  /*5bf20*/  @P2 STG.E.U16 desc[UR10][R12.64], R0 ;  /* 0x000000000c002986 */ /* 0x000fe2000c10150a */
[----:B--2---:R-:W-:-:S03]  /*5bf30*/  IMAD.WIDE R26, R2, 0x2, R24 ;  /* 0x00000002021a7825 */ /* 0x004fc600078e0218 */
        /* <DEDUP_REMOVED lines=11> */
[----:B---3--:R0:W-:Y:S01]  /*5bff0*/  @P6 STG.E.U16 desc[UR10][R26.64], R15 ;  /* 0x0000000f1a006986 */ /* 0x0081e2000c10150a */
[----:B----4-:R-:W-:-:S02]  /*5c000*/  ISETP.LT.AND P6, PT, R13, UR9, !P1 ;  /* 0x000000090d007c0c */ /* 0x010fc4000cfc1270 */
[----:B------:R-:W-:Y:S01]  /*5c010*/  PRMT R3, R15, 0x7632, R3 ;  /* 0x000076320f037816 */ /* 0x000fe20000000003 */
[----:B------:R-:W-:Y:S01]  /*5c020*/  VIADD R28, R25, 0x26 ;  /* 0x00000026191c7836 */ /* 0x000fe20000000000 */
[----:B------:R-:W-:Y:S01]  /*5c030*/  ISETP.LT.AND P5, PT, R0, UR7, !P1 ;  /* 0x0000000700007c0c */ /* 0x000fe2000cfa1270 */
[----:B------:R-:W2:Y:S01]  /*5c040*/  LDL R25, [R1+0x268] ;  /* 0x0002680001197983 */ /* 0x000ea20000100800 */
[----:B------:R-:W-:Y:S01]  /*5c050*/  ISETP.LT.AND P3, PT, R14, UR12, !P1 ;  /* 0x0000000c0e007c0c */ /* 0x000fe2000cf61270 */
[----:B------:R-:W-:Y:S01]  /*5c060*/  IMAD.WIDE R12, R2, 0x2, R20 ;  /* 0x00000002020c7825 */ /* 0x000fe200078e0214 */
[----:B------:R-:W-:Y:S01]  /*5c070*/  PRMT R29, R11, 0x7632, R29 ;  /* 0x000076320b1d7816 */ /* 0x000fe2000000001d */
[----:B------:R-:W-:Y:S01]  /*5c080*/  ULDC UR7, c[0x0][0x228] ;  /* 0x00008a0000077ab9 */ /* 0x000fe20000000800 */
[----:B------:R-:W-:-:S03]  /*5c090*/  ULDC UR9, c[0x0][0x228] ;  /* 0x00008a0000097ab9 */ /* 0x000fc60000000800 */
[----:B------:R1:W-:Y:S01]  /*5c0a0*/  @P6 STG.E.U16 desc[UR10][R4.64], R3 ;  /* 0x0000000304006986 */ /* 0x0003e2000c10150a */
[----:B0-----:R-:W-:-:S04]  /*5c0b0*/  IMAD.WIDE R14, R2, 0x2, R18 ;  /* 0x00000002020e7825 */ /* 0x001fc800078e0212 */
[----:B------:R-:W-:Y:S01]  /*5c0c0*/  IMAD.WIDE R26, R2, 0x2, R16 ;  /* 0x00000002021a7825 */ /* 0x000fe200078e0210 */
[----:B------:R-:W-:Y:S01]  /*5c0d0*/  ISETP.GE.AND P2, PT, R28, UR17, PT ;  /* 0x000000111c007c0c */ /* 0x000fe2000bf46270 */
[----:B------:R-:W-:Y:S01]  /*5c0e0*/  ULDC.64 UR12, c[0x0][0x228] ;  /* 0x00008a00000c7ab9 */ /* 0x000fe20000000a00 */
[----:B-1----:R-:W3:Y:S04]  /*5c0f0*/  LDL.LU R3, [R1+0x278] ;  /* 0x0002780001037983 */ /* 0x002ee80000300800 */
[----:B------:R-:W4:Y:S04]  /*5c100*/  LDL R4, [R1+0x1400] ;  /* 0x0014000001047983 */ /* 0x000f280000100800 */
[----:B------:R-:W2:Y:S04]  /*5c110*/  LDL R5, [R1+0x13e0] ;  /* 0x0013e00001057983 */ /* 0x000ea80000100800 */
        /* <DEDUP_REMOVED lines=37> */
[----:B------:R-:W-:Y:S02]  /*5c370*/  PRMT R28, R29, 0x7632, R28 ;  /* 0x000076321d1c7816 */ /* 0x000fe4000000001c */
[----:B----4-:R-:W-:Y:S01]  /*5c380*/  ISETP.LT.AND P1, PT, R14, UR5, !P2 ;  /* 0x000000050e007c0c */ /* 0x010fe2000d721270 */
[----:B------:R-:W-:Y:S01]  /*5c390*/  ULDC UR5, c[0x0][0x228] ;  /* 0x00008a0000057ab9 */ /* 0x000fe20000000800 */
[----:B---3--:R0:W-:Y:S01]  /*5c3a0*/  @P3 STG.E.U16 desc[UR10][R4.64], R15 ;  /* 0x0000000f04003986 */ /* 0x0081e2000c10150a */
[----:B------:R-:W-:Y:S01]  /*5c3b0*/  ISETP.LT.AND P3, PT, R12, UR8, !P2 ;  /* 0x000000080c007c0c */ /* 0x000fe2000d761270 */
[----:B------:R-:W-:Y:S02]  /*5c3c0*/  ULDC UR8, c[0x0][0x228] ;  /* 0x00008a0000087ab9 */ /* 0x000fe40000000800 */
[----:B------:R-:W-:Y:S02]  /*5c3d0*/  ISETP.LT.AND P4, PT, R0, UR8, !P2 ;  /* 0x0000000800007c0c */ /* 0x000fe4000d781270 */
[----:B------:R-:W-:-:S02]  /*5c3e0*/  PRMT R2, R15, 0x7632, R2 ;  /* 0x000076320f027816 */ /* 0x000fc40000000002 */
[----:B------:R-:W-:Y:S01]  /*5c3f0*/  ISETP.LT.AND P5, PT, R13, UR7, !P2 ;  /* 0x000000070d007c0c */ /* 0x000fe2000d7a1270 */
[----:B------:R-:W-:Y:S01]  /*5c400*/  VIADD R12, R26, 0x27 ;  /* 0x000000271a0c7836 */ /* 0x000fe20000000000 */
[----:B------:R-:W-:Y:S01]  /*5c410*/  ISETP.LT.AND P6, PT, R27, UR5, !P2 ;  /* 0x000000051b007c0c */ /* 0x000fe2000d7c1270 */
[----:B------:R-:W-:Y:S01]  /*5c420*/  ULDC UR5, c[0x0][0x228] ;  /* 0x00008a0000057ab9 */ /* 0x000fe20000000800 */
[----:B0-----:R-:W-:Y:S01]  /*5c430*/  IMAD.WIDE R4, R3, 0x2, R22 ;  /* 0x0000000203047825 */ /* 0x001fe200078e0216 */
[----:B------:R-:W-:Y:S01]  /*5c440*/  ULDC UR8, c[0x0][0x228] ;  /* 0x00008a0000087ab9 */ /* 0x000fe20000000800 */
[----:B------:R-:W-:-:S03]  /*5c450*/  ULDC UR7, c[0x0][0x228] ;  /* 0x00008a0000077ab9 */ /* 0x000fc60000000800 */
[----:B------:R0:W-:Y:S01]  /*5c460*/  @P1 STG.E.U16 desc[UR10][R4.64], R2 ;  /* 0x0000000204001986 */ /* 0x0001e2000c10150a */
[----:B------:R-:W-:Y:S01]  /*5c470*/  ISETP.GE.AND P1, PT, R12, UR13, PT ;  /* 0x0000000d0c007c0c */ /* 0x000fe2000bf26270 */
[C---:B------:R-:W-:Y:S01]  /*5c480*/  IMAD.WIDE R12, R3.reuse, 0x2, R18 ;  /* 0x00000002030c7825 */ /* 0x040fe200078e0212 */
[----:B------:R-:W-:Y:S01]  /*5c490*/  ULDC UR13, c[0x0][0x228] ;  /* 0x00008a00000d7ab9 */ /* 0x000fe20000000800 */
[----:B------:R-:W2:Y:S02]  /*5c4a0*/  LDL.LU R19, [R1+0x25c] ;  /* 0x00025c0001137983 */ /* 0x000ea40000300800 */
[----:B------:R-:W-:-:S04]  /*5c4b0*/  IMAD.WIDE R14, R3, 0x2, R16 ;  /* 0x00000002030e7825 */ /* 0x000fc800078e0210 */
[----:B0-----:R-:W-:Y:S01]  /*5c4c0*/  IMAD.WIDE R4, R3, 0x2, R20 ;  /* 0x0000000203047825 */ /* 0x001fe200078e0214 */
[----:B------:R-:W-:-:S04]  /*5c4d0*/  PRMT R2, R9, 0x7632, R2 ;  /* 0x0000763209027816 */ /* 0x000fc80000000002 */
[----:B------:R0:W-:Y:S04]  /*5c4e0*/  @P4 STG.E.U16 desc[UR10][R4.64], R9 ;  /* 0x0000000904004986 */ /* 0x0001e8000c10150a */
        /* <DEDUP_REMOVED lines=19> */
[C---:B0-----:R-:W-:Y:S01]  /*5c620*/  VIADD R28, R3.reuse, UR5 ;  /* 0x00000005031c7c36 */ /* 0x041fe20008000000 */
[----:B------:R-:W-:Y:S01]  /*5c630*/  ULDC.64 UR8, c[0x0][0x228] ;  /* 0x00008a0000087ab9 */ /* 0x000fe20000000a00 */
[----:B------:R-:W-:Y:S01]  /*5c640*/  IMAD.WIDE R2, R3, 0x2, R6 ;  /* 0x0000000203027825 */ /* 0x000fe200078e0206 */
[----:B------:R-:W-:-:S03]  /*5c650*/  PRMT R26, R12, 0x7632, R26 ;  /* 0x000076320c1a7816 */ /* 0x000fc6000000001a */
[----:B------:R0:W-:Y:S01]  /*5c660*/  @P3 STG.E.U16 desc[UR10][R4.64], R12 ;  /* 0x0000000c04003986 */ /* 0x0001e2000c10150a */
[----:B------:R-:W-:Y:S01]  /*5c670*/  ISETP.LT.AND P4, PT, R0, UR7, !P1 ;  /* 0x0000000700007c0c */ /* 0x000fe2000cf81270 */
[----:B------:R-:W-:Y:S01]  /*5c680*/  ULDC UR7, c[0x0][0x228] ;  /* 0x00008a0000077ab9 */ /* 0x000fe20000000800 */
[----:B------:R-:W-:Y:S01]  /*5c690*/  VIADD R27, R13, 0x28 ;  /* 0x000000280d1b7836 */ /* 0x000fe20000000000 */
[----:B------:R-:W-:-:S04]  /*5c6a0*/  ULDC UR5, c[0x0][0x228] ;  /* 0x00008a0000057ab9 */ /* 0x000fc80000000800 */
[----:B------:R-:W-:Y:S01]  /*5c6b0*/  ISETP.GE.AND P3, PT, R27, UR9, PT ;  /* 0x000000091b007c0c */ /* 0x000fe2000bf66270 */
[----:B------:R-:W-:Y:S01]  /*5c6c0*/  ULDC UR9, c[0x0][0x228] ;  /* 0x00008a0000097ab9 */ /* 0x000fe20000000800 */
[----:B0-----:R-:W-:Y:S02]  /*5c6d0*/  IMAD.WIDE R4, R28, 0x2, R24 ;  /* 0x000000021c047825 */ /* 0x001fe400078e0218 */
[----:B------:R-:W2:Y:S01]  /*5c6e0*/  LDL.LU R24, [R1+0x27c] ;  /* 0x00027c0001187983 */ /* 0x000ea20000300800 */
[----:B------:R-:W-:-:S03]  /*5c6f0*/  ISETP.LT.AND P2, PT, R15, UR13, !P2 ;  /* 0x0000000d0f007c0c */ /* 0x000fc6000d741270 */
[----:B------:R0:W-:Y:S01]  /*5c700*/  STL [R1+0x2170], R25 ;  /* 0x0021701901007387 */ /* 0x0001e20000100800 */
[----:B------:R-:W-:Y:S01]  /*5c710*/  PRMT R29, R19, 0x7632, R29 ;  /* 0x00007632131d7816 */ /* 0x000fe2000000001d */
[C---:B------:R-:W-:Y:S01]  /*5c720*/  IMAD.WIDE R12, R28.reuse, 0x2, R22 ;  /* 0x000000021c0c7825 */ /* 0x040fe200078e0216 */
[----:B------:R-:W-:Y:S01]  /*5c730*/  ULDC UR13, c[0x0][0x228] ;  /* 0x00008a00000d7ab9 */ /* 0x000fe20000000800 */
[----:B0-----:R-:W3:Y:S04]  /*5c740*/  LDL.LU R25, [R1+0x26c] ;  /* 0x00026c0001197983 */ /* 0x001ee80000300800 */
[----:B------:R-:W-:Y:S04]  /*5c750*/  STL [R1+0x217c], R23 ;  /* 0x00217c1701007387 */ /* 0x000fe80000100800 */
[----:B------:R-:W4:Y:S04]  /*5c760*/  LDL.LU R27, [R1+0x24c] ;  /* 0x00024c00011b7983 */ /* 0x000f280000300800 */
[----:B------:R0:W-:Y:S04]  /*5c770*/  @P2 STG.E.U16 desc[UR10][R2.64], R26 ;  /* 0x0000001a02002986 */ /* 0x0001e8000c10150a */
[----:B------:R1:W-:Y:S04]  /*5c780*/  @P6 STG.E.U16 desc[UR10][R4.64], R19 ;  /* 0x0000001304006986 */ /* 0x0003e8000c10150a */
[----:B0-----:R-:W3:Y:S04]  /*5c790*/  LDL R26, [R1+0x13f8] ;  /* 0x0013f800011a7983 */ /* 0x001ee80000100800 */
[----:B------:R-:W3:Y:S04]  /*5c7a0*/  LDL R2, [R1+0x13fc] ;  /* 0x0013fc0001027983 */ /* 0x000ee80000100800 */
[----:B------:R-:W3:Y:S04]  /*5c7b0*/  LDL R3, [R1+0x1400] ;  /* 0x0014000001037983 */ /* 0x000ee80000100800 */
[----:B-1----:R-:W3:Y:S04]  /*5c7c0*/  LDL.LU R19, [R1+0x2180] ;  /* 0x0021800001137983 */ /* 0x002ee80000300800 */
[----:B------:R-:W3:Y:S04]  /*5c7d0*/  LDL R5, [R1+0x13f0] ;  /* 0x0013f00001057983 */ /* 0x000ee80000100800 */
[----:B------:R-:W3:Y:S01]  /*5c7e0*/  LDL R4, [R1+0x13f4] ;  /* 0x0013f40001047983 */ /* 0x000ee20000100800 */
[----:B------:R-:W-:-:S03]  /*5c7f0*/  IMAD.WIDE R14, R28, 0x2, R20 ;  /* 0x000000021c0e7825 */ /* 0x000fc600078e0214 */
[----:B------:R0:W-:Y:S04]  /*5c800*/  @P5 STG.E.U16 desc[UR10][R12.64], R29 ;  /* 0x0000001d0c005986 */ /* 0x0001e8000c10150a */
[----:B------:R-:W-:Y:S01]  /*5c810*/  STL [R1+0x216c], R16 ;  /* 0x00216c1001007387 */ /* 0x000fe20000100800 */
[----:B0-----:R-:W-:Y:S01]  /*5c820*/  IMAD.WIDE R12, R28, 0x2, R10 ;  /* 0x000000021c0c7825 */ /* 0x001fe200078e020a */
[----:B--2---:R-:W-:Y:S02]  /*5c830*/  PRMT R0, R24, 0x7632, R0 ;  /* 0x0000763218007816 */ /* 0x004fe40000000000 */
[----:B----4-:R0:W-:Y:S01]  /*5c840*/  @P4 STG.E.U16 desc[UR10][R14.64], R27 ;  /* 0x0000001b0e004986 */ /* 0x0101e2000c10150a */
[----:B------:R-:W-:Y:S02]  /*5c850*/  PRMT R23, R27, 0x7632, R23 ;  /* 0x000076321b177816 */ /* 0x000fe40000000017 */
[----:B---3--:R-:W-:-:S02]  /*5c860*/  ISETP.LT.AND P4, PT, R26, UR9, !P1 ;  /* 0x000000091a007c0c */ /* 0x008fc4000cf81270 */
[----:B------:R-:W-:Y:S01]  /*5c870*/  ISETP.LT.AND P6, PT, R5, UR7, !P1 ;  /* 0x0000000705007c0c */ /* 0x000fe2000cfc1270 */
[----:B------:R-:W-:Y:S01]  /*5c880*/  ULDC UR7, c[0x0][0x228] ;  /* 0x00008a0000077ab9 */ /* 0x000fe20000000800 */
[----:B------:R-:W-:Y:S01]  /*5c890*/  ISETP.LT.AND P5, PT, R4, UR14, !P1 ;  /* 0x0000000e04007c0c */ /* 0x000fe2000cfa1270 */
[----:B0-----:R-:W-:Y:S01]  /*5c8a0*/  IMAD.WIDE R14, R28, 0x2, R8 ;  /* 0x000000021c0e7825 */ /* 0x001fe200078e0208 */
[----:B------:R-:W-:Y:S01]  /*5c8b0*/  ISETP.LT.AND P2, PT, R2, UR7, !P1 ;  /* 0x0000000702007c0c */ /* 0x000fe2000cf41270 */
[----:B------:R-:W-:Y:S01]  /*5c8c0*/  ULDC UR14, c[0x0][0x228] ;  /* 0x00008a00000e7ab9 */ /* 0x000fe20000000800 */
[----:B------:R-:W-:Y:S01]  /*5c8d0*/  ISETP.LT.AND P1, PT, R3, UR5, !P1 ;  /* 0x0000000503007c0c */ /* 0x000fe2000cf21270 */
[C---:B------:R-:W-:Y:S01]  /*5c8e0*/  IMAD.WIDE R2, R28.reuse, 0x2, R18 ;  /* 0x000000021c027825 */ /* 0x040fe200078e0212 */
[----:B------:R-:W-:Y:S01]  /*5c8f0*/  PRMT R29, R25, 0x7632, R29 ;  /* 0x00007632191d7816 */ /* 0x000fe2000000001d */
[----:B------:R-:W-:Y:S01]  /*5c900*/  ULDC UR5, c[0x0][0x248] ;  /* 0x0000920000057ab9 */ /* 0x000fe20000000800 */
[----:B------:R-:W-:Y:S01]  /*5c910*/  ULDC UR7, c[0x0][0x228] ;  /* 0x00008a0000077ab9 */ /* 0x000fe20000000800 */
[C---:B------:R-:W-:Y:S01]  /*5c920*/  IMAD.WIDE R4, R28.reuse, 0x2, R16 ;  /* 0x000000021c047825 */ /* 0x040fe200078e0210 */
[----:B------:R-:W-:Y:S01]  /*5c930*/  ULDC UR9, c[0x0][0x228] ;  /* 0x00008a0000097ab9 */ /* 0x000fe20000000800 */
[----:B------:R-:W2:Y:S04]  /*5c940*/  LDL.LU R16, [R1+0x280] ;  /* 0x0002800001107983 */ /* 0x000ea80000300800 */
[----:B------:R0:W-:Y:S04]  /*5c950*/  STL [R1+0x2168], R17 ;  /* 0x0021681101007387 */ /* 0x0001e80000100800 */
        /* <DEDUP_REMOVED lines=54> */
[----:B------:R-:W-:Y:S01]  /*5ccc0*/  ULDC.64 UR16, c[0x0][0x228] ;  /* 0x00008a0000107ab9 */ /* 0x000fe20000000a00 */
        /* <DEDUP_REMOVED lines=40> */
[----:B------:R-:W-:Y:S01]  /*5cf50*/  ULDC UR12, c[0x0][0x228] ;  /* 0x00008a00000c7ab9 */ /* 0x000fe20000000800 */
        /* <DEDUP_REMOVED lines=15> */
[----:B------:R-:W-:-:S02]  /*5d050*/  ISETP.GE.AND P1, PT, R28, UR17, PT ;  /* 0x000000111c007c0c */ /* 0x000fc4000bf26270 */
[----:B------:R-:W-:Y:S01]  /*5d060*/  STL [R1+0x2150], R0 ;  /* 0x0021500001007387 */ /* 0x000fe20000100800 */
[----:B--2---:R-:W-:Y:S02]  /*5d070*/  PRMT R28, R21, 0x7632, R28 ;  /* 0x00007632151c7816 */ /* 0x004fe4000000001c */
[----:B----4-:R-:W-:Y:S01]  /*5d080*/  ISETP.LT.AND P5, PT, R4, UR5, !P2 ;  /* 0x0000000504007c0c */ /* 0x010fe2000d7a1270 */
[----:B------:R-:W-:Y:S01]  /*5d090*/  ULDC UR5, c[0x0][0x248] ;  /* 0x0000920000057ab9 */ /* 0x000fe20000000800 */
[----:B------:R-:W-:Y:S01]  /*5d0a0*/  ISETP.LT.AND P6, PT, R2, UR12, !P1 ;  /* 0x0000000c02007c0c */ /* 0x000fe2000cfc1270 */
[----:B------:R-:W-:Y:S01]  /*5d0b0*/  VIADD R2, R3, UR5 ;  /* 0x0000000503027c36 */ /* 0x000fe20008000000 */
[----:B------:R-:W-:Y:S01]  /*5d0c0*/  ULDC UR5, c[0x0][0x228] ;  /* 0x00008a0000057ab9 */ /* 0x000fe20000000800 */
[----:B---3--:R0:W-:Y:S01]  /*5d0d0*/  @P3 STG.E.U16 desc[UR10][R26.64], R14 ;  /* 0x0000000e1a003986 */ /* 0x0081e2000c10150a */
[----:B------:R-:W-:Y:S02]  /*5d0e0*/  ISETP.LT.AND P3, PT, R5, UR15, !P2 ;  /* 0x0000000f05007c0c */ /* 0x000fe4000d761270 */
[----:B------:R-:W-:Y:S01]  /*5d0f0*/  ISETP.LT.AND P2, PT, R13, UR13, !P2 ;  /* 0x0000000d0d007c0c */ /* 0x000fe2000d741270 */
[----:B------:R-:W-:Y:S01]  /*5d100*/  IMAD.WIDE R4, R3, 0x2, R10 ;  /* 0x0000000203047825 */ /* 0x000fe200078e020a */
[----:B------:R-:W-:Y:S01]  /*5d110*/  PRMT R12, R14, 0x7632, R12 ;  /* 0x000076320e0c7816 */ /* 0x000fe2000000000c */
[----:B------:R-:W-:Y:S01]  /*5d120*/  ULDC.64 UR12, c[0x0][0x228] ;  /* 0x00008a00000c7ab9 */ /* 0x000fe20000000a00 */
[----:B------:R-:W-:Y:S01]  /*5d130*/  ISETP.LT.AND P4, PT, R15, UR9, !P1 ;  /* 0x000000090f007c0c */ /* 0x000fe2000cf81270 */
[----:B------:R-:W-:Y:S01]  /*5d140*/  ULDC UR9, c[0x0][0x228] ;  /* 0x00008a0000097ab9 */ /* 0x000fe20000000800 */
[C---:B0-----:R-:W-:Y:S01]  /*5d150*/  IMAD.WIDE R26, R3.reuse, 0x2, R8 ;  /* 0x00000002031a7825 */ /* 0x041fe200078e0208 */
[----:B------:R0:W-:Y:S03]  /*5d160*/  @P5 STG.E.U16 desc[UR10][R4.64], R12 ;  /* 0x0000000c04005986 */ /* 0x0001e6000c10150a */
[----:B------:R-:W-:Y:S01]  /*5d170*/  IMAD.WIDE R14, R3, 0x2, R6 ;  /* 0x00000002030e7825 */ /* 0x000fe200078e0206 */
[----:B------:R-:W-:Y:S01]  /*5d180*/  ISETP.LT.AND P5, PT, R0, UR7, !P1 ;  /* 0x0000000700007c0c */ /* 0x000fe2000cfa1270 */
[----:B------:R1:W-:Y:S01]  /*5d190*/  @P3 STG.E.U16 desc[UR10][R26.64], R21 ;  /* 0x000000151a003986 */ /* 0x0003e2000c10150a */
[----:B------:R-:W-:Y:S01]  /*5d1a0*/  PRMT R3, R19, 0x7632, R3 ;  /* 0x0000763213037816 */ /* 0x000fe20000000003 */
[----:B------:R-:W-:-:S02]  /*5d1b0*/  ULDC UR7, c[0x0][0x228] ;  /* 0x00008a0000077ab9 */ /* 0x000fc40000000800 */
        /* <DEDUP_REMOVED lines=17> */
[----:B------:R-:W-:Y:S01]  /*5d2d0*/  @P5 STG.E.U16 desc[UR10][R26.64], R14 ;  /* 0x0000000e1a005986 */ /* 0x000fe2000c10150a */
[----:B------:R-:W-:Y:S01]  /*5d2e0*/  ISETP.LT.AND P6, PT, R12, UR5, !P1 ;  /* 0x000000050c007c0c */ /* 0x000fe2000cfc1270 */
[----:B------:R-:W-:Y:S02]  /*5d2f0*/  ULDC UR5, c[0x0][0x228] ;  /* 0x00008a0000057ab9 */ /* 0x000fe40000000800 */
[----:B------:R-:W-:Y:S01]  /*5d300*/  ISETP.LT.AND P4, PT, R28, UR5, !P1 ;  /* 0x000000051c007c0c */ /* 0x000fe2000cf81270 */
[----:B------:R-:W-:Y:S01]  /*5d310*/  VIADD R28, R15, 0x2b ;  /* 0x0000002b0f1c7836 */ /* 0x000fe20000000000 */
[----:B------:R0:W-:Y:S01]  /*5d320*/  STL [R1+0x214c], R19 ;  /* 0x00214c1301007387 */ /* 0x0001e20000100800 */
[----:B------:R-:W-:Y:S01]  /*5d330*/  ISETP.LT.AND P3, PT, R5, UR8, !P1 ;  /* 0x0000000805007c0c */ /* 0x000fe2000cf61270 */
[----:B------:R-:W-:Y:S01]  /*5d340*/  IMAD.WIDE R4, R2, 0x2, R18 ;  /* 0x0000000202047825 */ /* 0x000fe200078e0212 */
[----:B------:R-:W-:Y:S01]  /*5d350*/  ISETP.LT.AND P5, PT, R13, UR7, !P1 ;  /* 0x000000070d007c0c */ /* 0x000fe2000cfa1270 */
[----:B0-----:R-:W2:Y:S01]  /*5d360*/  LDL.LU R19, [R1+0x2d4] ;  /* 0x0002d40001137983 */ /* 0x001ea20000300800 */
[----:B------:R-:W-:Y:S01]  /*5d370*/  ISETP.GE.AND P2, PT, R28, UR13, PT ;  /* 0x0000000d1c007c0c */ /* 0x000fe2000bf46270 */
[C---:B------:R-:W-:Y:S01]  /*5d380*/  IMAD.WIDE R12, R2.reuse, 0x2, R16 ;  /* 0x00000002020c7825 */ /* 0x040fe200078e0210 */
[----:B------:R-:W-:Y:S01]  /*5d390*/  ULDC UR13, c[0x0][0x228] ;  /* 0x00008a00000d7ab9 */ /* 0x000fe20000000800 */
[----:B------:R0:W-:Y:S01]  /*5d3a0*/  @P6 STG.E.U16 desc[UR10][R4.64], R3 ;  /* 0x0000000304006986 */ /* 0x0001e2000c10150a */
[----:B------:R-:W-:Y:S01]  /*5d3b0*/  ULDC UR8, c[0x0][0x228] ;  /* 0x00008a0000087ab9 */ /* 0x000fe20000000800 */
[----:B------:R-:W-:Y:S01]  /*5d3c0*/  IMAD.WIDE R14, R2, 0x2, R10 ;  /* 0x00000002020e7825 */ /* 0x000fe200078e020a */
[----:B------:R-:W-:Y:S01]  /*5d3d0*/  ULDC UR5, c[0x0][0x248] ;  /* 0x0000920000057ab9 */ /* 0x000fe20000000800 */
[----:B------:R-:W3:Y:S01]  /*5d3e0*/  LDL R28, [R1+0x13e8] ;  /* 0x0013e800011c7983 */ /* 0x000ee20000100800 */
[----:B------:R-:W-:-:S03]  /*5d3f0*/  ULDC UR7, c[0x0][0x228] ;  /* 0x00008a0000077ab9 */ /* 0x000fc60000000800 */
        /* <DEDUP_REMOVED lines=12> */
[----:B------:R-:W-:Y:S01]  /*5d4c0*/  ULDC.64 UR8, c[0x0][0x228] ;  /* 0x00008a0000087ab9 */ /* 0x000fe20000000a00 */
[----:B--2---:R-:W-:Y:S01]  /*5d4d0*/  ISETP.LT.AND P3, PT, R13, UR13, !P1 ;  /* 0x0000000d0d007c0c */ /* 0x004fe2000cf61270 */
[----:B------:R1:W-:Y:S04]  /*5d4e0*/  @P4 STG.E.U16 desc[UR10][R26.64], R4 ;  /* 0x000000041a004986 */ /* 0x0003e8000c10150a */
[----:B------:R-:W-:Y:S01]  /*5d4f0*/  STL [R1+0x2140], R0 ;  /* 0x0021400001007387 */ /* 0x000fe20000100800 */
[----:B0-----:R-:W-:Y:S01]  /*5d500*/  PRMT R29, R19, 0x7632, R29 ;  /* 0x00007632131d7816 */ /* 0x001fe2000000001d */
[----:B------:R-:W-:Y:S01]  /*5d510*/  IMAD.WIDE R12, R28, 0x2, R22 ;  /* 0x000000021c0c7825 */ /* 0x000fe200078e0216 */
[----:B------:R-:W-:Y:S01]  /*5d520*/  ULDC UR5, c[0x0][0x228] ;  /* 0x00008a0000057ab9 */ /* 0x000fe20000000800 */
[----:B------:R0:W-:Y:S01]  /*5d530*/  STL [R1+0x2144], R24 ;  /* 0x0021441801007387 */ /* 0x0001e20000100800 */
[----:B------:R-:W-:Y:S01]  /*5d540*/  ULDC UR13, c[0x0][0x228] ;  /* 0x00008a00000d7ab9 */ /* 0x000fe20000000800 */
[----:B-1----:R-:W-:Y:S01]  /*5d550*/  PRMT R27, R4, 0x7632, R27 ;  /* 0x00007632041b7816 */ /* 0x002fe2000000001b */
[----:B------:R-:W-:-:S02]  /*5d560*/  VIADD R26, R5, 0x2c ;  /* 0x0000002c051a7836 */ /* 0x000fc40000000000 */
[----:B------:R-:W-:Y:S02]  /*5d570*/  IMAD.WIDE R4, R28, 0x2, R24 ;  /* 0x000000021c047825 */ /* 0x000fe400078e0218 */
[----:B0-----:R-:W2:Y:S01]  /*5d580*/  LDL.LU R24, [R1+0x2f4] ;  /* 0x0002f40001187983 */ /* 0x001ea20000300800 */
[----:B------:R-:W-:Y:S01]  /*5d590*/  ISETP.GE.AND P1, PT, R26, UR9, PT ;  /* 0x000000091a007c0c */ /* 0x000fe2000bf26270 */
[----:B------:R-:W-:Y:S01]  /*5d5a0*/  IMAD.WIDE R14, R28, 0x2, R20 ;  /* 0x000000021c0e7825 */ /* 0x000fe200078e0214 */
[----:B------:R-:W-:Y:S01]  /*5d5b0*/  ISETP.LT.AND P4, PT, R0, UR7, !P2 ;  /* 0x0000000700007c0c */ /* 0x000fe2000d781270 */
[----:B------:R0:W-:Y:S01]  /*5d5c0*/  STL [R1+0x213c], R25 ;  /* 0x00213c1901007387 */ /* 0x0001e20000100800 */
[----:B------:R-:W-:Y:S01]  /*5d5d0*/  ULDC UR7, c[0x0][0x228] ;  /* 0x00008a0000077ab9 */ /* 0x000fe20000000800 */
[----:B------:R-:W-:Y:S02]  /*5d5e0*/  ULDC UR9, c[0x0][0x228] ;  /* 0x00008a0000097ab9 */ /* 0x000fe40000000800 */
        /* <DEDUP_REMOVED lines=10> */
[----:B------:R-:W3:Y:S04]  /*5d690*/  LDL R4, [R1+0x13f4] ;  /* 0x0013f40001047983 */ /* 0x000ee80000100800 */
[----:B------:R0:W-:Y:S04]  /*5d6a0*/  @P5 STG.E.U16 desc[UR10][R12.64], R29 ;  /* 0x0000001d0c005986 */ /* 0x0001e8000c10150a */
[----:B------:R-:W-:Y:S01]  /*5d6b0*/  STL [R1+0x2138], R16 ;  /* 0x0021381001007387 */ /* 0x000fe20000100800 */
[----:B0-----:R-:W-:Y:S01]  /*5d6c0*/  IMAD.WIDE R12, R28, 0x2, R10 ;  /* 0x000000021c0c7825 */ /* 0x001fe200078e020a */
[----:B--2---:R-:W-:-:S02]  /*5d6d0*/  PRMT R0, R24, 0x7632, R0 ;  /* 0x0000763218007816 */ /* 0x004fc40000000000 */
[----:B----4-:R0:W-:Y:S01]  /*5d6e0*/  @P4 STG.E.U16 desc[UR10][R14.64], R26 ;  /* 0x0000001a0e004986 */ /* 0x0101e2000c10150a */
[----:B------:R-:W-:Y:S02]  /*5d6f0*/  PRMT R23, R26, 0x7632, R23 ;  /* 0x000076321a177816 */ /* 0x000fe40000000017 */
        /* <DEDUP_REMOVED lines=151> */
[----:B------:R-:W4:Y:S04]  /*5e070*/  LDL R13, [R1+0x13f0] ;  /* 0x0013f000010d7983 */ /* 0x000f280000100800 */
[----:B------:R-:W4:Y:S01]  /*5e080*/  LDL.LU R15, [R1+0x28c] ;  /* 0x00028c00010f7983 */ /* 0x000f220000300800 */
[----:B--2---:R-:W-:-:S03]  /*5e090*/  IMAD.WIDE R4, R3, 0x2, R24 ;  /* 0x0000000203047825 */ /* 0x004fc600078e0218 */
[----:B------:R-:W-:Y:S01]  /*5e0a0*/  STL [R1+0x2118], R19 ;  /* 0x0021181301007387 */ /* 0x000fe20000100800 */
[----:B------:R-:W-:Y:S02]  /*5e0b0*/  PRMT R28, R29, 0x7632, R28 ;  /* 0x000076321d1c7816 */ /* 0x000fe4000000001c */
[----:B---3--:R-:W-:Y:S01]  /*5e0c0*/  ISETP.LT.AND P3, PT, R12, UR8, !P2 ;  /* 0x000000080c007c0c */ /* 0x008fe2000d761270 */
[----:B------:R-:W-:Y:S01]  /*5e0d0*/  ULDC UR8, c[0x0][0x228] ;  /* 0x00008a0000087ab9 */ /* 0x000fe20000000800 */
[----:B----4-:R-:W-:Y:S01]  /*5e0e0*/  ISETP.LT.AND P1, PT, R14, UR5, !P2 ;  /* 0x000000050e007c0c */ /* 0x010fe2000d721270 */
[----:B------:R-:W-:Y:S01]  /*5e0f0*/  VIADD R12, R26, 0x2f ;  /* 0x0000002f1a0c7836 */ /* 0x000fe20000000000 */
[----:B------:R-:W-:Y:S01]  /*5e100*/  ULDC UR5, c[0x0][0x228] ;  /* 0x00008a0000057ab9 */ /* 0x000fe20000000800 */
[----:B------:R-:W-:Y:S01]  /*5e110*/  ISETP.LT.AND P5, PT, R13, UR7, !P2 ;  /* 0x000000070d007c0c */ /* 0x000fe2000d7a1270 */
[----:B------:R-:W-:Y:S01]  /*5e120*/  ULDC UR7, c[0x0][0x228] ;  /* 0x00008a0000077ab9 */ /* 0x000fe20000000800 */
[----:B------:R0:W-:Y:S01]  /*5e130*/  @P4 STG.E.U16 desc[UR10][R4.64], R15 ;  /* 0x0000000f04004986 */ /* 0x0001e2000c10150a */
[----:B------:R-:W-:Y:S01]  /*5e140*/  ISETP.LT.AND P4, PT, R0, UR8, !P2 ;  /* 0x0000000800007c0c */ /* 0x000fe2000d781270 */
[----:B------:R-:W-:Y:S01]  /*5e150*/  ULDC UR8, c[0x0][0x228] ;  /* 0x00008a0000087ab9 */ /* 0x000fe20000000800 */
[----:B------:R-:W-:Y:S01]  /*5e160*/  PRMT R2, R15, 0x7632, R2 ;  /* 0x000076320f027816 */ /* 0x000fe20000000002 */
[----:B0-----:R-:W-:-:S05]  /*5e170*/  IMAD.WIDE R4, R3, 0x2, R22 ;  /* 0x0000000203047825 */ /* 0x001fca00078e0216 */
[----:B------:R0:W-:Y:S01]  /*5e180*/  @P1 STG.E.U16 desc[UR10][R4.64], R2 ;  /* 0x0000000204001986 */ /* 0x0001e2000c10150a */
[----:B------:R-:W-:Y:S01]  /*5e190*/  ISETP.GE.AND P1, PT, R12, UR13, PT ;  /* 0x0000000d0c007c0c */ /* 0x000fe2000bf26270 */
[----:B------:R-:W-:Y:S01]  /*5e1a0*/  IMAD.WIDE R12, R3, 0x2, R18 ;  /* 0x00000002030c7825 */ /* 0x000fe200078e0212 */
[----:B------:R-:W-:Y:S01]  /*5e1b0*/  ISETP.LT.AND P6, PT, R27, UR5, !P2 ;  /* 0x000000051b007c0c */ /* 0x000fe2000d7c1270 */
[----:B------:R-:W2:Y:S01]  /*5e1c0*/  LDL.LU R19, [R1+0x2dc] ;  /* 0x0002dc0001137983 */ /* 0x000ea20000300800 */
[----:B------:R-:W-:Y:S01]  /*5e1d0*/  ULDC UR5, c[0x0][0x228] ;  /* 0x00008a0000057ab9 */ /* 0x000fe20000000800 */
[----:B------:R-:W-:Y:S01]  /*5e1e0*/  IMAD.WIDE R14, R3, 0x2, R16 ;  /* 0x00000002030e7825 */ /* 0x000fe200078e0210 */
[----:B------:R-:W-:-:S03]  /*5e1f0*/  ULDC UR13, c[0x0][0x228] ;  /* 0x00008a00000d7ab9 */ /* 0x000fc60000000800 */
        /* <DEDUP_REMOVED lines=839> */
[----:B------:R-:W-:Y:S01]  /*61670*/  IMAD.WIDE R4, R2, 0x2, R6 ;  /* 0x0000000202047825 */ /* 0x000fe200078e0206 */
[----:B------:R-:W-:Y:S01]  /*61680*/  ULDC UR5, c[0x0][0x228] ;  /* 0x00008a0000057ab9 */ /* 0x000fe20000000800 */
[----:B------:R-:W-:-:S02]  /*61690*/  ULDC UR15, c[0x0][0x228] ;  /* 0x00008a00000f7ab9 */ /* 0x000fc40000000800 */
        /* <DEDUP_REMOVED lines=30> */
[----:B------:R-:W-:-:S03]  /*61880*/  ULDC UR9, c[0x0][0x228] ;  /* 0x00008a0000097ab9 */ /* 0x000fc60000000800 */
[----:B------:R0:W-:Y:S04]  /*61890*/  @P6 STG.E.U16 desc[UR10][R4.64], R2 ;  /* 0x0000000204006986 */ /* 0x0001e8000c10150a */
[----:B------:R1:W-:Y:S04]  /*618a0*/  @P5 STG.E.U16 desc[UR10][R12.64], R11 ;  /* 0x0000000b0c005986 */ /* 0x0003e8000c10150a */
[----:B0-----:R-:W3:Y:S04]  /*618b0*/  LDL R4, [R1+0x13f8] ;  /* 0x0013f80001047983 */ /* 0x001ee80000100800 */
[----:B------:R-:W4:Y:S04]  /*618c0*/  LDL R5, [R1+0x13fc] ;  /* 0x0013fc0001057983 */ /* 0x000f280000100800 */
[----:B------:R-:W2:Y:S04]  /*618d0*/  LDL R2, [R1+0x13e0] ;  /* 0x0013e00001027983 */ /* 0x000ea80000100800 */
[----:B-1----:R-:W2:Y:S04]  /*618e0*/  LDL.LU R11, [R1+0x2058] ;  /* 0x00205800010b7983 */ /* 0x002ea80000300800 */
[----:B------:R-:W2:Y:S04]  /*618f0*/  LDL R13, [R1+0x1400] ;  /* 0x00140000010d7983 */ /* 0x000ea80000100800 */
[----:B------:R0:W-:Y:S04]  /*61900*/  @P4 STG.E.U16 desc[UR10][R14.64], R29 ;  /* 0x0000001d0e004986 */ /* 0x0001e8000c10150a */
[----:B0-----:R-:W4:Y:S01]  /*61910*/  LDL.LU R14, [R1+0x3d8] ;  /* 0x0003d800010e7983 */ /* 0x001f220000300800 */
[----:B------:R-:W-:-:S03]  /*61920*/  IMAD.WIDE R26, R3, 0x2, R16 ;  /* 0x00000002031a7825 */ /* 0x000fc600078e0210 */
[----:B------:R-:W2:Y:S01]  /*61930*/  LDL R15, [R1+0x13e8] ;  /* 0x0013e800010f7983 */ /* 0x000ea20000100800 */
[----:B------:R-:W-:Y:S01]  /*61940*/  ISETP.GE.AND P1, PT, R28, UR13, PT ;  /* 0x0000000d1c007c0c */ /* 0x000fe2000bf26270 */
[----:B------:R-:W-:Y:S02]  /*61950*/  ULDC UR13, c[0x0][0x228] ;  /* 0x00008a00000d7ab9 */ /* 0x000fe40000000800 */
[----:B------:R0:W-:Y:S04]  /*61960*/  STL [R1+0x2040], R29 ;  /* 0x0020401d01007387 */ /* 0x0001e80000100800 */
[----:B0-----:R-:W2:Y:S04]  /*61970*/  LDL R29, [R1+0x13dc] ;  /* 0x0013dc00011d7983 */ /* 0x001ea80000100800 */
[----:B------:R0:W-:Y:S01]  /*61980*/  STL [R1+0x204c], R0 ;  /* 0x00204c0001007387 */ /* 0x0001e20000100800 */
[----:B---3--:R-:W-:Y:S01]  /*61990*/  ISETP.LT.AND P5, PT, R4, UR5, !P2 ;  /* 0x0000000504007c0c */ /* 0x008fe2000d7a1270 */
[----:B------:R-:W-:-:S02]  /*619a0*/  ULDC UR5, c[0x0][0x248] ;  /* 0x0000920000057ab9 */ /* 0x000fc40000000800 */
[----:B----4-:R1:W-:Y:S01]  /*619b0*/  @P3 STG.E.U16 desc[UR10][R26.64], R14 ;  /* 0x0000000e1a003986 */ /* 0x0103e2000c10150a */
[----:B------:R-:W-:Y:S01]  /*619c0*/  ISETP.LT.AND P3, PT, R5, UR16, !P2 ;  /* 0x0000001005007c0c */ /* 0x000fe2000d761270 */
[----:B--2---:R-:W-:Y:S01]  /*619d0*/  IMAD.WIDE R4, R3, 0x2, R10 ;  /* 0x0000000203047825 */ /* 0x004fe200078e020a */
[----:B------:R-:W-:Y:S01]  /*619e0*/  PRMT R12, R14, 0x7632, R12 ;  /* 0x000076320e0c7816 */ /* 0x000fe2000000000c */
[----:B------:R-:W-:-:S06]  /*619f0*/  ULDC.64 UR16, c[0x0][0x228] ;  /* 0x00008a0000107ab9 */ /* 0x000fcc0000000a00 */
[----:B------:R2:W-:Y:S01]  /*61a00*/  @P5 STG.E.U16 desc[UR10][R4.64], R12 ;  /* 0x0000000c04005986 */ /* 0x0005e2000c10150a */
[----:B------:R-:W-:Y:S01]  /*61a10*/  ISETP.LT.AND P5, PT, R0, UR7, !P1 ;  /* 0x0000000700007c0c */ /* 0x000fe2000cfa1270 */
[----:B------:R-:W-:Y:S02]  /*61a20*/  ULDC UR7, c[0x0][0x228] ;  /* 0x00008a0000077ab9 */ /* 0x000fe40000000800 */
[----:B0-----:R-:W3:Y:S01]  /*61a30*/  LDL.LU R0, [R1+0x39c] ;  /* 0x00039c0001007983 */ /* 0x001ee20000300800 */
[----:B------:R-:W-:Y:S02]  /*61a40*/  ISETP.LT.AND P2, PT, R13, UR15, !P2 ;  /* 0x0000000f0d007c0c */ /* 0x000fe4000d741270 */
[----:B------:R-:W-:Y:S01]  /*61a50*/  ISETP.LT.AND P6, PT, R2, UR13, !P1 ;  /* 0x0000000d02007c0c */ /* 0x000fe2000cfc1270 */
[----:B------:R-:W-:Y:S01]  /*61a60*/  VIADD R2, R3, UR5 ;  /* 0x0000000503027c36 */ /* 0x000fe20008000000 */
[----:B------:R-:W-:Y:S01]  /*61a70*/  ISETP.LT.AND P4, PT, R15, UR9, !P1 ;  /* 0x000000090f007c0c */ /* 0x000fe2000cf81270 */
[----:B-1----:R-:W-:Y:S01]  /*61a80*/  IMAD.WIDE R26, R3, 0x2, R8 ;  /* 0x00000002031a7825 */ /* 0x002fe200078e0208 */
[----:B------:R-:W-:Y:S01]  /*61a90*/  PRMT R28, R21, 0x7632, R28 ;  /* 0x00007632151c7816 */ /* 0x000fe2000000001c */
[----:B------:R0:W-:Y:S01]  /*61aa0*/  STL [R1+0x2050], R9 ;  /* 0x0020500901007387 */ /* 0x0001e20000100800 */
[----:B------:R-:W-:Y:S01]  /*61ab0*/  ULDC UR5, c[0x0][0x228] ;  /* 0x00008a0000057ab9 */ /* 0x000fe20000000800 */
[----:B------:R-:W-:Y:S01]  /*61ac0*/  IMAD.WIDE R14, R3, 0x2, R6 ;  /* 0x00000002030e7825 */ /* 0x000fe200078e0206 */
[----:B------:R-:W-:Y:S01]  /*61ad0*/  ULDC UR15, c[0x0][0x228] ;  /* 0x00008a00000f7ab9 */ /* 0x000fe20000000800 */
[----:B------:R1:W-:Y:S01]  /*61ae0*/  @P3 STG.E.U16 desc[UR10][R26.64], R21 ;  /* 0x000000151a003986 */ /* 0x0003e2000c10150a */
[----:B------:R-:W-:Y:S01]  /*61af0*/  ULDC UR13, c[0x0][0x228] ;  /* 0x00008a00000d7ab9 */ /* 0x000fe20000000800 */
[----:B--2---:R-:W-:-:S02]  /*61b00*/  IMAD.WIDE R12, R2, 0x2, R24 ;  /* 0x00000002020c7825 */ /* 0x004fc400078e0218 */
[----:B------:R2:W-:Y:S04]  /*61b10*/  @P2 STG.E.U16 desc[UR10][R14.64], R28 ;  /* 0x0000001c0e002986 */ /* 0x0005e8000c10150a */
[----:B0-----:R-:W4:Y:S04]  /*61b20*/  LDL R9, [R1+0x3ac] ;  /* 0x0003ac0001097983 */ /* 0x001f280000100800 */
[----:B-1----:R-:W4:Y:S01]  /*61b30*/  LDL.LU R21, [R1+0x2054] ;  /* 0x0020540001157983 */ /* 0x002f220000300800 */
[----:B------:R-:W-:-:S03]  /*61b40*/  IMAD.WIDE R4, R2, 0x2, R22 ;  /* 0x0000000202047825 */ /* 0x000fc600078e0216 */
[----:B--2---:R-:W2:Y:S04]  /*61b50*/  LDL R14, [R1+0x13f8] ;  /* 0x0013f800010e7983 */ /* 0x004ea80000100800 */
[----:B------:R-:W2:Y:S04]  /*61b60*/  LDL R15, [R1+0x13fc] ;  /* 0x0013fc00010f7983 */ /* 0x000ea80000100800 */
[----:B------:R0:W-:Y:S04]  /*61b70*/  STL [R1+0x2048], R28 ;  /* 0x0020481c01007387 */ /* 0x0001e80000100800 */
[----:B0-----:R-:W2:Y:S04]  /*61b80*/  LDL R28, [R1+0x1400] ;  /* 0x00140000011c7983 */ /* 0x001ea80000100800 */
[----:B---3--:R0:W-:Y:S01]  /*61b90*/  @P6 STG.E.U16 desc[UR10][R12.64], R0 ;  /* 0x000000000c006986 */ /* 0x0081e2000c10150a */
[----:B------:R-:W-:-:S05]  /*61ba0*/  PRMT R3, R0, 0x7632, R3 ;  /* 0x0000763200037816 */ /* 0x000fca0000000003 */
[----:B------:R1:W-:Y:S04]  /*61bb0*/  @P4 STG.E.U16 desc[UR10][R4.64], R3 ;  /* 0x0000000304004986 */ /* 0x0003e8000c10150a */
[----:B0-----:R-:W3:Y:S04]  /*61bc0*/  LDL R13, [R1+0x13f0] ;  /* 0x0013f000010d7983 */ /* 0x001ee80000100800 */
[----:B------:R-:W2:Y:S04]  /*61bd0*/  LDL R12, [R1+0x13f4] ;  /* 0x0013f400010c7983 */ /* 0x000ea80000100800 */
[----:B------:R-:W2:Y:S04]  /*61be0*/  LDL R0, [R1+0x13e0] ;  /* 0x0013e00001007983 */ /* 0x000ea80000100800 */
[----:B-1----:R-:W2:Y:S01]  /*61bf0*/  LDL.LU R5, [R1+0x38c] ;  /* 0x00038c0001057983 */ /* 0x002ea20000300800 */
[----:B----4-:R-:W-:Y:S01]  /*61c00*/  IMAD.WIDE R26, R2, 0x2, R20 ;  /* 0x00000002021a7825 */ /* 0x010fe200078e0214 */
[----:B---3--:R-:W-:Y:S01]  /*61c10*/  ISETP.LT.AND P3, PT, R13, UR5, !P1 ;  /* 0x000000050d007c0c */ /* 0x008fe2000cf61270 */
[----:B------:R-:W-:-:S02]  /*61c20*/  ULDC UR5, c[0x0][0x228] ;  /* 0x00008a0000057ab9 */ /* 0x000fc40000000800 */
[----:B--2---:R-:W-:Y:S01]  /*61c30*/  ISETP.LT.AND P6, PT, R28, UR5, !P1 ;  /* 0x000000051c007c0c */ /* 0x004fe2000cfc1270 */
[----:B------:R-:W-:Y:S01]  /*61c40*/  ULDC UR5, c[0x0][0x228] ;  /* 0x00008a0000057ab9 */ /* 0x000fe20000000800 */
[----:B------:R-:W-:Y:S01]  /*61c50*/  PRMT R3, R5, 0x7632, R3 ;  /* 0x0000763205037816 */ /* 0x000fe20000000003 */
[----:B------:R0:W-:Y:S02]  /*61c60*/  @P5 STG.E.U16 desc[UR10][R26.64], R5 ;  /* 0x000000051a005986 */ /* 0x0001e4000c10150a */
[----:B0-----:R-:W-:Y:S01]  /*61c70*/  IMAD.WIDE R4, R2, 0x2, R18 ;  /* 0x0000000202047825 */ /* 0x001fe200078e0212 */
[----:B------:R-:W-:Y:S02]  /*61c80*/  PRMT R27, R9, 0x7632, R27 ;  /* 0x00007632091b7816 */ /* 0x000fe4000000001b */
[----:B------:R-:W2:Y:S04]  /*61c90*/  LDL.LU R9, [R1+0x2050] ;  /* 0x0020500001097983 */ /* 0x000ea80000300800 */
[----:B------:R-:W3:Y:S04]  /*61ca0*/  LDL.LU R28, [R1+0x3ec] ;  /* 0x0003ec00011c7983 */ /* 0x000ee80000300800 */
[----:B------:R0:W-:Y:S04]  /*61cb0*/  @P3 STG.E.U16 desc[UR10][R4.64], R3 ;  /* 0x0000000304003986 */ /* 0x0001e8000c10150a */
[----:B0-----:R-:W4:Y:S04]  /*61cc0*/  LDL.LU R5, [R1+0x3ac] ;  /* 0x0003ac0001057983 */ /* 0x001f280000300800 */
[----:B------:R-:W3:Y:S01]  /*61cd0*/  LDL.LU R3, [R1+0x3bc] ;  /* 0x0003bc0001037983 */ /* 0x000ee20000300800 */
[----:B------:R-:W-:-:S02]  /*61ce0*/  ISETP.LT.AND P5, PT, R12, UR8, !P1 ;  /* 0x000000080c007c0c */ /* 0x000fc4000cfa1270 */
[----:B------:R-:W-:Y:S01]  /*61cf0*/  ISETP.LT.AND P4, PT, R14, UR7, !P1 ;  /* 0x000000070e007c0c */ /* 0x000fe2000cf81270 */
[----:B------:R-:W-:Y:S01]  /*61d00*/  ULDC UR7, c[0x0][0x228] ;  /* 0x00008a0000077ab9 */ /* 0x000fe20000000800 */
[C---:B------:R-:W-:Y:S01]  /*61d10*/  IMAD.WIDE R12, R2.reuse, 0x2, R16 ;  /* 0x00000002020c7825 */ /* 0x040fe200078e0210 */
[----:B------:R-:W-:Y:S01]  /*61d20*/  ISETP.LT.AND P2, PT, R15, UR7, !P1 ;  /* 0x000000070f007c0c */ /* 0x000fe2000cf41270 */
[----:B------:R-:W-:Y:S01]  /*61d30*/  ULDC.64 UR8, c[0x0][0x228] ;  /* 0x00008a0000087ab9 */ /* 0x000fe20000000a00 */
[----:B------:R-:W-:Y:S01]  /*61d40*/  ULDC UR7, c[0x0][0x228] ;  /* 0x00008a0000077ab9 */ /* 0x000fe20000000800 */
[----:B------:R-:W-:Y:S02]  /*61d50*/  VIADD R26, R29, 0x3f ;  /* 0x0000003f1d1a7836 */ /* 0x000fe40000000000 */
[----:B------:R-:W-:-:S03]  /*61d60*/  IMAD.WIDE R14, R2, 0x2, R10 ;  /* 0x00000002020e7825 */ /* 0x000fc600078e020a */
[----:B------:R-:W-:Y:S01]  /*61d70*/  ISETP.GE.AND P1, PT, R26, UR9, PT ;  /* 0x000000091a007c0c */ /* 0x000fe2000bf26270 */
[----:B------:R-:W-:-:S03]  /*61d80*/  ULDC UR9, c[0x0][0x228] ;  /* 0x00008a0000097ab9 */ /* 0x000fc60000000800 */
[----:B------:R-:W-:Y:S01]  /*61d90*/  ISETP.LT.AND P3, PT, R0, UR5, !P1 ;  /* 0x0000000500007c0c */ /* 0x000fe2000cf61270 */
[----:B------:R-:W-:Y:S01]  /*61da0*/  ULDC UR5, c[0x0][0x248] ;  /* 0x0000920000057ab9 */ /* 0x000fe20000000800 */
[----:B----4-:R2:W-:Y:S04]  /*61db0*/  @P5 STG.E.U16 desc[UR10][R12.64], R5 ;  /* 0x000000050c005986 */ /* 0x0105e8000c10150a */
[----:B------:R0:W-:Y:S01]  /*61dc0*/  @P4 STG.E.U16 desc[UR10][R14.64], R27 ;  /* 0x0000001b0e004986 */ /* 0x0001e2000c10150a */
[----:B--2---:R-:W-:-:S03]  /*61dd0*/  IMAD.WIDE R12, R2, 0x2, R8 ;  /* 0x00000002020c7825 */ /* 0x004fc600078e0208 */
[----:B0-----:R-:W2:Y:S04]  /*61de0*/  LDL.LU R27, [R1+0x3cc] ;  /* 0x0003cc00011b7983 */ /* 0x001ea80000300800 */
[----:B------:R-:W4:Y:S04]  /*61df0*/  LDL R15, [R1+0x13f4] ;  /* 0x0013f400010f7983 */ /* 0x000f280000100800 */
[----:B------:R-:W4:Y:S04]  /*61e00*/  LDL.LU R0, [R1+0x204c] ;  /* 0x00204c0001007983 */ /* 0x000f280000300800 */
[----:B---3--:R0:W-:Y:S04]  /*61e10*/  @P2 STG.E.U16 desc[UR10][R12.64], R3 ;  /* 0x000000030c002986 */ /* 0x0081e8000c10150a */
[----:B0-----:R-:W3:Y:S04]  /*61e20*/  LDL R12, [R1+0x13e8] ;  /* 0x0013e800010c7983 */ /* 0x001ee80000100800 */
[----:B------:R-:W3:Y:S01]  /*61e30*/  LDL R13, [R1+0x13f0] ;  /* 0x0013f000010d7983 */ /* 0x000ee20000100800 */
[----:B------:R-:W-:Y:S01]  /*61e40*/  IMAD.WIDE R4, R2, 0x2, R6 ;  /* 0x0000000202047825 */ /* 0x000fe200078e0206 */
[----:B------:R-:W-:-:S03]  /*61e50*/  PRMT R14, R3, 0x7632, R14 ;  /* 0x00007632030e7816 */ /* 0x000fc6000000000e */
[----:B------:R-:W-:Y:S01]  /*61e60*/  VIADD R3, R2, UR5 ;  /* 0x0000000502037c36 */ /* 0x000fe20008000000 */
[----:B------:R-:W-:Y:S01]  /*61e70*/  ULDC UR5, c[0x0][0x228] ;  /* 0x00008a0000057ab9 */ /* 0x000fe20000000800 */
[----:B------:R0:W-:Y:S01]  /*61e80*/  @P6 STG.E.U16 desc[UR10][R4.64], R14 ;  /* 0x0000000e04006986 */ /* 0x0001e2000c10150a */
[----:B------:R-:W-:Y:S01]  /*61e90*/  PRMT R2, R28, 0x7632, R2 ;  /* 0x000076321c027816 */ /* 0x000fe20000000002 */
[----:B0-----:R-:W-:Y:S01]  /*61ea0*/  IMAD.WIDE R4, R3, 0x2, R24 ;  /* 0x0000000203047825 */ /* 0x001fe200078e0218 */
[----:B--2---:R-:W-:-:S04]  /*61eb0*/  PRMT R26, R27, 0x7632, R26 ;  /* 0x000076321b1a7816 */ /* 0x004fc8000000001a */
[----:B------:R0:W-:Y:S01]  /*61ec0*/  @P3 STG.E.U16 desc[UR10][R4.64], R27 ;  /* 0x0000001b04003986 */ /* 0x0001e2000c10150a */
[----:B----4-:R-:W-:Y:S01]  /*61ed0*/  ISETP.LT.AND P5, PT, R0, UR7, !P1 ;  /* 0x0000000700007c0c */ /* 0x010fe2000cfa1270 */
[----:B------:R-:W-:Y:S01]  /*61ee0*/  ULDC UR7, c[0x0][0x228] ;  /* 0x00008a0000077ab9 */ /* 0x000fe20000000800 */
[----:B------:R-:W-:Y:S01]  /*61ef0*/  ISETP.LT.AND P6, PT, R15, UR14, !P1 ;  /* 0x0000000e0f007c0c */ /* 0x000fe2000cfc1270 */
[----:B------:R-:W-:Y:S01]  /*61f00*/  IMAD.WIDE R14, R3, 0x2, R22 ;  /* 0x00000002030e7825 */ /* 0x000fe200078e0216 */
[----:B------:R-:W-:-:S03]  /*61f10*/  ULDC UR14, c[0x0][0x228] ;  /* 0x00008a00000e7ab9 */ /* 0x000fc60000000800 */
[----:B0-----:R-:W-:Y:S02]  /*61f20*/  VIADD R27, R29, 0x40 ;  /* 0x000000401d1b7836 */ /* 0x001fe40000000000 */
[----:B------:R-:W2:Y:S01]  /*61f30*/  LDL.LU R29, [R1+0x420] ;  /* 0x00042000011d7983 */ /* 0x000ea20000300800 */
[----:B---3--:R-:W-:Y:S02]  /*61f40*/  ISETP.LT.AND P2, PT, R12, UR9, !P1 ;  /* 0x000000090c007c0c */ /* 0x008fe4000cf41270 */
[----:B------:R-:W-:Y:S01]  /*61f50*/  ISETP.LT.AND P4, PT, R13, UR5, !P1 ;  /* 0x000000050d007c0c */ /* 0x000fe2000cf81270 */
[----:B------:R-:W-:Y:S01]  /*61f60*/  IMAD.WIDE R12, R3, 0x2, R20 ;  /* 0x00000002030c7825 */ /* 0x000fe200078e0214 */
[----:B------:R0:W-:Y:S01]  /*61f70*/  STL [R1+0x2044], R21 ;  /* 0x0020441501007387 */ /* 0x0001e20000100800 */
[----:B------:R-:W-:Y:S01]  /*61f80*/  ISETP.GE.AND P3, PT, R27, UR17, PT ;  /* 0x000000111b007c0c */ /* 0x000fe2000bf66270 */
[----:B------:R-:W-:Y:S01]  /*61f90*/  ULDC UR5, c[0x0][0x228] ;  /* 0x00008a0000057ab9 */ /* 0x000fe20000000800 */
[----:B------:R-:W-:Y:S01]  /*61fa0*/  IMAD.WIDE R4, R3, 0x2, R18 ;  /* 0x0000000203047825 */ /* 0x000fe200078e0212 */
[----:B------:R-:W-:-:S05]  /*61fb0*/  ULDC UR9, c[0x0][0x228] ;  /* 0x00008a0000097ab9 */ /* 0x000fca0000000800 */
[----:B------:R1:W-:Y:S04]  /*61fc0*/  @P2 STG.E.U16 desc[UR10][R14.64], R26 ;  /* 0x0000001a0e002986 */ /* 0x0003e8000c10150a */
[----:B0-----:R-:W3:Y:S04]  /*61fd0*/  LDL.LU R21, [R1+0x3fc] ;  /* 0x0003fc0001157983 */ /* 0x001ee80000300800 */
[----:B------:R-:W4:Y:S04]  /*61fe0*/  LDL R27, [R1+0x13e0] ;  /* 0x0013e000011b7983 */ /* 0x000f280000100800 */
[----:B-1----:R-:W2:Y:S04]  /*61ff0*/  LDL R26, [R1+0x1400] ;  /* 0x00140000011a7983 */ /* 0x002ea80000100800 */
[----:B------:R0:W-:Y:S04]  /*62000*/  @P5 STG.E.U16 desc[UR10][R12.64], R28 ;  /* 0x0000001c0c005986 */ /* 0x0001e8000c10150a */
[----:B------:R1:W-:Y:S04]  /*62010*/  @P4 STG.E.U16 desc[UR10][R4.64], R2 ;  /* 0x0000000204004986 */ /* 0x0003e8000c10150a */
[----:B0-----:R-:W3:Y:S04]  /*62020*/  LDL.LU R28, [R1+0x2048] ;  /* 0x00204800011c7983 */ /* 0x001ee80000300800 */
[----:B------:R-:W4:Y:S04]  /*62030*/  LDL R13, [R1+0x13e8] ;  /* 0x0013e800010d7983 */ /* 0x000f280000100800 */
[----:B-1----:R-:W2:Y:S04]  /*62040*/  LDL.LU R2, [R1+0x3dc] ;  /* 0x0003dc0001027983 */ /* 0x002ea80000300800 */
[----:B------:R-:W4:Y:S04]  /*62050*/  LDL R4, [R1+0x13f8] ;  /* 0x0013f80001047983 */ /* 0x000f280000100800 */
[----:B------:R-:W2:Y:S01]  /*62060*/  LDL R5, [R1+0x13fc] ;  /* 0x0013fc0001057983 */ /* 0x000ea20000100800 */
[----:B------:R-:W-:-:S03]  /*62070*/  IMAD.WIDE R14, R3, 0x2, R16 ;  /* 0x00000002030e7825 */ /* 0x000fc600078e0210 */
[----:B------:R-:W-:Y:S01]  /*62080*/  STL [R1+0x203c], R0 ;  /* 0x00203c0001007387 */ /* 0x000fe20000100800 */
[----:B---3--:R-:W-:Y:S02]  /*62090*/  PRMT R28, R21, 0x7632, R28 ;  /* 0x00007632151c7816 */ /* 0x008fe4000000001c */
[----:B----4-:R-:W-:Y:S01]  /*620a0*/  ISETP.LT.AND P5, PT, R4, UR5, !P1 ;  /* 0x0000000504007c0c */ /* 0x010fe2000cfa1270 */
[----:B--2---:R0:W-:Y:S01]  /*620b0*/  @P6 STG.E.U16 desc[UR10][R14.64], R2 ;  /* 0x000000020e006986 */ /* 0x0041e2000c10150a */
[----:B------:R-:W-:Y:S01]  /*620c0*/  ISETP.LT.AND P2, PT, R5, UR15, !P1 ;  /* 0x0000000f05007c0c */ /* 0x000fe2000cf41270 */
[----:B------:R-:W-:Y:S01]  /*620d0*/  ULDC UR5, c[0x0][0x248] ;  /* 0x0000920000057ab9 */ /* 0x000fe20000000800 */
[----:B------:R-:W-:Y:S02]  /*620e0*/  ISETP.LT.AND P1, PT, R26, UR14, !P1 ;  /* 0x0000000e1a007c0c */ /* 0x000fe4000cf21270 */
[----:B------:R-:W-:Y:S01]  /*620f0*/  ISETP.LT.AND P6, PT, R27, UR13, !P3 ;  /* 0x0000000d1b007c0c */ /* 0x000fe2000dfc1270 */
[----:B------:R-:W-:Y:S01]  /*62100*/  IMAD.WIDE R4, R3, 0x2, R10 ;  /* 0x0000000203047825 */ /* 0x000fe200078e020a */
[----:B------:R-:W-:Y:S01]  /*62110*/  PRMT R12, R2, 0x7632, R12 ;  /* 0x00007632020c7816 */ /* 0x000fe2000000000c */
[----:B------:R-:W-:Y:S01]  /*62120*/  ULDC.64 UR14, c[0x0][0x228] ;  /* 0x00008a00000e7ab9 */ /* 0x000fe20000000a00 */
[----:B------:R-:W-:Y:S01]  /*62130*/  ISETP.LT.AND P4, PT, R13, UR9, !P3 ;  /* 0x000000090d007c0c */ /* 0x000fe2000df81270 */
[C---:B0-----:R-:W-:Y:S01]  /*62140*/  VIADD R2, R3.reuse, UR5 ;  /* 0x0000000503027c36 */ /* 0x041fe20008000000 */
[----:B------:R-:W-:Y:S01]  /*62150*/  ULDC UR5, c[0x0][0x228] ;  /* 0x00008a0000057ab9 */ /* 0x000fe20000000800 */
[C---:B------:R-:W-:Y:S01]  /*62160*/  IMAD.WIDE R26, R3.reuse, 0x2, R8 ;  /* 0x00000002031a7825 */ /* 0x040fe200078e0208 */
[----:B------:R0:W-:Y:S03]  /*62170*/  @P5 STG.E.U16 desc[UR10][R4.64], R12 ;  /* 0x0000000c04005986 */ /* 0x0001e6000c10150a */
[----:B------:R-:W-:Y:S01]  /*62180*/  IMAD.WIDE R14, R3, 0x2, R6 ;  /* 0x00000002030e7825 */ /* 0x000fe200078e0206 */
[----:B------:R-:W-:Y:S01]  /*62190*/  ISETP.LT.AND P5, PT, R0, UR7, !P3 ;  /* 0x0000000700007c0c */ /* 0x000fe2000dfa1270 */
[----:B------:R1:W-:Y:S01]  /*621a0*/  @P2 STG.E.U16 desc[UR10][R26.64], R21 ;  /* 0x000000151a002986 */ /* 0x0003e2000c10150a */
[----:B------:R-:W-:Y:S01]  /*621b0*/  PRMT R3, R29, 0x7632, R3 ;  /* 0x000076321d037816 */ /* 0x000fe20000000003 */
[----:B------:R-:W-:Y:S01]  /*621c0*/  ULDC UR7, c[0x0][0x228] ;  /* 0x00008a0000077ab9 */ /* 0x000fe20000000800 */
[----:B------:R-:W-:Y:S01]  /*621d0*/  ULDC UR13, c[0x0][0x228] ;  /* 0x00008a00000d7ab9 */ /* 0x000fe20000000800 */
[----:B------:R-:W2:Y:S01]  /*621e0*/  LDL.LU R0, [R1+0x410] ;  /* 0x0004100001007983 */ /* 0x000ea20000300800 */
[----:B------:R-:W-:Y:S01]  /*621f0*/  ULDC UR9, c[0x0][0x228] ;  /* 0x00008a0000097ab9 */ /* 0x000fe20000000800 */
[----:B0-----:R-:W-:-:S02]  /*62200*/  IMAD.WIDE R12, R2, 0x2, R24 ;  /* 0x00000002020c7825 */ /* 0x001fc400078e0218 */
[----:B------:R0:W-:Y:S04]  /*62210*/  @P1 STG.E.U16 desc[UR10][R14.64], R28 ;  /* 0x0000001c0e001986 */ /* 0x0001e8000c10150a */
[----:B-1----:R-:W3:Y:S01]  /*62220*/  LDL.LU R21, [R1+0x2044] ;  /* 0x0020440001157983 */ /* 0x002ee20000300800 */
[----:B------:R-:W-:-:S03]  /*62230*/  IMAD.WIDE R4, R2, 0x2, R22 ;  /* 0x0000000202047825 */ /* 0x000fc600078e0216 */
[----:B------:R1:W-:Y:S04]  /*62240*/  @P6 STG.E.U16 desc[UR10][R12.64], R29 ;  /* 0x0000001d0c006986 */ /* 0x0003e8000c10150a */
[----:B0-----:R-:W4:Y:S04]  /*62250*/  LDL R28, [R1+0x13fc] ;  /* 0x0013fc00011c7983 */ /* 0x001f280000100800 */
[----:B------:R-:W2:Y:S04]  /*62260*/  LDL.LU R14, [R1+0x400] ;  /* 0x00040000010e7983 */ /* 0x000ea80000300800 */
[----:B------:R-:W4:Y:S04]  /*62270*/  LDL R15, [R1+0x13dc] ;  /* 0x0013dc00010f7983 */ /* 0x000f280000100800 */
[----:B-1----:R-:W4:Y:S04]  /*62280*/  LDL.LU R29, [R1+0x2040] ;  /* 0x00204000011d7983 */ /* 0x002f280000300800 */
[----:B------:R-:W4:Y:S04]  /*62290*/  LDL R12, [R1+0x13f0] ;  /* 0x0013f000010c7983 */ /* 0x000f280000100800 */
[----:B------:R0:W-:Y:S04]  /*622a0*/  @P4 STG.E.U16 desc[UR10][R4.64], R3 ;  /* 0x0000000304004986 */ /* 0x0001e8000c10150a */
[----:B------:R-:W4:Y:S04]  /*622b0*/  LDL R13, [R1+0x13f8] ;  /* 0x0013f800010d7983 */ /* 0x000f280000100800 */
[----:B0-----:R-:W4:Y:S04]  /*622c0*/  LDL R5, [R1+0x13f4] ;  /* 0x0013f40001057983 */ /* 0x001f280000100800 */
[----:B------:R0:W-:Y:S01]  /*622d0*/  STL [R1+0x2038], R19 ;  /* 0x0020381301007387 */ /* 0x0001e20000100800 */
[----:B---3--:R-:W-:Y:S01]  /*622e0*/  IMAD.WIDE R26, R2, 0x2, R20 ;  /* 0x00000002021a7825 */ /* 0x008fe200078e0214 */
[----:B--2---:R-:W-:-:S04]  /*622f0*/  PRMT R3, R14, 0x7632, R3 ;  /* 0x000076320e037816 */ /* 0x004fc80000000003 */
[----:B------:R1:W-:Y:S01]  /*62300*/  @P5 STG.E.U16 desc[UR10][R26.64], R14 ;  /* 0x0000000e1a005986 */ /* 0x0003e2000c10150a */
[----:B----4-:R-:W-:Y:S01]  /*62310*/  ISETP.LT.AND P6, PT, R12, UR5, !P3 ;  /* 0x000000050c007c0c */ /* 0x010fe2000dfc1270 */
[----:B------:R-:W-:Y:S02]  /*62320*/  ULDC UR5, c[0x0][0x228] ;  /* 0x00008a0000057ab9 */ /* 0x000fe40000000800 */
[----:B------:R-:W-:Y:S01]  /*62330*/  ISETP.LT.AND P4, PT, R28, UR5, !P3 ;  /* 0x000000051c007c0c */ /* 0x000fe2000df81270 */
[----:B------:R-:W-:Y:S01]  /*62340*/  VIADD R28, R15, 0x41 ;  /* 0x000000410f1c7836 */ /* 0x000fe20000000000 */
[----:B------:R-:W-:Y:S02]  /*62350*/  PRMT R29, R0, 0x7632, R29 ;  /* 0x00007632001d7816 */ /* 0x000fe4000000001d */
        /* <DEDUP_REMOVED lines=9> */
[----:B-1----:R-:W-:Y:S01]  /*623f0*/  IMAD.WIDE R14, R2, 0x2, R10 ;  /* 0x00000002020e7825 */ /* 0x002fe200078e020a */
        /* <DEDUP_REMOVED lines=18> */
[----:B------:R-:W-:Y:S01]  /*62520*/  ULDC UR9, c[0x0][0x228] ;  /* 0x00008a0000097ab9 */ /* 0x000fe20000000800 */
[----:B------:R-:W-:Y:S02]  /*62530*/  ISETP.LT.AND P3, PT, R13, UR13, !P3 ;  /* 0x0000000d0d007c0c */ /* 0x000fe4000df61270 */
[----:B------:R-:W-:Y:S01]  /*62540*/  STL [R1+0x202c], R0 ;  /* 0x00202c0001007387 */ /* 0x000fe20000100800 */
[----:B0-----:R-:W-:Y:S01]  /*62550*/  PRMT R27, R4, 0x7632, R27 ;  /* 0x00007632041b7816 */ /* 0x001fe2000000001b */
[----:B------:R-:W-:Y:S01]  /*62560*/  VIADD R26, R5, 0x42 ;  /* 0x00000042051a7836 */ /* 0x000fe20000000000 */
[----:B------:R-:W-:Y:S01]  /*62570*/  ULDC.64 UR12, c[0x0][0x228] ;  /* 0x00008a00000c7ab9 */ /* 0x000fe20000000a00 */
[----:B------:R-:W-:Y:S01]  /*62580*/  IMAD.WIDE R4, R28, 0x2, R24 ;  /* 0x000000021c047825 */ /* 0x000fe200078e0218 */
[----:B------:R0:W-:Y:S02]  /*62590*/  STL [R1+0x2030], R24 ;  /* 0x0020301801007387 */ /* 0x0001e40000100800 */
[----:B------:R-:W-:-:S02]  /*625a0*/  ISETP.GE.AND P1, PT, R26, UR13, PT ;  /* 0x0000000d1a007c0c */ /* 0x000fc4000bf26270 */
[----:B------:R-:W-:Y:S01]  /*625b0*/  ISETP.LT.AND P4, PT, R0, UR7, !P2 ;  /* 0x0000000700007c0c */ /* 0x000fe2000d781270 */
[----:B------:R-:W-:Y:S01]  /*625c0*/  IMAD.WIDE R12, R28, 0x2, R22 ;  /* 0x000000021c0c7825 */ /* 0x000fe200078e0216 */
[----:B------:R-:W-:Y:S01]  /*625d0*/  ULDC UR7, c[0x0][0x228] ;  /* 0x00008a0000077ab9 */ /* 0x000fe20000000800 */
[----:B------:R-:W-:Y:S01]  /*625e0*/  @P3 STG.E.U16 desc[UR10][R2.64], R27 ;  /* 0x0000001b02003986 */ /* 0x000fe2000c10150a */
[----:B------:R-:W-:-:S03]  /*625f0*/  ULDC UR13, c[0x0][0x228] ;  /* 0x00008a00000d7ab9 */ /* 0x000fc60000000800 */
        /* <DEDUP_REMOVED lines=23> */
[----:B------:R-:W-:Y:S01]  /*62770*/  ISETP.LT.AND P3, PT, R2, UR7, !P2 ;  /* 0x0000000702007c0c */ /* 0x000fe2000d761270 */
[C---:B------:R-:W-:Y:S01]  /*62780*/  IMAD.WIDE R4, R28.reuse, 0x2, R16 ;  /* 0x000000021c047825 */ /* 0x040fe200078e0210 */
[----:B------:R-:W-:Y:S01]  /*62790*/  ISETP.LT.AND P4, PT, R27, UR8, !P2 ;  /* 0x000000081b007c0c */ /* 0x000fe2000d781270 */
[----:B-1----:R-:W2:Y:S01]  /*627a0*/  LDL.LU R16, [R1+0x424] ;  /* 0x0004240001107983 */ /* 0x002ea20000300800 */
[----:B------:R-:W-:Y:S01]  /*627b0*/  ISETP.LT.AND P2, PT, R3, UR5, !P2 ;  /* 0x0000000503007c0c */ /* 0x000fe2000d741270 */
[C---:B------:R-:W-:Y:S01]  /*627c0*/  IMAD.WIDE R2, R28.reuse, 0x2, R18 ;  /* 0x000000021c027825 */ /* 0x040fe200078e0212 */
[----:B------:R-:W-:Y:S01]  /*627d0*/  PRMT R29, R25, 0x7632, R29 ;  /* 0x00007632191d7816 */ /* 0x000fe2000000001d */
[----:B------:R1:W-:Y:S01]  /*627e0*/  STL [R1+0x2020], R17 ;  /* 0x0020201101007387 */ /* 0x0003e20000100800 */
[----:B------:R-:W-:Y:S01]  /*627f0*/  ULDC UR5, c[0x0][0x248] ;  /* 0x0000920000057ab9 */ /* 0x000fe20000000800 */
[----:B0-----:R-:W-:Y:S01]  /*62800*/  IMAD.WIDE R14, R28, 0x2, R8 ;  /* 0x000000021c0e7825 */ /* 0x001fe200078e0208 */
[----:B------:R-:W-:Y:S01]  /*62810*/  ULDC UR7, c[0x0][0x228] ;  /* 0x00008a0000077ab9 */ /* 0x000fe20000000800 */
[----:B------:R0:W-:Y:S01]  /*62820*/  @P6 STG.E.U16 desc[UR10][R2.64], R23 ;  /* 0x0000001702006986 */ /* 0x0001e2000c10150a */
[----:B------:R-:W-:-:S03]  /*62830*/  ULDC UR8, c[0x0][0x228] ;  /* 0x00008a0000087ab9 */ /* 0x000fc60000000800 */
        /* <DEDUP_REMOVED lines=49> */
[----:B0-----:R-:W2:Y:S04]  /*62b50*/  LDL R29, [R1+0x13dc] ;  /* 0x0013dc00011d7983 */ /* 0x001ea80000100800 */
[----:B------:R0:W-:Y:S04]  /*62b60*/  STL [R1+0x2014], R11 ;  /* 0x0020140b01007387 */ /* 0x0001e80000100800 */
[----:B0-----:R-:W2:Y:S01]  /*62b70*/  LDL.LU R11, [R1+0x464] ;  /* 0x00046400010b7983 */ /* 0x001ea20000300800 */
[----:B----4-:R-:W-:-:S02]  /*62b80*/  PRMT R28, R25, 0x7632, R28 ;  /* 0x00007632191c7816 */ /* 0x010fc4000000001c */
[----:B---3--:R-:W-:Y:S01]  /*62b90*/  ISETP.LT.AND P5, PT, R12, UR16, !P1 ;  /* 0x000000100c007c0c */ /* 0x008fe2000cfa1270 */
[----:B------:R-:W-:Y:S01]  /*62ba0*/  ULDC.64 UR16, c[0x0][0x228] ;  /* 0x00008a0000107ab9 */ /* 0x000fe20000000a00 */
[----:B--2---:R-:W-:Y:S02]  /*62bb0*/  ISETP.LT.AND P4, PT, R13, UR15, !P1 ;  /* 0x0000000f0d007c0c */ /* 0x004fe4000cf81270 */
[----:B------:R-:W-:Y:S01]  /*62bc0*/  ISETP.LT.AND P2, PT, R4, UR13, !P1 ;  /* 0x0000000d04007c0c */ /* 0x000fe2000cf41270 */
[----:B------:R-:W-:Y:S01]  /*62bd0*/  IMAD.WIDE R12, R3, 0x2, R8 ;  /* 0x00000002030c7825 */ /* 0x000fe200078e0208 */
        /* <DEDUP_REMOVED lines=16> */
[----:B--2---:R-:W2:Y:S04]  /*62ce0*/  LDL.LU R0, [R1+0x2018] ;  /* 0x0020180001007983 */ /* 0x004ea80000300800 */
[----:B------:R-:W2:Y:S04]  /*62cf0*/  LDL R12, [R1+0x13e8] ;  /* 0x0013e800010c7983 */ /* 0x000ea80000100800 */
[----:B------:R-:W2:Y:S04]  /*62d00*/  LDL R13, [R1+0x13f0] ;  /* 0x0013f000010d7983 */ /* 0x000ea80000100800 */
[----:B------:R0:W-:Y:S01]  /*62d10*/  @P1 STG.E.U16 desc[UR10][R4.64], R3 ;  /* 0x0000000304001986 */ /* 0x0001e2000c10150a */
[----:B------:R-:W-:Y:S01]  /*62d20*/  PRMT R28, R11, 0x7632, R28 ;  /* 0x000076320b1c7816 */ /* 0x000fe2000000001c */
[----:B0-----:R-:W-:-:S04]  /*62d30*/  IMAD.WIDE R4, R2, 0x2, R22 ;  /* 0x0000000202047825 */ /* 0x001fc800078e0216 */
[----:B---3--:R-:W-:-:S05]  /*62d40*/  IMAD.WIDE R26, R2, 0x2, R24 ;  /* 0x00000002021a7825 */ /* 0x008fca00078e0218 */
[----:B----4-:R0:W-:Y:S01]  /*62d50*/  @P6 STG.E.U16 desc[UR10][R26.64], R15 ;  /* 0x0000000f1a006986 */ /* 0x0101e2000c10150a */
[----:B--2---:R-:W-:Y:S02]  /*62d60*/  ISETP.LT.AND P5, PT, R0, UR7, !P3 ;  /* 0x0000000700007c0c */ /* 0x004fe4000dfa1270 */
[----:B------:R-:W-:Y:S02]  /*62d70*/  ISETP.LT.AND P4, PT, R13, UR5, !P3 ;  /* 0x000000050d007c0c */ /* 0x000fe4000df81270 */
[----:B------:R-:W-:Y:S02]  /*62d80*/  PRMT R3, R15, 0x7632, R3 ;  /* 0x000076320f037816 */ /* 0x000fe40000000003 */
[----:B------:R-:W-:Y:S02]  /*62d90*/  ISETP.LT.AND P1, PT, R14, UR14, !P3 ;  /* 0x0000000e0e007c0c */ /* 0x000fe4000df21270 */
[----:B------:R-:W-:Y:S01]  /*62da0*/  ISETP.LT.AND P6, PT, R12, UR9, !P3 ;  /* 0x000000090c007c0c */ /* 0x000fe2000dfc1270 */
[C---:B------:R-:W-:Y:S01]  /*62db0*/  IMAD.WIDE R12, R2.reuse, 0x2, R20 ;  /* 0x00000002020c7825 */ /* 0x040fe200078e0214 */
[----:B------:R1:W-:Y:S01]  /*62dc0*/  STL [R1+0x2010], R0 ;  /* 0x0020100001007387 */ /* 0x0003e20000100800 */
[----:B------:R-:W-:Y:S01]  /*62dd0*/  ULDC.64 UR14, c[0x0][0x228] ;  /* 0x00008a00000e7ab9 */ /* 0x000fe20000000a00 */
[----:B------:R-:W-:Y:S01]  /*62de0*/  ULDC UR5, c[0x0][0x228] ;  /* 0x00008a0000057ab9 */ /* 0x000fe20000000800 */
[----:B0-----:R-:W-:Y:S01]  /*62df0*/  IMAD.WIDE R14, R2, 0x2, R18 ;  /* 0x00000002020e7825 */ /* 0x001fe200078e0212 */
[----:B------:R-:W-:Y:S01]  /*62e00*/  ULDC UR9, c[0x0][0x228] ;  /* 0x00008a0000097ab9 */ /* 0x000fe20000000800 */
[----:B------:R-:W-:-:S02]  /*62e10*/  ULDC UR7, c[0x0][0x228] ;  /* 0x00008a0000077ab9 */ /* 0x000fc40000000800 */
[----:B------:R-:W-:Y:S01]  /*62e20*/  VIADD R26, R29, 0x44 ;  /* 0x000000441d1a7836 */ /* 0x000fe20000000000 */
[----:B-1----:R-:W2:Y:S04]  /*62e30*/  LDL R0, [R1+0x428] ;  /* 0x0004280001007983 */ /* 0x002ea80000100800 */
[----:B------:R-:W3:Y:S04]  /*62e40*/  LDL.LU R29, [R1+0x474] ;  /* 0x00047400011d7983 */ /* 0x000ee80000300800 */
[----:B------:R0:W-:Y:S04]  /*62e50*/  @P6 STG.E.U16 desc[UR10][R4.64], R3 ;  /* 0x0000000304006986 */ /* 0x0001e8000c10150a */
[----:B------:R1:W-:Y:S04]  /*62e60*/  @P5 STG.E.U16 desc[UR10][R12.64], R11 ;  /* 0x0000000b0c005986 */ /* 0x0003e8000c10150a */
[----:B------:R4:W-:Y:S04]  /*62e70*/  @P4 STG.E.U16 desc[UR10][R14.64], R28 ;  /* 0x0000001c0e004986 */ /* 0x0009e8000c10150a */
[----:B0-----:R-:W3:Y:S04]  /*62e80*/  LDL R4, [R1+0x1400] ;  /* 0x0014000001047983 */ /* 0x001ee80000100800 */
[----:B------:R-:W3:Y:S04]  /*62e90*/  LDL R5, [R1+0x13fc] ;  /* 0x0013fc0001057983 */ /* 0x000ee80000100800 */
[----:B------:R-:W3:Y:S04]  /*62ea0*/  LDL R3, [R1+0x13e8] ;  /* 0x0013e80001037983 */ /* 0x000ee80000100800 */
[----:B-1----:R-:W3:Y:S04]  /*62eb0*/  LDL.LU R11, [R1+0x2014] ;  /* 0x00201400010b7983 */ /* 0x002ee80000300800 */
[----:B------:R-:W3:Y:S04]  /*62ec0*/  LDL R13, [R1+0x13e0] ;  /* 0x0013e000010d7983 */ /* 0x000ee80000100800 */
[----:B----4-:R-:W4:Y:S04]  /*62ed0*/  LDL R14, [R1+0x13f8] ;  /* 0x0013f800010e7983 */ /* 0x010f280000100800 */
[----:B------:R-:W4:Y:S01]  /*62ee0*/  LDL.LU R15, [R1+0x454] ;  /* 0x00045400010f7983 */ /* 0x000f220000300800 */
[----:B------:R-:W-:Y:S01]  /*62ef0*/  ISETP.GE.AND P2, PT, R26, UR15, PT ;  /* 0x0000000f1a007c0c */ /* 0x000fe2000bf46270 */
[----:B------:R-:W-:-:S02]  /*62f00*/  IMAD.WIDE R26, R2, 0x2, R16 ;  /* 0x00000002021a7825 */ /* 0x000fc400078e0210 */
[----:B------:R-:W-:Y:S01]  /*62f10*/  STL [R1+0x2008], R9 ;  /* 0x0020080901007387 */ /* 0x000fe20000100800 */
[----:B--2---:R-:W-:Y:S02]  /*62f20*/  PRMT R28, R0, 0x7632, R28 ;  /* 0x00007632001c7816 */ /* 0x004fe4000000001c */
[----:B---3--:R-:W-:Y:S01]  /*62f30*/  ISETP.LT.AND P4, PT, R4, UR9, !P3 ;  /* 0x0000000904007c0c */ /* 0x008fe2000df81270 */
[----:B------:R-:W-:Y:S01]  /*62f40*/  ULDC UR9, c[0x0][0x228] ;  /* 0x00008a0000097ab9 */ /* 0x000fe20000000800 */
[----:B------:R-:W-:Y:S01]  /*62f50*/  ISETP.LT.AND P5, PT, R3, UR7, !P2 ;  /* 0x0000000703007c0c */ /* 0x000fe2000d7a1270 */
[----:B------:R-:W-:Y:S01]  /*62f60*/  ULDC UR7, c[0x0][0x228] ;  /* 0x00008a0000077ab9 */ /* 0x000fe20000000800 */
[----:B----4-:R-:W-:Y:S01]  /*62f70*/  @P1 STG.E.U16 desc[UR10][R26.64], R15 ;  /* 0x0000000f1a001986 */ /* 0x010fe2000c10150a */
[----:B------:R-:W-:Y:S01]  /*62f80*/  ISETP.LT.AND P1, PT, R14, UR5, !P3 ;  /* 0x000000050e007c0c */ /* 0x000fe2000df21270 */
[----:B------:R-:W-:Y:S01]  /*62f90*/  ULDC UR5, c[0x0][0x228] ;  /* 0x00008a0000057ab9 */ /* 0x000fe20000000800 */
[----:B------:R-:W-:Y:S01]  /*62fa0*/  ISETP.LT.AND P3, PT, R5, UR13, !P3 ;  /* 0x0000000d05007c0c */ /* 0x000fe2000df61270 */
[----:B------:R-:W-:Y:S01]  /*62fb0*/  IMAD.WIDE R4, R2, 0x2, R10 ;  /* 0x0000000202047825 */ /* 0x000fe200078e020a */
[----:B------:R-:W-:-:S02]  /*62fc0*/  PRMT R12, R15, 0x7632, R12 ;  /* 0x000076320f0c7816 */ /* 0x000fc4000000000c */
[----:B------:R-:W-:Y:S01]  /*62fd0*/  ISETP.LT.AND P6, PT, R13, UR5, !P2 ;  /* 0x000000050d007c0c */ /* 0x000fe2000d7c1270 */
[----:B------:R-:W-:Y:S02]  /*62fe0*/  ULDC UR5, c[0x0][0x248] ;  /* 0x0000920000057ab9 */ /* 0x000fe40000000800 */
[----:B------:R-:W-:Y:S01]  /*62ff0*/  VIADD R3, R2, UR5 ;  /* 0x0000000502037c36 */ /* 0x000fe20008000000 */
[----:B------:R-:W-:-:S03]  /*63000*/  ULDC UR5, c[0x0][0x228] ;  /* 0x00008a0000057ab9 */ /* 0x000fc60000000800 */
[----:B------:R0:W-:Y:S02]  /*63010*/  @P1 STG.E.U16 desc[UR10][R4.64], R12 ;  /* 0x0000000c04001986 */ /* 0x0001e4000c10150a */
[C---:B0-----:R-:W-:Y:S02]  /*63020*/  IMAD.WIDE R4, R2.reuse, 0x2, R8 ;  /* 0x0000000202047825 */ /* 0x041fe400078e0208 */
[----:B------:R-:W2:Y:S02]  /*63030*/  LDL.LU R9, [R1+0x408] ;  /* 0x0004080001097983 */ /* 0x000ea40000300800 */
[----:B------:R-:W-:Y:S01]  /*63040*/  IMAD.WIDE R12, R2, 0x2, R6 ;  /* 0x00000002020c7825 */ /* 0x000fe200078e0206 */
[----:B------:R-:W-:Y:S01]  /*63050*/  PRMT R2, R29, 0x7632, R2 ;  /* 0x000076321d027816 */ /* 0x000fe20000000002 */
[----:B------:R-:W3:Y:S04]  /*63060*/  LDL.LU R0, [R1+0x2010] ;  /* 0x0020100001007983 */ /* 0x000ee80000300800 */
[----:B------:R0:W-:Y:S04]  /*63070*/  @P3 STG.E.U16 desc[UR10][R4.64], R29 ;  /* 0x0000001d04003986 */ /* 0x0001e8000c10150a */
[----:B------:R1:W-:Y:S04]  /*63080*/  @P4 STG.E.U16 desc[UR10][R12.64], R2 ;  /* 0x000000020c004986 */ /* 0x0003e8000c10150a */
[----:B0-----:R-:W4:Y:S04]  /*63090*/  LDL.LU R29, [R1+0x200c] ;  /* 0x00200c00011d7983 */ /* 0x001f280000300800 */
[----:B------:R-:W2:Y:S04]  /*630a0*/  LDL R4, [R1+0x13f8] ;  /* 0x0013f80001047983 */ /* 0x000ea80000100800 */
[----:B------:R-:W4:Y:S04]  /*630b0*/  LDL R5, [R1+0x13dc] ;  /* 0x0013dc0001057983 */ /* 0x000f280000100800 */
[----:B-1----:R-:W3:Y:S04]  /*630c0*/  LDL.LU R2, [R1+0x428] ;  /* 0x0004280001027983 */ /* 0x002ee80000300800 */
[----:B------:R-:W4:Y:S04]  /*630d0*/  LDL R12, [R1+0x13f0] ;  /* 0x0013f000010c7983 */ /* 0x000f280000100800 */
[----:B------:R-:W4:Y:S01]  /*630e0*/  LDL R13, [R1+0x13f4] ;  /* 0x0013f400010d7983 */ /* 0x000f220000100800 */
[----:B------:R-:W-:-:S04]  /*630f0*/  IMAD.WIDE R14, R3, 0x2, R24 ;  /* 0x00000002030e7825 */ /* 0x000fc800078e0218 */
[----:B------:R-:W-:Y:S01]  /*63100*/  IMAD.WIDE R26, R3, 0x2, R22 ;  /* 0x00000002031a7825 */ /* 0x000fe200078e0216 */
[----:B------:R0:W-:Y:S01]  /*63110*/  STL [R1+0x2004], R18 ;  /* 0x0020041201007387 */ /* 0x0001e20000100800 */
[----:B--2---:R-:W-:Y:S01]  /*63120*/  ISETP.LT.AND P3, PT, R4, UR5, !P2 ;  /* 0x0000000504007c0c */ /* 0x004fe2000d761270 */
[----:B------:R-:W-:Y:S02]  /*63130*/  ULDC UR5, c[0x0][0x228] ;  /* 0x00008a0000057ab9 */ /* 0x000fe40000000800 */
[----:B---3--:R1:W-:Y:S01]  /*63140*/  @P6 STG.E.U16 desc[UR10][R14.64], R2 ;  /* 0x000000020e006986 */ /* 0x0083e2000c10150a */
[----:B------:R-:W-:Y:S01]  /*63150*/  ISETP.LT.AND P6, PT, R0, UR9, !P2 ;  /* 0x0000000900007c0c */ /* 0x000fe2000d7c1270 */
[----:B------:R-:W-:Y:S02]  /*63160*/  ULDC UR9, c[0x0][0x228] ;  /* 0x00008a0000097ab9 */ /* 0x000fe40000000800 */
[----:B------:R2:W-:Y:S01]  /*63170*/  @P5 STG.E.U16 desc[UR10][R26.64], R28 ;  /* 0x0000001c1a005986 */ /* 0x0005e2000c10150a */
[----:B----4-:R-:W-:Y:S01]  /*63180*/  ISETP.LT.AND P5, PT, R12, UR7, !P2 ;  /* 0x000000070c007c0c */ /* 0x010fe2000d7a1270 */
[----:B------:R-:W-:Y:S01]  /*63190*/  ULDC UR7, c[0x0][0x228] ;  /* 0x00008a0000077ab9 */ /* 0x000fe20000000800 */
[----:B------:R-:W-:Y:S01]  /*631a0*/  ISETP.LT.AND P4, PT, R13, UR12, !P2 ;  /* 0x0000000c0d007c0c */ /* 0x000fe2000d781270 */
[----:B------:R-:W-:Y:S01]  /*631b0*/  IMAD.WIDE R12, R3, 0x2, R18 ;  /* 0x00000002030c7825 */ /* 0x000fe200078e0212 */
[----:B------:R-:W-:Y:S01]  /*631c0*/  ULDC.64 UR12, c[0x0][0x228] ;  /* 0x00008a00000c7ab9 */ /* 0x000fe20000000a00 */
[----:B0-----:R-:W3:Y:S02]  /*631d0*/  LDL.LU R18, [R1+0x448] ;  /* 0x0004480001127983 */ /* 0x001ee40000300800 */
[----:B-1----:R-:W-:-:S02]  /*631e0*/  VIADD R2, R5, 0x45 ;  /* 0x0000004505027836 */ /* 0x002fc40000000000 */
[----:B------:R-:W-:Y:S01]  /*631f0*/  IMAD.WIDE R4, R3, 0x2, R20 ;  /* 0x0000000203047825 */ /* 0x000fe200078e0214 */
[----:B------:R0:W-:Y:S01]  /*63200*/  STL [R1+0x2000], R19 ;  /* 0x0020001301007387 */ /* 0x0001e20000100800 */
[----:B--2---:R-:W-:Y:S02]  /*63210*/  PRMT R28, R9, 0x7632, R28 ;  /* 0x00007632091c7816 */ /* 0x004fe4000000001c */
[----:B------:R-:W-:Y:S01]  /*63220*/  ISETP.GE.AND P1, PT, R2, UR13, PT ;  /* 0x0000000d02007c0c */ /* 0x000fe2000bf26270 */
[----:B------:R1:W-:Y:S01]  /*63230*/  @P6 STG.E.U16 desc[UR10][R4.64], R9 ;  /* 0x0000000904006986 */ /* 0x0003e2000c10150a */
[C---:B------:R-:W-:Y:S01]  /*63240*/  IMAD.WIDE R14, R3.reuse, 0x2, R16 ;  /* 0x00000002030e7825 */ /* 0x040fe200078e0210 */
[----:B------:R-:W-:Y:S02]  /*63250*/  ULDC UR13, c[0x0][0x228] ;  /* 0x00008a00000d7ab9 */ /* 0x000fe40000000800 */
[----:B0-----:R-:W2:Y:S04]  /*63260*/  LDL.LU R19, [R1+0x418] ;  /* 0x0004180001137983 */ /* 0x001ea80000300800 */
[----:B------:R-:W4:Y:S04]  /*63270*/  LDL R2, [R1+0x13e8] ;  /* 0x0013e80001027983 */ /* 0x000f280000100800 */
[----:B-1----:R-:W3:Y:S04]  /*63280*/  LDL.LU R9, [R1+0x2008] ;  /* 0x0020080001097983 */ /* 0x002ee80000300800 */
[----:B------:R0:W-:Y:S04]  /*63290*/  @P5 STG.E.U16 desc[UR10][R12.64], R28 ;  /* 0x0000001c0c005986 */ /* 0x0001e8000c10150a */
[----:B------:R-:W3:Y:S04]  /*632a0*/  LDL R4, [R1+0x1400] ;  /* 0x0014000001047983 */ /* 0x000ee80000100800 */
[----:B------:R-:W3:Y:S04]  /*632b0*/  LDL R5, [R1+0x13e0] ;  /* 0x0013e00001057983 */ /* 0x000ee80000100800 */
[----:B0-----:R-:W3:Y:S04]  /*632c0*/  LDL R12, [R1+0x13fc] ;  /* 0x0013fc00010c7983 */ /* 0x001ee80000100800 */
[----:B------:R-:W3:Y:S01]  /*632d0*/  LDL.LU R13, [R1+0x438] ;  /* 0x00043800010d7983 */ /* 0x000ee20000300800 */
[----:B------:R-:W-:Y:S01]  /*632e0*/  IMAD.WIDE R26, R3, 0x2, R10 ;  /* 0x00000002031a7825 */ /* 0x000fe200078e020a */
[----:B--2---:R-:W-:-:S02]  /*632f0*/  PRMT R29, R19, 0x7632, R29 ;  /* 0x00007632131d7816 */ /* 0x004fc4000000001d */
[----:B------:R0:W-:Y:S04]  /*63300*/  @P4 STG.E.U16 desc[UR10][R14.64], R19 ;  /* 0x000000130e004986 */ /* 0x0001e8000c10150a */
[----:B------:R1:W-:Y:S01]  /*63310*/  @P3 STG.E.U16 desc[UR10][R26.64], R29 ;  /* 0x0000001d1a003986 */ /* 0x0003e2000c10150a */
[----:B----4-:R-:W-:Y:S02]  /*63320*/  ISETP.LT.AND P5, PT, R2, UR9, !P1 ;  /* 0x0000000902007c0c */ /* 0x010fe4000cfa1270 */
[----:B------:R-:W-:Y:S01]  /*63330*/  ISETP.LT.AND P4, PT, R0, UR7, !P1 ;  /* 0x0000000700007c0c */ /* 0x000fe2000cf81270 */
[----:B------:R-:W-:Y:S01]  /*63340*/  ULDC UR7, c[0x0][0x228] ;  /* 0x00008a0000077ab9 */ /* 0x000fe20000000800 */
[----:B0-----:R-:W2:Y:S01]  /*63350*/  LDL R19, [R1+0x13f0] ;  /* 0x0013f00001137983 */ /* 0x001ea20000100800 */
[----:B---3--:R-:W-:Y:S01]  /*63360*/  ISETP.LT.AND P3, PT, R12, UR5, !P2 ;  /* 0x000000050c007c0c */ /* 0x008fe2000d761270 */
[----:B------:R-:W-:Y:S01]  /*63370*/  ULDC UR5, c[0x0][0x228] ;  /* 0x00008a0000057ab9 */ /* 0x000fe20000000800 */
[----:B------:R-:W-:-:S02]  /*63380*/  ISETP.LT.AND P6, PT, R5, UR13, !P1 ;  /* 0x0000000d05007c0c */ /* 0x000fc4000cfc1270 */
[----:B------:R-:W-:Y:S01]  /*63390*/  PRMT R14, R13, 0x7632, R14 ;  /* 0x000076320d0e7816 */ /* 0x000fe2000000000e */
[----:B------:R-:W-:Y:S01]  /*633a0*/  STL [R1+0x1ff8], R29 ;  /* 0x001ff81d01007387 */ /* 0x000fe20000100800 */
[----:B------:R-:W-:Y:S01]  /*633b0*/  ISETP.LT.AND P2, PT, R4, UR5, !P2 ;  /* 0x0000000504007c0c */ /* 0x000fe2000d741270 */
[----:B------:R-:W-:Y:S01]  /*633c0*/  ULDC UR5, c[0x0][0x248] ;  /* 0x0000920000057ab9 */ /* 0x000fe20000000800 */
[C---:B------:R-:W-:Y:S01]  /*633d0*/  IMAD.WIDE R4, R3.reuse, 0x2, R8 ;  /* 0x0000000203047825 */ /* 0x040fe200078e0208 */
[----:B------:R-:W-:Y:S01]  /*633e0*/  PRMT R15, R18, 0x7632, R15 ;  /* 0x00007632120f7816 */ /* 0x000fe2000000000f */
[----:B------:R-:W-:Y:S02]  /*633f0*/  ULDC UR13, c[0x0][0x228] ;  /* 0x00008a00000d7ab9 */ /* 0x000fe40000000800 */
[C---:B-1----:R-:W-:Y:S01]  /*63400*/  VIADD R26, R3.reuse, UR5 ;  /* 0x00000005031a7c36 */ /* 0x042fe20008000000 */
[----:B------:R0:W-:Y:S01]  /*63410*/  @P3 STG.E.U16 desc[UR10][R4.64], R13 ;  /* 0x0000000d04003986 */ /* 0x0001e2000c10150a */
[----:B------:R-:W-:Y:S01]  /*63420*/  IMAD.WIDE R2, R3, 0x2, R6 ;  /* 0x0000000203027825 */ /* 0x000fe200078e0206 */
[----:B------:R-:W-:-:S02]  /*63430*/  ULDC UR5, c[0x0][0x228] ;  /* 0x00008a0000057ab9 */ /* 0x000fc40000000800 */
[----:B------:R1:W-:Y:S04]  /*63440*/  STL [R1+0x1ffc], R0 ;  /* 0x001ffc0001007387 */ /* 0x0003e80000100800 */
[----:B------:R3:W-:Y:S01]  /*63450*/  @P2 STG.E.U16 desc[UR10][R2.64], R14 ;  /* 0x0000000e02002986 */ /* 0x0007e2000c10150a */
[----:B0-----:R-:W-:-:S03]  /*63460*/  IMAD.WIDE R4, R26, 0x2, R24 ;  /* 0x000000021a047825 */ /* 0x001fc600078e0218 */
[----:B-1----:R-:W4:Y:S01]  /*63470*/  LDL.LU R0, [R1+0x458] ;  /* 0x0004580001007983 */ /* 0x002f220000300800 */
[----:B------:R-:W-:-:S03]  /*63480*/  IMAD.WIDE R12, R26, 0x2, R22 ;  /* 0x000000021a0c7825 */ /* 0x000fc600078e0216 */
[----:B------:R-:W4:Y:S04]  /*63490*/  LDL.LU R29, [R1+0x478] ;  /* 0x00047800011d7983 */ /* 0x000f280000300800 */
[----:B---3--:R-:W3:Y:S04]  /*634a0*/  LDL R14, [R1+0x1400] ;  /* 0x00140000010e7983 */ /* 0x008ee80000100800 */
[----:B------:R0:W-:Y:S04]  /*634b0*/  @P6 STG.E.U16 desc[UR10][R4.64], R18 ;  /* 0x0000001204006986 */ /* 0x0001e8000c10150a */
[----:B------:R1:W-:Y:S04]  /*634c0*/  @P5 STG.E.U16 desc[UR10][R12.64], R15 ;  /* 0x0000000f0c005986 */ /* 0x0003e8000c10150a */
[----:B0-----:R-:W4:Y:S04]  /*634d0*/  LDL.LU R18, [R1+0x2004] ;  /* 0x0020040001127983 */ /* 0x001f280000300800 */
[----:B------:R-:W3:Y:S04]  /*634e0*/  LDL R5, [R1+0x13dc] ;  /* 0x0013dc0001057983 */ /* 0x000ee80000100800 */
[----:B-1----:R-:W4:Y:S01]  /*634f0*/  LDL.LU R15, [R1+0x468] ;  /* 0x00046800010f7983 */ /* 0x002f220000300800 */
[----:B------:R-:W-:-:S03]  /*63500*/  IMAD.WIDE R2, R26, 0x2, R20 ;  /* 0x000000021a027825 */ /* 0x000fc600078e0214 */
[----:B------:R-:W3:Y:S04]  /*63510*/  LDL R12, [R1+0x13f8] ;  /* 0x0013f800010c7983 */ /* 0x000ee80000100800 */
[----:B------:R-:W3:Y:S01]  /*63520*/  LDL R13, [R1+0x13fc] ;  /* 0x0013fc00010d7983 */ /* 0x000ee20000100800 */
[----:B--2---:R-:W-:Y:S01]  /*63530*/  ISETP.LT.AND P2, PT, R19, UR5, !P1 ;  /* 0x0000000513007c0c */ /* 0x004fe2000cf41270 */
[----:B------:R-:W-:Y:S02]  /*63540*/  ULDC UR5, c[0x0][0x228] ;  /* 0x00008a0000057ab9 */ /* 0x000fe40000000800 */
[----:B------:R-:W2:Y:S04]  /*63550*/  LDL.LU R19, [R1+0x2000] ;  /* 0x0020000001137983 */ /* 0x000ea80000300800 */
[----:B----4-:R0:W-:Y:S04]  /*63560*/  @P4 STG.E.U16 desc[UR10][R2.64], R15 ;  /* 0x0000000f02004986 */ /* 0x0101e8000c10150a */
[----:B0-----:R-:W4:Y:S01]  /*63570*/  LDL R3, [R1+0x13f4] ;  /* 0x0013f40001037983 */ /* 0x001f220000100800 */
[----:B------:R-:W-:Y:S01]  /*63580*/  PRMT R4, R15, 0x7632, R4 ;  /* 0x000076320f047816 */ /* 0x000fe20000000004 */
[----:B---3--:R-:W-:Y:S01]  /*63590*/  VIADD R5, R5, 0x46 ;  /* 0x0000004605057836 */ /* 0x008fe20000000000 */
[----:B------:R-:W-:-:S02]  /*635a0*/  ISETP.LT.AND P3, PT, R13, UR7, !P1 ;  /* 0x000000070d007c0c */ /* 0x000fc4000cf61270 */
[----:B------:R-:W-:Y:S01]  /*635b0*/  ISETP.LT.AND P6, PT, R14, UR5, !P1 ;  /* 0x000000050e007c0c */ /* 0x000fe2000cfc1270 */
[----:B------:R-:W-:Y:S01]  /*635c0*/  STL [R1+0x1ff4], R16 ;  /* 0x001ff41001007387 */ /* 0x000fe20000100800 */
[----:B------:R-:W-:Y:S02]  /*635d0*/  PRMT R27, R0, 0x7632, R27 ;  /* 0x00007632001b7816 */ /* 0x000fe4000000001b */
[----:B------:R-:W-:Y:S02]  /*635e0*/  PRMT R28, R29, 0x7632, R28 ;  /* 0x000076321d1c7816 */ /* 0x000fe4000000001c */
[----:B----4-:R-:W-:Y:S01]  /*635f0*/  ISETP.LT.AND P5, PT, R3, UR8, !P1 ;  /* 0x0000000803007c0c */ /* 0x010fe2000cfa1270 */
[----:B------:R-:W-:Y:S01]  /*63600*/  ULDC UR8, c[0x0][0x228] ;  /* 0x00008a0000087ab9 */ /* 0x000fe20000000800 */
[----:B--2---:R-:W-:Y:S01]  /*63610*/  IMAD.WIDE R2, R26, 0x2, R18 ;  /* 0x000000021a027825 */ /* 0x004fe200078e0212 */
[----:B------:R-:W-:Y:S01]  /*63620*/  ISETP.LT.AND P4, PT, R12, UR8, !P1 ;  /* 0x000000080c007c0c */ /* 0x000fe2000cf81270 */
[----:B------:R-:W-:Y:S01]  /*63630*/  ULDC.64 UR8, c[0x0][0x228] ;  /* 0x00008a0000087ab9 */ /* 0x000fe20000000a00 */
[----:B------:R-:W-:Y:S01]  /*63640*/  ULDC UR5, c[0x0][0x248] ;  /* 0x0000920000057ab9 */ /* 0x000fe20000000800 */
[----:B------:R-:W-:Y:S01]  /*63650*/  ISETP.GE.AND P1, PT, R5, UR9, PT ;  /* 0x0000000905007c0c */ /* 0x000fe2000bf26270 */
[----:B------:R0:W-:Y:S01]  /*63660*/  @P2 STG.E.U16 desc[UR10][R2.64], R4 ;  /* 0x0000000402002986 */ /* 0x0001e2000c10150a */
[----:B------:R-:W-:Y:S01]  /*63670*/  IMAD.WIDE R12, R26, 0x2, R8 ;  /* 0x000000021a0c7825 */ /* 0x000fe200078e0208 */
[----:B------:R-:W-:Y:S01]  /*63680*/  ULDC UR7, c[0x0][0x228] ;  /* 0x00008a0000077ab9 */ /* 0x000fe20000000800 */
[----:B------:R-:W-:-:S02]  /*63690*/  ULDC UR9, c[0x0][0x228] ;  /* 0x00008a0000097ab9 */ /* 0x000fc40000000800 */
[C---:B0-----:R-:W-:Y:S02]  /*636a0*/  IMAD.WIDE R2, R26.reuse, 0x2, R16 ;  /* 0x000000021a027825 */ /* 0x041fe400078e0210 */
[----:B------:R-:W2:Y:S02]  /*636b0*/  LDL R16, [R1+0x40c] ;  /* 0x00040c0001107983 */ /* 0x000ea40000100800 */
[C---:B------:R-:W-:Y:S02]  /*636c0*/  IMAD.WIDE R4, R26.reuse, 0x2, R10 ;  /* 0x000000021a047825 */ /* 0x040fe400078e020a */
[----:B------:R0:W-:Y:S04]  /*636d0*/  STL [R1+0x1ff0], R17 ;  /* 0x001ff01101007387 */ /* 0x0001e80000100800 */
[----:B------:R1:W-:Y:S04]  /*636e0*/  @P5 STG.E.U16 desc[UR10][R2.64], R0 ;  /* 0x0000000002005986 */ /* 0x0003e8000c10150a */
[----:B------:R3:W-:Y:S04]  /*636f0*/  @P4 STG.E.U16 desc[UR10][R4.64], R27 ;  /* 0x0000001b04004986 */ /* 0x0007e8000c10150a */
[----:B0-----:R-:W4:Y:S04]  /*63700*/  LDL.LU R17, [R1+0x42c] ;  /* 0x00042c0001117983 */ /* 0x001f280000300800 */
[----:B-1----:R-:W2:Y:S04]  /*63710*/  LDL.LU R0, [R1+0x1ffc] ;  /* 0x001ffc0001007983 */ /* 0x002ea80000300800 */
[----:B---3--:R-:W3:Y:S04]  /*63720*/  LDL R27, [R1+0x13f4] ;  /* 0x0013f400011b7983 */ /* 0x008ee80000100800 */
[----:B------:R-:W4:Y:S04]  /*63730*/  LDL R4, [R1+0x13e0] ;  /* 0x0013e00001047983 */ /* 0x000f280000100800 */
[----:B------:R-:W2:Y:S04]  /*63740*/  LDL R2, [R1+0x13e8] ;  /* 0x0013e80001027983 */ /* 0x000ea80000100800 */
[----:B------:R-:W2:Y:S04]  /*63750*/  LDL R5, [R1+0x13f0] ;  /* 0x0013f00001057983 */ /* 0x000ea80000100800 */
[----:B------:R-:W2:Y:S04]  /*63760*/  LDL R3, [R1+0x13dc] ;  /* 0x0013dc0001037983 */ /* 0x000ea80000100800 */
[----:B------:R0:W-:Y:S04]  /*63770*/  @P3 STG.E.U16 desc[UR10][R12.64], R29 ;  /* 0x0000001d0c003986 */ /* 0x0001e8000c10150a */
[----:B0-----:R-:W2:Y:S01]  /*63780*/  LDL.LU R29, [R1+0x1ff8] ;  /* 0x001ff800011d7983 */ /* 0x001ea20000300800 */
[----:B------:R-:W-:-:S05]  /*63790*/  IMAD.WIDE R14, R26, 0x2, R6 ;  /* 0x000000021a0e7825 */ /* 0x000fca00078e0206 */
[----:B------:R0:W-:Y:S01]  /*637a0*/  @P6 STG.E.U16 desc[UR10][R14.64], R28 ;  /* 0x0000001c0e006986 */ /* 0x0001e2000c10150a */
[----:B---3--:R-:W-:Y:S01]  /*637b0*/  ISETP.LT.AND P3, PT, R27, UR14, !P1 ;  /* 0x0000000e1b007c0c */ /* 0x008fe2000cf61270 */
[----:B------:R-:W-:Y:S02]  /*637c0*/  ULDC UR14, c[0x0][0x228] ;  /* 0x00008a00000e7ab9 */ /* 0x000fe40000000800 */
[----:B----4-:R-:W-:Y:S02]  /*637d0*/  ISETP.LT.AND P2, PT, R4, UR14, !P1 ;  /* 0x0000000e04007c0c */ /* 0x010fe4000cf41270 */
[----:B--2---:R-:W-:Y:S01]  /*637e0*/  ISETP.LT.AND P4, PT, R2, UR13, !P1 ;  /* 0x0000000d02007c0c */ /* 0x004fe2000cf81270 */
[----:B------:R-:W-:Y:S01]  /*637f0*/  VIADD R2, R26, UR5 ;  /* 0x000000051a027c36 */ /* 0x000fe20008000000 */
[----:B------:R-:W-:Y:S01]  /*63800*/  ISETP.LT.AND P5, PT, R0, UR9, !P1 ;  /* 0x0000000900007c0c */ /* 0x000fe2000cfa1270 */
[----:B------:R1:W-:Y:S01]  /*63810*/  STL [R1+0x1fec], R0 ;  /* 0x001fec0001007387 */ /* 0x0003e20000100800 */
[----:B------:R-:W-:Y:S01]  /*63820*/  ISETP.LT.AND P6, PT, R5, UR7, !P1 ;  /* 0x0000000705007c0c */ /* 0x000fe2000cfc1270 */
[----:B------:R-:W-:Y:S01]  /*63830*/  IMAD.WIDE R4, R2, 0x2, R24 ;  /* 0x0000000202047825 */ /* 0x000fe200078e0218 */
[----:B0-----:R-:W-:Y:S01]  /*63840*/  PRMT R28, R17, 0x7632, R28 ;  /* 0x00007632111c7816 */ /* 0x001fe2000000001c */
[----:B------:R-:W-:Y:S01]  /*63850*/  ULDC UR9, c[0x0][0x228] ;  /* 0x00008a0000097ab9 */ /* 0x000fe20000000800 */
[----:B------:R-:W-:Y:S01]  /*63860*/  ULDC UR7, c[0x0][0x228] ;  /* 0x00008a0000077ab9 */ /* 0x000fe20000000800 */
[----:B------:R-:W-:-:S02]  /*63870*/  VIADD R3, R3, 0x47 ;  /* 0x0000004703037836 */ /* 0x000fc40000000000 */
[----:B------:R0:W-:Y:S01]  /*63880*/  @P2 STG.E.U16 desc[UR10][R4.64], R17 ;  /* 0x0000001104002986 */ /* 0x0001e2000c10150a */
[----:B------:R-:W-:Y:S01]  /*63890*/  ULDC UR5, c[0x0][0x228] ;  /* 0x00008a0000057ab9 */ /* 0x000fe20000000800 */
[----:B------:R-:W-:Y:S01]  /*638a0*/  ULDC.64 UR14, c[0x0][0x228] ;  /* 0x00008a00000e7ab9 */ /* 0x000fe20000000a00 */
[----:B------:R-:W-:Y:S01]  /*638b0*/  ULDC UR13, c[0x0][0x228] ;  /* 0x00008a00000d7ab9 */ /* 0x000fe20000000800 */
[----:B-1----:R-:W2:Y:S01]  /*638c0*/  LDL R0, [R1+0x43c] ;  /* 0x00043c0001007983 */ /* 0x002ea20000100800 */
[----:B------:R-:W-:-:S03]  /*638d0*/  PRMT R29, R16, 0x7632, R29 ;  /* 0x00007632101d7816 */ /* 0x000fc6000000001d */
[----:B------:R-:W3:Y:S04]  /*638e0*/  LDL.LU R16, [R1+0x1ff4] ;  /* 0x001ff40001107983 */ /* 0x000ee80000300800 */
[----:B0-----:R-:W3:Y:S04]  /*638f0*/  LDL.LU R17, [R1+0x1ff0] ;  /* 0x001ff00001117983 */ /* 0x001ee80000300800 */
[----:B------:R-:W4:Y:S01]  /*63900*/  LDL.LU R5, [R1+0x40c] ;  /* 0x00040c0001057983 */ /* 0x000f220000300800 */
[----:B------:R-:W-:-:S04]  /*63910*/  IMAD.WIDE R12, R2, 0x2, R22 ;  /* 0x00000002020c7825 */ /* 0x000fc800078e0216 */
[----:B------:R-:W-:Y:S01]  /*63920*/  IMAD.WIDE R14, R2, 0x2, R20 ;  /* 0x00000002020e7825 */ /* 0x000fe200078e0214 */
[----:B------:R-:W-:-:S03]  /*63930*/  ISETP.GE.AND P2, PT, R3, UR17, PT ;  /* 0x0000001103007c0c */ /* 0x000fc6000bf46270 */
[C---:B------:R-:W-:Y:S01]  /*63940*/  IMAD.WIDE R26, R2.reuse, 0x2, R18 ;  /* 0x00000002021a7825 */ /* 0x040fe200078e0212 */
[----:B------:R0:W-:Y:S04]  /*63950*/  @P4 STG.E.U16 desc[UR10][R12.64], R28 ;  /* 0x0000001c0c004986 */ /* 0x0001e8000c10150a */
[----:B------:R-:W2:Y:S04]  /*63960*/  LDL R3, [R1+0x13e0] ;  /* 0x0013e00001037983 */ /* 0x000ea80000100800 */
[----:B0-----:R-:W2:Y:S04]  /*63970*/  LDL.LU R12, [R1+0x41c] ;  /* 0x00041c00010c7983 */ /* 0x001ea80000300800 */
[----:B------:R-:W2:Y:S04]  /*63980*/  LDL R13, [R1+0x1400] ;  /* 0x00140000010d7983 */ /* 0x000ea80000100800 */
[----:B----4-:R0:W-:Y:S04]  /*63990*/  @P5 STG.E.U16 desc[UR10][R14.64], R5 ;  /* 0x000000050e005986 */ /* 0x0101e8000c10150a */
[----:B------:R1:W-:Y:S04]  /*639a0*/  @P6 STG.E.U16 desc[UR10][R26.64], R29 ;  /* 0x0000001d1a006986 */ /* 0x0003e8000c10150a */
[----:B0-----:R-:W4:Y:S04]  /*639b0*/  LDL R15, [R1+0x13fc] ;  /* 0x0013fc00010f7983 */ /* 0x001f280000100800 */
[----:B-1----:R-:W4:Y:S01]  /*639c0*/  LDL R27, [R1+0x13f8] ;  /* 0x0013f800011b7983 */ /* 0x002f220000100800 */
[----:B---3--:R-:W-:-:S03]  /*639d0*/  IMAD.WIDE R4, R2, 0x2, R16 ;  /* 0x0000000202047825 */ /* 0x008fc600078e0210 */
[----:B------:R0:W-:Y:S01]  /*639e0*/  STL [R1+0x1fe4], R29 ;  /* 0x001fe41d01007387 */ /* 0x0001e20000100800 */
[----:B--2---:R-:W-:-:S03]  /*639f0*/  PRMT R26, R12, 0x7632, R26 ;  /* 0x000076320c1a7816 */ /* 0x004fc6000000001a */
[----:B------:R1:W-:Y:S04]  /*63a00*/  @P3 STG.E.U16 desc[UR10][R4.64], R12 ;  /* 0x0000000c04003986 */ /* 0x0003e8000c10150a */
[----:B0-----:R-:W2:Y:S01]  /*63a10*/  LDL.LU R29, [R1+0x45c] ;  /* 0x00045c00011d7983 */ /* 0x001ea20000300800 */
[----:B-1----:R-:W-:-:S03]  /*63a20*/  IMAD.WIDE R4, R2, 0x2, R10 ;  /* 0x0000000202047825 */ /* 0x002fc600078e020a */
[----:B------:R0:W-:Y:S01]  /*63a30*/  STL [R1+0x1fe8], R9 ;  /* 0x001fe80901007387 */ /* 0x0001e20000100800 */
[----:B----4-:R-:W-:Y:S01]  /*63a40*/  ISETP.LT.AND P5, PT, R27, UR9, !P1 ;  /* 0x000000091b007c0c */ /* 0x010fe2000cfa1270 */
[----:B------:R-:W-:Y:S01]  /*63a50*/  ULDC UR9, c[0x0][0x228] ;  /* 0x00008a0000097ab9 */ /* 0x000fe20000000800 */
[----:B------:R-:W-:Y:S01]  /*63a60*/  ISETP.LT.AND P4, PT, R15, UR7, !P1 ;  /* 0x000000070f007c0c */ /* 0x000fe2000cf81270 */
[----:B------:R-:W-:Y:S01]  /*63a70*/  ULDC UR7, c[0x0][0x228] ;  /* 0x00008a0000077ab9 */ /* 0x000fe20000000800 */
[----:B------:R-:W-:Y:S01]  /*63a80*/  ISETP.LT.AND P1, PT, R13, UR5, !P1 ;  /* 0x000000050d007c0c */ /* 0x000fe2000cf21270 */
[----:B------:R-:W-:Y:S01]  /*63a90*/  ULDC UR5, c[0x0][0x248] ;  /* 0x0000920000057ab9 */ /* 0x000fe20000000800 */
[----:B------:R-:W-:Y:S01]  /*63aa0*/  ISETP.LT.AND P3, PT, R3, UR7, !P2 ;  /* 0x0000000703007c0c */ /* 0x000fe2000d761270 */
[C---:B------:R-:W-:Y:S01]  /*63ab0*/  IMAD.WIDE R12, R2.reuse, 0x2, R8 ;  /* 0x00000002020c7825 */ /* 0x040fe200078e0208 */
[----:B------:R-:W-:Y:S01]  /*63ac0*/  ULDC UR7, c[0x0][0x228] ;  /* 0x00008a0000077ab9 */ /* 0x000fe20000000800 */
[----:B0-----:R-:W3:Y:S02]  /*63ad0*/  LDL.LU R9, [R1+0x46c] ;  /* 0x00046c0001097983 */ /* 0x001ee40000300800 */
[C---:B------:R-:W-:Y:S01]  /*63ae0*/  VIADD R3, R2.reuse, UR5 ;  /* 0x0000000502037c36 */ /* 0x040fe20008000000 */
[----:B------:R-:W-:Y:S01]  /*63af0*/  ULDC UR5, c[0x0][0x228] ;  /* 0x00008a0000057ab9 */ /* 0x000fe20000000800 */
[----:B------:R-:W-:Y:S01]  /*63b00*/  IMAD.WIDE R14, R2, 0x2, R6 ;  /* 0x00000002020e7825 */ /* 0x000fe200078e0206 */
[----:B------:R-:W-:Y:S01]  /*63b10*/  PRMT R2, R0, 0x7632, R2 ;  /* 0x0000763200027816 */ /* 0x000fe20000000002 */
[----:B------:R0:W-:Y:S04]  /*63b20*/  @P5 STG.E.U16 desc[UR10][R4.64], R26 ;  /* 0x0000001a04005986 */ /* 0x0001e8000c10150a */
[----:B------:R-:W4:Y:S04]  /*63b30*/  LDL.LU R0, [R1+0x1fec] ;  /* 0x001fec0001007983 */ /* 0x000f280000300800 */
[----:B0-----:R-:W2:Y:S04]  /*63b40*/  LDL.LU R5, [R1+0x43c] ;  /* 0x00043c0001057983 */ /* 0x001ea80000300800 */
[----:B------:R-:W3:Y:S04]  /*63b50*/  LDL R26, [R1+0x13dc] ;  /* 0x0013dc00011a7983 */ /* 0x000ee80000100800 */
[----:B--2---:R0:W-:Y:S04]  /*63b60*/  @P4 STG.E.U16 desc[UR10][R12.64], R5 ;  /* 0x000000050c004986 */ /* 0x0041e8000c10150a */
[----:B------:R1:W-:Y:S04]  /*63b70*/  @P1 STG.E.U16 desc[UR10][R14.64], R2 ;  /* 0x000000020e001986 */ /* 0x0003e8000c10150a */
[----:B0-----:R-:W2:Y:S04]  /*63b80*/  LDL R12, [R1+0x13f4] ;  /* 0x0013f400010c7983 */ /* 0x001ea80000100800 */
[----:B-1----:R-:W3:Y:S04]  /*63b90*/  LDL R14, [R1+0x13e8] ;  /* 0x0013e800010e7983 */ /* 0x002ee80000100800 */
[----:B------:R-:W2:Y:S04]  /*63ba0*/  LDL R13, [R1+0x13f0] ;  /* 0x0013f000010d7983 */ /* 0x000ea80000100800 */
[----:B------:R-:W2:Y:S01]  /*63bb0*/  LDL.LU R15, [R1+0x44c] ;  /* 0x00044c00010f7983 */ /* 0x000ea20000300800 */
[----:B------:R-:W-:Y:S01]  /*63bc0*/  IMAD.WIDE R4, R3, 0x2, R24 ;  /* 0x0000000203047825 */ /* 0x000fe200078e0218 */
[----:B----4-:R-:W-:Y:S01]  /*63bd0*/  ISETP.LT.AND P4, PT, R0, UR9, !P2 ;  /* 0x0000000900007c0c */ /* 0x010fe2000d781270 */
[----:B------:R-:W-:Y:S01]  /*63be0*/  ULDC UR9, c[0x0][0x228] ;  /* 0x00008a0000097ab9 */ /* 0x000fe20000000800 */
[----:B------:R-:W-:Y:S01]  /*63bf0*/  STL [R1+0x1fe0], R19 ;  /* 0x001fe01301007387 */ /* 0x000fe20000100800 */
[----:B------:R-:W-:-:S02]  /*63c00*/  PRMT R28, R29, 0x7632, R28 ;  /* 0x000076321d1c7816 */ /* 0x000fc4000000001c */
[----:B---3--:R-:W-:Y:S01]  /*63c10*/  ISETP.LT.AND P1, PT, R14, UR5, !P2 ;  /* 0x000000050e007c0c */ /* 0x008fe2000d721270 */
[----:B------:R-:W-:Y:S01]  /*63c20*/  ULDC UR5, c[0x0][0x228] ;  /* 0x00008a0000057ab9 */ /* 0x000fe20000000800 */
[----:B--2---:R-:W-:Y:S01]  /*63c30*/  ISETP.LT.AND P5, PT, R13, UR7, !P2 ;  /* 0x000000070d007c0c */ /* 0x004fe2000d7a1270 */
[----:B------:R-:W-:Y:S01]  /*63c40*/  ULDC UR7, c[0x0][0x228] ;  /* 0x00008a0000077ab9 */ /* 0x000fe20000000800 */
[----:B------:R0:W-:Y:S01]  /*63c50*/  @P3 STG.E.U16 desc[UR10][R4.64], R15 ;  /* 0x0000000f04003986 */ /* 0x0001e2000c10150a */
[----:B------:R-:W-:Y:S02]  /*63c60*/  PRMT R2, R15, 0x7632, R2 ;  /* 0x000076320f027816 */ /* 0x000fe40000000002 */
[----:B------:R-:W-:Y:S01]  /*63c70*/  ISETP.LT.AND P3, PT, R12, UR12, !P2 ;  /* 0x0000000c0c007c0c */ /* 0x000fe2000d761270 */
[----:B------:R-:W-:Y:S01]  /*63c80*/  VIADD R12, R26, 0x48 ;  /* 0x000000481a0c7836 */ /* 0x000fe20000000000 */
[----:B------:R-:W-:Y:S01]  /*63c90*/  ISETP.LT.AND P6, PT, R27, UR5, !P2 ;  /* 0x000000051b007c0c */ /* 0x000fe2000d7c1270 */
[----:B------:R-:W-:Y:S01]  /*63ca0*/  ULDC UR5, c[0x0][0x228] ;  /* 0x00008a0000057ab9 */ /* 0x000fe20000000800 */
[----:B0-----:R-:W-:Y:S01]  /*63cb0*/  IMAD.WIDE R4, R3, 0x2, R22 ;  /* 0x0000000203047825 */ /* 0x001fe200078e0216 */
[----:B------:R-:W-:-:S04]  /*63cc0*/  ULDC UR12, c[0x0][0x228] ;  /* 0x00008a00000c7ab9 */ /* 0x000fc80000000800 */
        /* <DEDUP_REMOVED lines=26> */
[C---:B---3--:R-:W-:Y:S01]  /*63e70*/  IMAD.WIDE R4, R3.reuse, 0x2, R8 ;  /* 0x0000000203047825 */ /* 0x048fe200078e0208 */
[----:B------:R-:W-:Y:S01]  /*63e80*/  ISETP.LT.AND P4, PT, R0, UR7, !P1 ;  /* 0x0000000700007c0c */ /* 0x000fe2000cf81270 */
[----:B------:R-:W-:Y:S01]  /*63e90*/  ULDC UR7, c[0x0][0x228] ;  /* 0x00008a0000077ab9 */ /* 0x000fe20000000800 */
[----:B------:R-:W-:Y:S01]  /*63ea0*/  ISETP.LT.AND P6, PT, R2, UR12, !P1 ;  /* 0x0000000c02007c0c */ /* 0x000fe2000cfc1270 */
[C---:B0-----:R-:W-:Y:S01]  /*63eb0*/  VIADD R28, R3.reuse, UR5 ;  /* 0x00000005031c7c36 */ /* 0x041fe20008000000 */
[----:B------:R-:W-:Y:S01]  /*63ec0*/  ULDC UR5, c[0x0][0x228] ;  /* 0x00008a0000057ab9 */ /* 0x000fe20000000800 */
[----:B------:R-:W-:Y:S01]  /*63ed0*/  IMAD.WIDE R2, R3, 0x2, R6 ;  /* 0x0000000203027825 */ /* 0x000fe200078e0206 */
[----:B------:R-:W-:-:S03]  /*63ee0*/  PRMT R26, R12, 0x7632, R26 ;  /* 0x000076320c1a7816 */ /* 0x000fc6000000001a */
[----:B------:R0:W-:Y:S01]  /*63ef0*/  @P3 STG.E.U16 desc[UR10][R4.64], R12 ;  /* 0x0000000c04003986 */ /* 0x0001e2000c10150a */
[----:B------:R-:W-:Y:S01]  /*63f00*/  ULDC UR9, c[0x0][0x228] ;  /* 0x00008a0000097ab9 */ /* 0x000fe20000000800 */
[----:B------:R-:W-:Y:S02]  /*63f10*/  VIADD R27, R13, 0x49 ;  /* 0x000000490d1b7836 */ /* 0x000fe40000000000 */
[----:B0-----:R-:W-:Y:S02]  /*63f20*/  IMAD.WIDE R4, R28, 0x2, R24 ;  /* 0x000000021c047825 */ /* 0x001fe400078e0218 */
[----:B------:R-:W2:Y:S01]  /*63f30*/  LDL.LU R24, [R1+0x4a0] ;  /* 0x0004a00001187983 */ /* 0x000ea20000300800 */
[----:B------:R-:W-:Y:S01]  /*63f40*/  ISETP.LT.AND P2, PT, R15, UR13, !P2 ;  /* 0x0000000d0f007c0c */ /* 0x000fe2000d741270 */
[----:B------:R-:W-:Y:S02]  /*63f50*/  ULDC.64 UR12, c[0x0][0x228] ;  /* 0x00008a00000c7ab9 */ /* 0x000fe40000000a00 */
[----:B------:R0:W-:Y:S01]  /*63f60*/  STL [R1+0x1fd0], R25 ;  /* 0x001fd01901007387 */ /* 0x0001e20000100800 */
[----:B------:R-:W-:-:S02]  /*63f70*/  ISETP.GE.AND P3, PT, R27, UR13, PT ;  /* 0x0000000d1b007c0c */ /* 0x000fc4000bf66270 */
        /* <DEDUP_REMOVED lines=21> */
[----:B---3--:R-:W-:Y:S01]  /*640d0*/  PRMT R29, R25, 0x7632, R29 ;  /* 0x00007632191d7816 */ /* 0x008fe2000000001d */
[----:B0-----:R-:W-:Y:S01]  /*640e0*/  IMAD.WIDE R14, R28, 0x2, R8 ;  /* 0x000000021c0e7825 */ /* 0x001fe200078e0208 */
[----:B------:R-:W-:Y:S01]  /*640f0*/  ISETP.LT.AND P6, PT, R5, UR7, !P1 ;  /* 0x0000000705007c0c */ /* 0x000fe2000cfc1270 */
[----:B------:R-:W-:Y:S01]  /*64100*/  ULDC UR7, c[0x0][0x228] ;  /* 0x00008a0000077ab9 */ /* 0x000fe20000000800 */
[----:B------:R-:W-:Y:S01]  /*64110*/  ISETP.LT.AND P5, PT, R4, UR8, !P1 ;  /* 0x0000000804007c0c */ /* 0x000fe2000cfa1270 */
[----:B------:R-:W-:Y:S01]  /*64120*/  ULDC UR8, c[0x0][0x228] ;  /* 0x00008a0000087ab9 */ /* 0x000fe20000000800 */
[----:B------:R-:W-:Y:S01]  /*64130*/  ISETP.LT.AND P2, PT, R2, UR7, !P1 ;  /* 0x0000000702007c0c */ /* 0x000fe2000cf41270 */
[----:B------:R-:W-:Y:S01]  /*64140*/  IMAD.WIDE R4, R28, 0x2, R16 ;  /* 0x000000021c047825 */ /* 0x000fe200078e0210 */
[----:B------:R-:W-:Y:S01]  /*64150*/  ISETP.LT.AND P4, PT, R26, UR8, !P1 ;  /* 0x000000081a007c0c */ /* 0x000fe2000cf81270 */
[----:B------:R-:W2:Y:S01]  /*64160*/  LDL.LU R16, [R1+0x4c0] ;  /* 0x0004c00001107983 */ /* 0x000ea20000300800 */
[----:B------:R-:W-:Y:S01]  /*64170*/  ISETP.LT.AND P1, PT, R3, UR5, !P1 ;  /* 0x0000000503007c0c */ /* 0x000fe2000cf21270 */
[C---:B------:R-:W-:Y:S01]  /*64180*/  IMAD.WIDE R2, R28.reuse, 0x2, R18 ;  /* 0x000000021c027825 */ /* 0x040fe200078e0212 */
[----:B------:R-:W-:Y:S01]  /*64190*/  ULDC UR5, c[0x0][0x248] ;  /* 0x0000920000057ab9 */ /* 0x000fe20000000800 */
[----:B------:R0:W-:Y:S01]  /*641a0*/  STL [R1+0x1fc8], R17 ;  /* 0x001fc81101007387 */ /* 0x0001e20000100800 */
[----:B------:R-:W-:Y:S01]  /*641b0*/  ULDC UR7, c[0x0][0x228] ;  /* 0x00008a0000077ab9 */ /* 0x000fe20000000800 */
[C---:B------:R-:W-:Y:S01]  /*641c0*/  IMAD.WIDE R26, R28.reuse, 0x2, R6 ;  /* 0x000000021c1a7825 */ /* 0x040fe200078e0206 */
[----:B------:R-:W-:Y:S01]  /*641d0*/  ULDC UR8, c[0x0][0x228] ;  /* 0x00008a0000087ab9 */ /* 0x000fe20000000800 */
        /* <DEDUP_REMOVED lines=12> */
[----:B-1----:R-:W3:Y:S04]  /*642a0*/  LDL.LU R25, [R1+0x1fd0] ;  /* 0x001fd00001197983 */ /* 0x002ee80000300800 */
        /* <DEDUP_REMOVED lines=10> */
[----:B0-----:R-:W-:Y:S01]  /*64350*/  PRMT R29, R17, 0x7632, R29 ;  /* 0x00007632111d7816 */ /* 0x001fe2000000001d */
[----:B------:R-:W-:Y:S01]  /*64360*/  ULDC UR7, c[0x0][0x228] ;  /* 0x00008a0000077ab9 */ /* 0x000fe20000000800 */
        /* <DEDUP_REMOVED lines=28> */
[----:B---3--:R-:W-:Y:S02]  /*64530*/  ISETP.LT.AND P5, PT, R12, UR16, !P3 ;  /* 0x000000100c007c0c */ /* 0x008fe4000dfa1270 */
        /* <DEDUP_REMOVED lines=72> */
[----:B------:R-:W2:Y:S02]  /*649c0*/  LDL R8, [R1+0x4e4] ;  /* 0x0004e40001087983 */ /* 0x000ea40000100800 */
[----:B------:R-:W-:Y:S01]  /*649d0*/  IMAD.WIDE R12, R2, 0x2, R6 ;  /* 0x00000002020c7825 */ /* 0x000fe200078e0206 */
[----:B------:R-:W-:Y:S01]  /*649e0*/  PRMT R2, R29, 0x7632, R2 ;  /* 0x000076321d027816 */ /* 0x000fe20000000002 */
[----:B------:R0:W-:Y:S04]  /*649f0*/  STL [R1+0x1fac], R9 ;  /* 0x001fac0901007387 */ /* 0x0001e80000100800 */
[----:B------:R1:W-:Y:S04]  /*64a00*/  @P1 STG.E.U16 desc[UR10][R4.64], R29 ;  /* 0x0000001d04001986 */ /* 0x0003e8000c10150a */
[----:B0-----:R-:W3:Y:S04]  /*64a10*/  LDL.LU R9, [R1+0x4d4] ;  /* 0x0004d40001097983 */ /* 0x001ee80000300800 */
[----:B------:R-:W4:Y:S04]  /*64a20*/  LDL.LU R0, [R1+0x1fb8] ;  /* 0x001fb80001007983 */ /* 0x000f280000300800 */
[----:B-1----:R-:W2:Y:S04]  /*64a30*/  LDL.LU R29, [R1+0x1fb4] ;  /* 0x001fb400011d7983 */ /* 0x002ea80000300800 */
[----:B------:R-:W3:Y:S04]  /*64a40*/  LDL R4, [R1+0x13f8] ;  /* 0x0013f80001047983 */ /* 0x000ee80000100800 */
[----:B------:R-:W4:Y:S04]  /*64a50*/  LDL R5, [R1+0x13dc] ;  /* 0x0013dc0001057983 */ /* 0x000f280000100800 */
[----:B------:R0:W-:Y:S04]  /*64a60*/  @P4 STG.E.U16 desc[UR10][R12.64], R2 ;  /* 0x000000020c004986 */ /* 0x0001e8000c10150a */
[----:B0-----:R-:W4:Y:S04]  /*64a70*/  LDL.LU R2, [R1+0x4c4] ;  /* 0x0004c40001027983 */ /* 0x001f280000300800 */
[----:B------:R-:W4:Y:S04]  /*64a80*/  LDL R12, [R1+0x13f0] ;  /* 0x0013f000010c7983 */ /* 0x000f280000100800 */
[----:B------:R-:W4:Y:S01]  /*64a90*/  LDL R13, [R1+0x13f4] ;  /* 0x0013f400010d7983 */ /* 0x000f220000100800 */
[----:B------:R-:W-:-:S04]  /*64aa0*/  IMAD.WIDE R14, R3, 0x2, R24 ;  /* 0x00000002030e7825 */ /* 0x000fc800078e0218 */
[----:B------:R-:W-:Y:S01]  /*64ab0*/  IMAD.WIDE R26, R3, 0x2, R22 ;  /* 0x00000002031a7825 */ /* 0x000fe200078e0216 */
[----:B------:R0:W-:Y:S01]  /*64ac0*/  STL [R1+0x1fa8], R18 ;  /* 0x001fa81201007387 */ /* 0x0001e20000100800 */
[----:B--2---:R-:W-:Y:S02]  /*64ad0*/  PRMT R29, R8, 0x7632, R29 ;  /* 0x00007632081d7816 */ /* 0x004fe4000000001d */
[----:B---3--:R-:W-:Y:S01]  /*64ae0*/  ISETP.LT.AND P3, PT, R4, UR5, !P2 ;  /* 0x0000000504007c0c */ /* 0x008fe2000d761270 */
[----:B------:R-:W-:Y:S01]  /*64af0*/  ULDC UR5, c[0x0][0x228] ;  /* 0x00008a0000057ab9 */ /* 0x000fe20000000800 */
[----:B----4-:R1:W-:Y:S01]  /*64b00*/  @P6 STG.E.U16 desc[UR10][R14.64], R2 ;  /* 0x000000020e006986 */ /* 0x0103e2000c10150a */
[----:B------:R-:W-:Y:S01]  /*64b10*/  ISETP.LT.AND P6, PT, R0, UR9, !P2 ;  /* 0x0000000900007c0c */ /* 0x000fe2000d7c1270 */
[----:B------:R-:W-:Y:S02]  /*64b20*/  ULDC UR9, c[0x0][0x228] ;  /* 0x00008a0000097ab9 */ /* 0x000fe40000000800 */
[----:B------:R2:W-:Y:S01]  /*64b30*/  @P5 STG.E.U16 desc[UR10][R26.64], R28 ;  /* 0x0000001c1a005986 */ /* 0x0005e2000c10150a */
[----:B------:R-:W-:Y:S01]  /*64b40*/  ISETP.LT.AND P5, PT, R12, UR7, !P2 ;  /* 0x000000070c007c0c */ /* 0x000fe2000d7a1270 */
        /* <DEDUP_REMOVED lines=13> */
[----:B0-----:R-:W2:Y:S04]  /*64c20*/  LDL R19, [R1+0x13fc] ;  /* 0x0013fc0001137983 */ /* 0x001ea80000100800 */
[----:B------:R-:W4:Y:S04]  /*64c30*/  LDL.LU R8, [R1+0x1fb0] ;  /* 0x001fb00001087983 */ /* 0x000f280000300800 */
[----:B------:R-:W3:Y:S04]  /*64c40*/  LDL R2, [R1+0x13e8] ;  /* 0x0013e80001027983 */ /* 0x000ee80000100800 */
[----:B-1----:R-:W4:Y:S04]  /*64c50*/  LDL.LU R9, [R1+0x1fac] ;  /* 0x001fac0001097983 */ /* 0x002f280000300800 */
[----:B------:R-:W2:Y:S01]  /*64c60*/  LDL.LU R4, [R1+0x4e4] ;  /* 0x0004e40001047983 */ /* 0x000ea20000300800 */
[----:B------:R-:W-:-:S03]  /*64c70*/  IMAD.WIDE R26, R3, 0x2, R10 ;  /* 0x00000002031a7825 */ /* 0x000fc600078e020a */
[----:B------:R-:W3:Y:S04]  /*64c80*/  LDL R5, [R1+0x1400] ;  /* 0x0014000001057983 */ /* 0x000ee80000100800 */
[----:B------:R0:W-:Y:S04]  /*64c90*/  @P5 STG.E.U16 desc[UR10][R12.64], R28 ;  /* 0x0000001c0c005986 */ /* 0x0001e8000c10150a */
[----:B0-----:R-:W4:Y:S04]  /*64ca0*/  LDL.LU R13, [R1+0x4f4] ;  /* 0x0004f400010d7983 */ /* 0x001f280000300800 */
[----:B------:R-:W-:Y:S04]  /*64cb0*/  STL [R1+0x1f6c], R29 ;  /* 0x001f6c1d01007387 */ /* 0x000fe80000100800 */
[----:B--2---:R-:W-:Y:S04]  /*64cc0*/  @P4 STG.E.U16 desc[UR10][R14.64], R4 ;  /* 0x000000040e004986 */ /* 0x004fe8000c10150a */
[----:B------:R0:W-:Y:S04]  /*64cd0*/  @P3 STG.E.U16 desc[UR10][R26.64], R29 ;  /* 0x0000001d1a003986 */ /* 0x0001e8000c10150a */
[----:B0-----:R-:W2:Y:S01]  /*64ce0*/  LDL R29, [R1+0x13e0] ;  /* 0x0013e000011d7983 */ /* 0x001ea20000100800 */
[----:B------:R-:W-:Y:S01]  /*64cf0*/  ISETP.LT.AND P3, PT, R19, UR5, !P2 ;  /* 0x0000000513007c0c */ /* 0x000fe2000d761270 */
[----:B------:R-:W-:-:S02]  /*64d00*/  ULDC UR5, c[0x0][0x228] ;  /* 0x00008a0000057ab9 */ /* 0x000fc40000000800 */
[----:B------:R-:W2:Y:S01]  /*64d10*/  LDL R19, [R1+0x13f0] ;  /* 0x0013f00001137983 */ /* 0x000ea20000100800 */
[----:B---3--:R-:W-:Y:S01]  /*64d20*/  ISETP.LT.AND P2, PT, R5, UR5, !P2 ;  /* 0x0000000505007c0c */ /* 0x008fe2000d741270 */
[----:B------:R-:W-:Y:S01]  /*64d30*/  ULDC UR5, c[0x0][0x248] ;  /* 0x0000920000057ab9 */ /* 0x000fe20000000800 */
[----:B------:R-:W-:Y:S01]  /*64d40*/  ISETP.LT.AND P5, PT, R2, UR9, !P1 ;  /* 0x0000000902007c0c */ /* 0x000fe2000cfa1270 */
[----:B----4-:R-:W-:Y:S01]  /*64d50*/  IMAD.WIDE R4, R3, 0x2, R8 ;  /* 0x0000000203047825 */ /* 0x010fe200078e0208 */
[----:B------:R-:W-:-:S03]  /*64d60*/  PRMT R14, R13, 0x7632, R14 ;  /* 0x000076320d0e7816 */ /* 0x000fc6000000000e */
[C---:B------:R-:W-:Y:S01]  /*64d70*/  VIADD R26, R3.reuse, UR5 ;  /* 0x00000005031a7c36 */ /* 0x040fe20008000000 */
[----:B------:R-:W-:Y:S01]  /*64d80*/  ISETP.LT.AND P4, PT, R0, UR7, !P1 ;  /* 0x0000000700007c0c */ /* 0x000fe2000cf81270 */
[----:B------:R-:W-:Y:S01]  /*64d90*/  IMAD.WIDE R2, R3, 0x2, R6 ;  /* 0x0000000203027825 */ /* 0x000fe200078e0206 */
[----:B------:R0:W-:Y:S01]  /*64da0*/  @P3 STG.E.U16 desc[UR10][R4.64], R13 ;  /* 0x0000000d04003986 */ /* 0x0001e2000c10150a */
[----:B------:R-:W-:Y:S01]  /*64db0*/  PRMT R15, R18, 0x7632, R15 ;  /* 0x00007632120f7816 */ /* 0x000fe2000000000f */
[----:B------:R-:W-:Y:S01]  /*64dc0*/  ULDC UR5, c[0x0][0x228] ;  /* 0x00008a0000057ab9 */ /* 0x000fe20000000800 */
[----:B------:R-:W-:Y:S01]  /*64dd0*/  ULDC UR7, c[0x0][0x228] ;  /* 0x00008a0000077ab9 */ /* 0x000fe20000000800 */
[----:B------:R1:W-:Y:S01]  /*64de0*/  @P2 STG.E.U16 desc[UR10][R2.64], R14 ;  /* 0x0000000e02002986 */ /* 0x0003e2000c10150a */
[----:B0-----:R-:W-:-:S04]  /*64df0*/  IMAD.WIDE R4, R26, 0x2, R24 ;  /* 0x000000021a047825 */ /* 0x001fc800078e0218 */
[----:B------:R-:W-:-:S04]  /*64e00*/  IMAD.WIDE R12, R26, 0x2, R22 ;  /* 0x000000021a0c7825 */ /* 0x000fc800078e0216 */
[----:B-1----:R-:W-:Y:S01]  /*64e10*/  IMAD.WIDE R2, R26, 0x2, R20 ;  /* 0x000000021a027825 */ /* 0x002fe200078e0214 */
[----:B--2---:R-:W-:Y:S01]  /*64e20*/  ISETP.LT.AND P6, PT, R29, UR13, !P1 ;  /* 0x0000000d1d007c0c */ /* 0x004fe2000cfc1270 */
[----:B------:R0:W-:Y:S04]  /*64e30*/  STL [R1+0x1f9c], R29 ;  /* 0x001f9c1d01007387 */ /* 0x0001e80000100800 */
[----:B0-----:R-:W2:Y:S04]  /*64e40*/  LDL.LU R29, [R1+0x4a8] ;  /* 0x0004a800011d7983 */ /* 0x001ea80000300800 */
[----:B------:R0:W-:Y:S04]  /*64e50*/  STL [R1+0x1fa0], R0 ;  /* 0x001fa00001007387 */ /* 0x0001e80000100800 */
[----:B------:R-:W3:Y:S04]  /*64e60*/  LDL R14, [R1+0x1400] ;  /* 0x00140000010e7983 */ /* 0x000ee80000100800 */
[----:B------:R-:W-:Y:S04]  /*64e70*/  @P6 STG.E.U16 desc[UR10][R4.64], R18 ;  /* 0x0000001204006986 */ /* 0x000fe8000c10150a */
[----:B0-----:R-:W4:Y:S04]  /*64e80*/  LDL R0, [R1+0x4b8] ;  /* 0x0004b80001007983 */ /* 0x001f280000100800 */
[----:B------:R0:W-:Y:S01]  /*64e90*/  STL [R1+0x1f98], R21 ;  /* 0x001f981501007387 */ /* 0x0001e20000100800 */
[----:B------:R-:W-:Y:S01]  /*64ea0*/  ISETP.LT.AND P3, PT, R19, UR5, !P1 ;  /* 0x0000000513007c0c */ /* 0x000fe2000cf61270 */
[----:B------:R-:W-:-:S02]  /*64eb0*/  ULDC UR5, c[0x0][0x228] ;  /* 0x00008a0000057ab9 */ /* 0x000fc40000000800 */
[----:B------:R1:W-:Y:S04]  /*64ec0*/  @P5 STG.E.U16 desc[UR10][R12.64], R15 ;  /* 0x0000000f0c005986 */ /* 0x0003e8000c10150a */
[----:B0-----:R-:W3:Y:S04]  /*64ed0*/  LDL R21, [R1+0x13f4] ;  /* 0x0013f40001157983 */ /* 0x001ee80000100800 */
[----:B------:R-:W3:Y:S04]  /*64ee0*/  LDL.LU R18, [R1+0x1fa8] ;  /* 0x001fa80001127983 */ /* 0x000ee80000300800 */
[----:B------:R-:W3:Y:S04]  /*64ef0*/  LDL R5, [R1+0x13dc] ;  /* 0x0013dc0001057983 */ /* 0x000ee80000100800 */
[----:B-1----:R-:W3:Y:S04]  /*64f00*/  LDL.LU R15, [R1+0x498] ;  /* 0x00049800010f7983 */ /* 0x002ee80000300800 */
[----:B------:R-:W3:Y:S04]  /*64f10*/  LDL R12, [R1+0x13f8] ;  /* 0x0013f800010c7983 */ /* 0x000ee80000100800 */
[----:B------:R-:W3:Y:S04]  /*64f20*/  LDL R13, [R1+0x13fc] ;  /* 0x0013fc00010d7983 */ /* 0x000ee80000100800 */
[----:B------:R-:W3:Y:S04]  /*64f30*/  LDL.LU R19, [R1+0x1fa4] ;  /* 0x001fa40001137983 */ /* 0x000ee80000300800 */
[----:B------:R-:W-:Y:S01]  /*64f40*/  STL [R1+0x1f94], R11 ;  /* 0x001f940b01007387 */ /* 0x000fe20000100800 */
[----:B--2---:R-:W-:-:S02]  /*64f50*/  PRMT R27, R29, 0x7632, R27 ;  /* 0x000076321d1b7816 */ /* 0x004fc4000000001b */
[----:B----4-:R-:W-:Y:S02]  /*64f60*/  PRMT R28, R0, 0x7632, R28 ;  /* 0x00007632001c7816 */ /* 0x010fe4000000001c */
[----:B---3--:R-:W-:Y:S01]  /*64f70*/  ISETP.LT.AND P6, PT, R21, UR8, !P1 ;  /* 0x0000000815007c0c */ /* 0x008fe2000cfc1270 */
[----:B------:R-:W-:Y:S01]  /*64f80*/  ULDC UR8, c[0x0][0x228] ;  /* 0x00008a0000087ab9 */ /* 0x000fe20000000800 */
[----:B------:R-:W-:Y:S01]  /*64f90*/  VIADD R5, R5, 0x4e ;  /* 0x0000004e05057836 */ /* 0x000fe20000000000 */
[----:B------:R0:W-:Y:S01]  /*64fa0*/  @P4 STG.E.U16 desc[UR10][R2.64], R15 ;  /* 0x0000000f02004986 */ /* 0x0001e2000c10150a */
[----:B------:R-:W-:Y:S02]  /*64fb0*/  PRMT R4, R15, 0x7632, R4 ;  /* 0x000076320f047816 */ /* 0x000fe40000000004 */
[----:B------:R-:W-:Y:S01]  /*64fc0*/  ISETP.LT.AND P5, PT, R12, UR8, !P1 ;  /* 0x000000080c007c0c */ /* 0x000fe2000cfa1270 */
[----:B------:R-:W-:Y:S01]  /*64fd0*/  ULDC UR8, c[0x0][0x22c] ;  /* 0x00008b0000087ab9 */ /* 0x000fe20000000800 */
[----:B------:R-:W-:Y:S01]  /*64fe0*/  ISETP.LT.AND P4, PT, R13, UR7, !P1 ;  /* 0x000000070d007c0c */ /* 0x000fe2000cf81270 */
[----:B------:R-:W-:Y:S01]  /*64ff0*/  ULDC UR7, c[0x0][0x22c] ;  /* 0x00008b0000077ab9 */ /* 0x000fe20000000800 */
[----:B0-----:R-:W-:Y:S01]  /*65000*/  IMAD.WIDE R2, R26, 0x2, R18 ;  /* 0x000000021a027825 */ /* 0x001fe200078e0212 */
[----:B------:R-:W-:Y:S01]  /*65010*/  ISETP.GE.AND P2, PT, R5, UR7, PT ;  /* 0x0000000705007c0c */ /* 0x000fe2000bf46270 */
[----:B------:R-:W-:-:S03]  /*65020*/  ULDC UR7, c[0x0][0x228] ;  /* 0x00008a0000077ab9 */ /* 0x000fc60000000800 */
[----:B------:R0:W-:Y:S02]  /*65030*/  @P3 STG.E.U16 desc[UR10][R2.64], R4 ;  /* 0x0000000402003986 */ /* 0x0001e4000c10150a */
[----:B0-----:R-:W-:-:S04]  /*65040*/  IMAD.WIDE R2, R26, 0x2, R16 ;  /* 0x000000021a027825 */ /* 0x001fc800078e0210 */
[----:B------:R-:W-:Y:S01]  /*65050*/  IMAD.WIDE R4, R26, 0x2, R10 ;  /* 0x000000021a047825 */ /* 0x000fe200078e020a */
[----:B------:R0:W-:Y:S04]  /*65060*/  @P6 STG.E.U16 desc[UR10][R2.64], R29 ;  /* 0x0000001d02006986 */ /* 0x0001e8000c10150a */
[----:B------:R-:W2:Y:S04]  /*65070*/  LDL.LU R11, [R1+0x4d8] ;  /* 0x0004d800010b7983 */ /* 0x000ea80000300800 */
[----:B------:R-:W3:Y:S04]  /*65080*/  LDL.LU R0, [R1+0x1fa0] ;  /* 0x001fa00001007983 */ /* 0x000ee80000300800 */
[----:B0-----:R-:W4:Y:S04]  /*65090*/  LDL.LU R29, [R1+0x1f9c] ;  /* 0x001f9c00011d7983 */ /* 0x001f280000300800 */
[----:B------:R-:W2:Y:S04]  /*650a0*/  LDL R2, [R1+0x13e8] ;  /* 0x0013e80001027983 */ /* 0x000ea80000100800 */
[----:B------:R-:W4:Y:S04]  /*650b0*/  LDL R3, [R1+0x13dc] ;  /* 0x0013dc0001037983 */ /* 0x000f280000100800 */
[----:B------:R0:W-:Y:S04]  /*650c0*/  @P5 STG.E.U16 desc[UR10][R4.64], R27 ;  /* 0x0000001b04005986 */ /* 0x0001e8000c10150a */
[----:B0-----:R-:W4:Y:S01]  /*650d0*/  LDL.LU R4, [R1+0x4b8] ;  /* 0x0004b80001047983 */ /* 0x001f220000300800 */
[----:B------:R-:W-:Y:S01]  /*650e0*/  ISETP.LT.AND P1, PT, R14, UR5, !P1 ;  /* 0x000000050e007c0c */ /* 0x000fe2000cf21270 */
[C---:B------:R-:W-:Y:S01]  /*650f0*/  IMAD.WIDE R12, R26.reuse, 0x2, R8 ;  /* 0x000000021a0c7825 */ /* 0x040fe200078e0208 */
[----:B------:R-:W-:Y:S01]  /*65100*/  ULDC UR5, c[0x0][0x228] ;  /* 0x00008a0000057ab9 */ /* 0x000fe20000000800 */
[----:B------:R-:W4:Y:S02]  /*65110*/  LDL R5, [R1+0x13f0] ;  /* 0x0013f00001057983 */ /* 0x000f240000100800 */
[----:B------:R-:W-:-:S02]  /*65120*/  IMAD.WIDE R14, R26, 0x2, R6 ;  /* 0x000000021a0e7825 */ /* 0x000fc400078e0206 */
[----:B------:R-:W4:Y:S01]  /*65130*/  LDL R27, [R1+0x13f8] ;  /* 0x0013f800011b7983 */ /* 0x000f220000100800 */
[----:B--2---:R-:W-:Y:S01]  /*65140*/  ISETP.LT.AND P5, PT, R2, UR7, !P0 ;  /* 0x0000000702007c0c */ /* 0x004fe2000c7a1270 */
[----:B------:R-:W-:Y:S02]  /*65150*/  ULDC UR7, c[0x0][0x228] ;  /* 0x00008a0000077ab9 */ /* 0x000fe40000000800 */
[----:B---3--:R-:W-:Y:S01]  /*65160*/  ISETP.LT.AND P6, PT, R0, UR7, !P0 ;  /* 0x0000000700007c0c */ /* 0x008fe2000c7c1270 */
[----:B----4-:R-:W-:Y:S01]  /*65170*/  VIADD R3, R3, 0x4f ;  /* 0x0000004f03037836 */ /* 0x010fe20000000000 */
[----:B------:R-:W-:Y:S01]  /*65180*/  ULDC UR7, c[0x0][0x248] ;  /* 0x0000920000077ab9 */ /* 0x000fe20000000800 */
[----:B------:R-:W-:Y:S04]  /*65190*/  @P4 STG.E.U16 desc[UR10][R12.64], R4 ;  /* 0x000000040c004986 */ /* 0x000fe8000c10150a */
[----:B------:R0:W-:Y:S01]  /*651a0*/  @P1 STG.E.U16 desc[UR10][R14.64], R28 ;  /* 0x0000001c0e001986 */ /* 0x0001e2000c10150a */
[----:B------:R-:W-:Y:S01]  /*651b0*/  ISETP.LT.AND P1, PT, R29, UR5, !P0 ;  /* 0x000000051d007c0c */ /* 0x000fe2000c721270 */
[----:B------:R-:W-:-:S02]  /*651c0*/  ULDC UR5, c[0x0][0x248] ;  /* 0x0000920000057ab9 */ /* 0x000fc40000000800 */
[----:B------:R-:W-:Y:S01]  /*651d0*/  VIADD R2, R26, UR5 ;  /* 0x000000051a027c36 */ /* 0x000fe20008000000 */
[----:B------:R-:W-:Y:S02]  /*651e0*/  ULDC UR5, c[0x0][0x228] ;  /* 0x00008a0000057ab9 */ /* 0x000fe40000000800 */
[----:B------:R-:W-:Y:S01]  /*651f0*/  ISETP.LT.AND P4, PT, R21, UR5, !P0 ;  /* 0x0000000515007c0c */ /* 0x000fe2000c781270 */
[----:B0-----:R-:W2:Y:S01]  /*65200*/  LDL.LU R15, [R1+0x4c8] ;  /* 0x0004c800010f7983 */ /* 0x001ea20000300800 */
[----:B------:R-:W-:Y:S01]  /*65210*/  ISETP.LT.AND P3, PT, R5, UR14, !P0 ;  /* 0x0000000e05007c0c */ /* 0x000fe2000c761270 */
[C---:B------:R-:W-:Y:S01]  /*65220*/  IMAD.WIDE R12, R2.reuse, 0x2, R22 ;  /* 0x00000002020c7825 */ /* 0x040fe200078e0216 */
[----:B------:R-:W-:Y:S01]  /*65230*/  ULDC UR5, c[0x0][0x22c] ;  /* 0x00008b0000057ab9 */ /* 0x000fe20000000800 */
[----:B------:R0:W-:Y:S04]  /*65240*/  STL [R1+0x1f74], R28 ;  /* 0x001f741c01007387 */ /* 0x0001e80000100800 */
[----:B0-----:R-:W3:Y:S04]  /*65250*/  LDL.LU R28, [R1+0x4e8] ;  /* 0x0004e800011c7983 */ /* 0x001ee80000300800 */
[----:B------:R0:W-:Y:S04]  /*65260*/  STL [R1+0x1f90], R0 ;  /* 0x001f900001007387 */ /* 0x0001e80000100800 */
[----:B0-----:R-:W4:Y:S04]  /*65270*/  LDL.LU R0, [R1+0x4f8] ;  /* 0x0004f80001007983 */ /* 0x001f280000300800 */
[----:B------:R-:W4:Y:S01]  /*65280*/  LDL.LU R21, [R1+0x1f98] ;  /* 0x001f980001157983 */ /* 0x000f220000300800 */
[----:B------:R-:W-:Y:S01]  /*65290*/  IMAD.WIDE R4, R2, 0x2, R24 ;  /* 0x0000000202047825 */ /* 0x000fe200078e0218 */
[----:B--2---:R-:W-:-:S04]  /*652a0*/  PRMT R14, R15, 0x7632, R14 ;  /* 0x000076320f0e7816 */ /* 0x004fc8000000000e */
[----:B------:R-:W-:Y:S01]  /*652b0*/  @P1 STG.E.U16 desc[UR10][R4.64], R15 ;  /* 0x0000000f04001986 */ /* 0x000fe2000c10150a */
[----:B------:R-:W-:Y:S01]  /*652c0*/  ISETP.GE.AND P1, PT, R3, UR5, PT ;  /* 0x0000000503007c0c */ /* 0x000fe2000bf26270 */
[----:B------:R-:W-:Y:S01]  /*652d0*/  ULDC UR5, c[0x0][0x228] ;  /* 0x00008a0000057ab9 */ /* 0x000fe20000000800 */
[----:B------:R-:W-:Y:S01]  /*652e0*/  PRMT R3, R11, 0x7632, R3 ;  /* 0x000076320b037816 */ /* 0x000fe20000000003 */
[----:B------:R0:W-:Y:S01]  /*652f0*/  @P5 STG.E.U16 desc[UR10][R12.64], R14 ;  /* 0x0000000e0c005986 */ /* 0x0001e2000c10150a */
[----:B------:R-:W-:Y:S01]  /*65300*/  ISETP.LT.AND P5, PT, R29, UR4, !P2 ;  /* 0x000000041d007c0c */ /* 0x000fe2000d7a1270 */
[----:B0-----:R-:W-:-:S04]  /*65310*/  IMAD.WIDE R12, R2, 0x2, R18 ;  /* 0x00000002020c7825 */ /* 0x001fc800078e0212 */
[----:B------:R-:W-:Y:S01]  /*65320*/  IMAD.WIDE R14, R2, 0x2, R16 ;  /* 0x00000002020e7825 */ /* 0x000fe200078e0210 */
[----:B---3--:R-:W-:-:S03]  /*65330*/  PRMT R26, R28, 0x7632, R26 ;  /* 0x000076321c1a7816 */ /* 0x008fc6000000001a */
[----:B----4-:R-:W-:-:S05]  /*65340*/  IMAD.WIDE R4, R2, 0x2, R20 ;  /* 0x0000000202047825 */ /* 0x010fca00078e0214 */
[----:B------:R0:W-:Y:S04]  /*65350*/  @P6 STG.E.U16 desc[UR10][R4.64], R11 ;  /* 0x0000000b04006986 */ /* 0x0001e8000c10150a */
[----:B------:R-:W-:Y:S04]  /*65360*/  @P3 STG.E.U16 desc[UR10][R12.64], R3 ;  /* 0x000000030c003986 */ /* 0x000fe8000c10150a */
[----:B------:R1:W-:Y:S04]  /*65370*/  @P4 STG.E.U16 desc[UR10][R14.64], R28 ;  /* 0x0000001c0e004986 */ /* 0x0003e8000c10150a */
[----:B0-----:R-:W2:Y:S04]  /*65380*/  LDL.LU R11, [R1+0x1f94] ;  /* 0x001f9400010b7983 */ /* 0x001ea80000300800 */
[----:B------:R-:W3:Y:S04]  /*65390*/  LDL R4, [R1+0x13fc] ;  /* 0x0013fc0001047983 */ /* 0x000ee80000100800 */
[----:B------:R-:W4:Y:S04]  /*653a0*/  LDL R5, [R1+0x1400] ;  /* 0x0014000001057983 */ /* 0x000f280000100800 */
[----:B-1----:R-:W4:Y:S04]  /*653b0*/  LDL.LU R28, [R1+0x4ac] ;  /* 0x0004ac00011c7983 */ /* 0x002f280000300800 */
[----:B------:R0:W-:Y:S04]  /*653c0*/  STL [R1+0x1f88], R29 ;  /* 0x001f881d01007387 */ /* 0x0001e80000100800 */
[----:B0-----:R-:W3:Y:S01]  /*653d0*/  LDL R29, [R1+0x1400] ;  /* 0x00140000011d7983 */ /* 0x001ee20000100800 */
[----:B------:R-:W-:Y:S01]  /*653e0*/  ISETP.LT.AND P6, PT, R27, UR5, !P0 ;  /* 0x000000051b007c0c */ /* 0x000fe2000c7c1270 */
[----:B------:R-:W-:Y:S01]  /*653f0*/  ULDC UR5, c[0x0][0x248] ;  /* 0x0000920000057ab9 */ /* 0x000fe20000000800 */
[----:B--2---:R-:W-:-:S11]  /*65400*/  IMAD.WIDE R12, R2, 0x2, R10 ;  /* 0x00000002020c7825 */ /* 0x004fd600078e020a */
[----:B------:R0:W-:Y:S04]  /*65410*/  @P6 STG.E.U16 desc[UR10][R12.64], R26 ;  /* 0x0000001a0c006986 */ /* 0x0001e8000c10150a */
[----:B---3--:R1:W-:Y:S04]  /*65420*/  STL [R1+0x1f8c], R29 ;  /* 0x001f8c1d01007387 */ /* 0x0083e80000100800 */
[----:B0-----:R-:W2:Y:S01]  /*65430*/  LDL R13, [R1+0x13e8] ;  /* 0x0013e800010d7983 */ /* 0x001ea20000100800 */
[----:B------:R-:W-:Y:S01]  /*65440*/  VIADD R3, R2, UR5 ;  /* 0x0000000502037c36 */ /* 0x000fe20008000000 */
[----:B------:R-:W-:Y:S01]  /*65450*/  ISETP.LT.AND P4, PT, R4, UR12, !P0 ;  /* 0x0000000c04007c0c */ /* 0x000fe2000c781270 */
[C---:B------:R-:W-:Y:S01]  /*65460*/  IMAD.WIDE R14, R2.reuse, 0x2, R6 ;  /* 0x00000002020e7825 */ /* 0x040fe200078e0206 */
[----:B----4-:R-:W-:Y:S01]  /*65470*/  ISETP.LT.AND P3, PT, R5, UR6, !P0 ;  /* 0x0000000605007c0c */ /* 0x010fe2000c761270 */
[----:B------:R-:W-:Y:S01]  /*65480*/  ULDC UR5, c[0x0][0x22c] ;  /* 0x00008b0000057ab9 */ /* 0x000fe20000000800 */
[----:B-1----:R-:W3:Y:S01]  /*65490*/  LDL R29, [R1+0x13fc] ;  /* 0x0013fc00011d7983 */ /* 0x002ee20000100800 */
[----:B------:R-:W-:Y:S01]  /*654a0*/  IMAD.WIDE R4, R2, 0x2, R8 ;  /* 0x0000000202047825 */ /* 0x000fe200078e0208 */
[----:B------:R-:W-:Y:S01]  /*654b0*/  PRMT R26, R28, 0x7632, R26 ;  /* 0x000076321c1a7816 */ /* 0x000fe2000000001a */
[----:B------:R-:W-:Y:S01]  /*654c0*/  ULDC UR6, c[0x0][0x22c] ;  /* 0x00008b0000067ab9 */ /* 0x000fe20000000800 */
[----:B------:R0:W-:Y:S01]  /*654d0*/  STL [R1+0x1f84], R25 ;  /* 0x001f841901007387 */ /* 0x0001e20000100800 */
[----:B--2---:R-:W-:Y:S01]  /*654e0*/  ISETP.LT.AND P0, PT, R13, UR4, !P2 ;  /* 0x000000040d007c0c */ /* 0x004fe2000d701270 */
[----:B------:R-:W-:-:S02]  /*654f0*/  IMAD.WIDE R12, R3, 0x2, R24 ;  /* 0x00000002030c7825 */ /* 0x000fc400078e0218 */
[----:B0-----:R-:W2:Y:S01]  /*65500*/  LDL.LU R25, [R1+0x48c] ;  /* 0x00048c0001197983 */ /* 0x001ea20000300800 */
[----:B------:R-:W-:-:S03]  /*65510*/  PRMT R2, R0, 0x7632, R2 ;  /* 0x0000763200027816 */ /* 0x000fc60000000002 */
[----:B------:R0:W-:Y:S04]  /*65520*/  @P4 STG.E.U16 desc[UR10][R4.64], R0 ;  /* 0x0000000004004986 */ /* 0x0001e8000c10150a */
[----:B------:R1:W-:Y:S04]  /*65530*/  @P3 STG.E.U16 desc[UR10][R14.64], R2 ;  /* 0x000000020e003986 */ /* 0x0003e8000c10150a */
[----:B0-----:R-:W4:Y:S04]  /*65540*/  LDL.LU R0, [R1+0x1f90] ;  /* 0x001f900001007983 */ /* 0x001f280000300800 */
[----:B------:R-:W3:Y:S04]  /*65550*/  LDL R4, [R1+0x13f0] ;  /* 0x0013f00001047983 */ /* 0x000ee80000100800 */
[----:B------:R-:W3:Y:S01]  /*65560*/  LDL R5, [R1+0x13f4] ;  /* 0x0013f40001057983 */ /* 0x000ee20000100800 */
[----:B------:R-:W-:-:S03]  /*65570*/  ISETP.LT.AND P4, PT, R27, UR4, !P2 ;  /* 0x000000041b007c0c */ /* 0x000fc6000d781270 */
[----:B-1----:R-:W3:Y:S04]  /*65580*/  LDL R14, [R1+0x13dc] ;  /* 0x0013dc00010e7983 */ /* 0x002ee80000100800 */
[----:B------:R-:W3:Y:S01]  /*65590*/  LDL.LU R15, [R1+0x49c] ;  /* 0x00049c00010f7983 */ /* 0x000ee20000300800 */
[----:B--2---:R-:W-:-:S03]  /*655a0*/  PRMT R2, R25, 0x7632, R2 ;  /* 0x0000763219027816 */ /* 0x004fc60000000002 */
[----:B------:R0:W-:Y:S04]  /*655b0*/  @P5 STG.E.U16 desc[UR10][R12.64], R25 ;  /* 0x000000190c005986 */ /* 0x0001e8000c10150a */
[----:B0-----:R-:W2:Y:S04]  /*655c0*/  LDL R25, [R1+0x4bc] ;  /* 0x0004bc0001197983 */ /* 0x001ea80000100800 */
[----:B------:R0:W-:Y:S04]  /*655d0*/  STL [R1+0x1f7c], R27 ;  /* 0x001f7c1b01007387 */ /* 0x0001e80000100800 */
[----:B0-----:R-:W2:Y:S01]  /*655e0*/  LDL R27, [R1+0x4dc] ;  /* 0x0004dc00011b7983 */ /* 0x001ea20000100800 */
[----:B----4-:R-:W-:Y:S01]  /*655f0*/  ISETP.LT.AND P3, PT, R0, UR4, !P2 ;  /* 0x0000000400007c0c */ /* 0x010fe2000d761270 */
[----:B------:R-:W-:Y:S01]  /*65600*/  IMAD.WIDE R12, R3, 0x2, R22 ;  /* 0x00000002030c7825 */ /* 0x000fe200078e0216 */
[----:B---3--:R-:W-:-:S02]  /*65610*/  ISETP.LT.AND P6, PT, R4, UR4, !P2 ;  /* 0x0000000404007c0c */ /* 0x008fc4000d7c1270 */
[----:B------:R-:W-:Y:S01]  /*65620*/  ISETP.LT.AND P5, PT, R5, UR4, !P2 ;  /* 0x0000000405007c0c */ /* 0x000fe2000d7a1270 */
[----:B------:R-:W-:Y:S01]  /*65630*/  IMAD.WIDE R4, R3, 0x2, R20 ;  /* 0x0000000203047825 */ /* 0x000fe200078e0214 */
[----:B------:R-:W-:Y:S07]  /*65640*/  @P0 STG.E.U16 desc[UR10][R12.64], R2 ;  /* 0x000000020c000986 */ /* 0x000fee000c10150a */
[----:B------:R-:W-:Y:S01]  /*65650*/  @P3 STG.E.U16 desc[UR10][R4.64], R15 ;  /* 0x0000000f04003986 */ /* 0x000fe2000c10150a */
[----:B------:R-:W-:-:S03]  /*65660*/  ISETP.LT.AND P3, PT, R29, UR4, !P2 ;  /* 0x000000041d007c0c */ /* 0x000fc6000d761270 */
[----:B--2---:R0:W-:Y:S04]  /*65670*/  STL [R1+0x1f80], R27 ;  /* 0x001f801b01007387 */ /* 0x0041e80000100800 */
[----:B0-----:R-:W2:Y:S04]  /*65680*/  LDL.LU R27, [R1+0x4cc] ;  /* 0x0004cc00011b7983 */ /* 0x001ea80000300800 */
[----:B------:R-:W3:Y:S01]  /*65690*/  LDL.LU R29, [R1+0x1f8c] ;  /* 0x001f8c00011d7983 */ /* 0x000ee20000300800 */
[----:B------:R-:W-:Y:S01]  /*656a0*/  VIADD R14, R14, 0x50 ;  /* 0x000000500e0e7836 */ /* 0x000fe20000000000 */
[----:B------:R-:W-:Y:S01]  /*656b0*/  PRMT R2, R15, 0x7632, R2 ;  /* 0x000076320f027816 */ /* 0x000fe20000000002 */
[----:B------:R-:W-:-:S03]  /*656c0*/  IMAD.WIDE R4, R3, 0x2, R18 ;  /* 0x0000000203047825 */ /* 0x000fc600078e0212 */
[----:B------:R-:W-:Y:S01]  /*656d0*/  ISETP.GE.AND P0, PT, R14, UR5, PT ;  /* 0x000000050e007c0c */ /* 0x000fe2000bf06270 */
[C---:B------:R-:W-:Y:S01]  /*656e0*/  IMAD.WIDE R12, R3.reuse, 0x2, R16 ;  /* 0x00000002030c7825 */ /* 0x040fe200078e0210 */
[----:B------:R-:W-:Y:S01]  /*656f0*/  @P6 STG.E.U16 desc[UR10][R4.64], R2 ;  /* 0x0000000204006986 */ /* 0x000fe2000c10150a */
[----:B------:R-:W-:Y:S02]  /*65700*/  ULDC UR5, c[0x0][0x248] ;  /* 0x0000920000057ab9 */ /* 0x000fe40000000800 */
[----:B------:R-:W-:Y:S01]  /*65710*/  IMAD.WIDE R14, R3, 0x2, R10 ;  /* 0x00000002030e7825 */ /* 0x000fe200078e020a */
[----:B------:R-:W-:Y:S04]  /*65720*/  @P5 STG.E.U16 desc[UR10][R12.64], R28 ;  /* 0x0000001c0c005986 */ /* 0x000fe8000c10150a */
[----:B------:R0:W-:Y:S01]  /*65730*/  @P4 STG.E.U16 desc[UR10][R14.64], R26 ;  /* 0x0000001a0e004986 */ /* 0x0001e2000c10150a */
[----:B------:R-:W-:-:S02]  /*65740*/  ISETP.LT.AND P4, PT, R0, UR4, !P1 ;  /* 0x0000000400007c0c */ /* 0x000fc4000cf81270 */
[----:B0-----:R-:W-:Y:S02]  /*65750*/  PRMT R14, R25, 0x7632, R14 ;  /* 0x00007632190e7816 */ /* 0x001fe4000000000e */
[----:B---3--:R-:W-:Y:S02]  /*65760*/  ISETP.LT.AND P2, PT, R29, UR4, !P2 ;  /* 0x000000041d007c0c */ /* 0x008fe4000d741270 */
[----:B------:R-:W3:Y:S04]  /*65770*/  LDL.LU R29, [R1+0x1f88] ;  /* 0x001f8800011d7983 */ /* 0x000ee80000300800 */
[----:B------:R-:W4:Y:S04]  /*65780*/  LDL R2, [R1+0x13e8] ;  /* 0x0013e80001027983 */ /* 0x000f280000100800 */
[----:B------:R-:W2:Y:S04]  /*65790*/  LDL.LU R28, [R1+0x4fc] ;  /* 0x0004fc00011c7983 */ /* 0x000ea80000300800 */
[----:B------:R-:W2:Y:S04]  /*657a0*/  LDL R15, [R1+0x13f0] ;  /* 0x0013f000010f7983 */ /* 0x000ea80000100800 */
[----:B------:R-:W2:Y:S04]  /*657b0*/  LDL.LU R25, [R1+0x1f84] ;  /* 0x001f840001197983 */ /* 0x000ea80000300800 */
[----:B------:R0:W-:Y:S04]  /*657c0*/  STL [R1+0x1f78], R0 ;  /* 0x001f780001007387 */ /* 0x0001e80000100800 */
[----:B0-----:R-:W2:Y:S01]  /*657d0*/  LDL.LU R0, [R1+0x4bc] ;  /* 0x0004bc0001007983 */ /* 0x001ea20000300800 */
[----:B------:R-:W-:-:S04]  /*657e0*/  IMAD.WIDE R4, R3, 0x2, R8 ;  /* 0x0000000203047825 */ /* 0x000fc800078e0208 */
[----:B------:R-:W-:Y:S01]  /*657f0*/  IMAD.WIDE R12, R3, 0x2, R6 ;  /* 0x00000002030c7825 */ /* 0x000fe200078e0206 */
[----:B---3--:R-:W-:Y:S02]  /*65800*/  ISETP.LT.AND P6, PT, R29, UR4, !P1 ;  /* 0x000000041d007c0c */ /* 0x008fe4000cfc1270 */
[----:B----4-:R-:W-:Y:S01]  /*65810*/  ISETP.LT.AND P5, PT, R2, UR4, !P1 ;  /* 0x0000000402007c0c */ /* 0x010fe2000cfa1270 */
[----:B------:R-:W-:Y:S01]  /*65820*/  VIADD R2, R3, UR5 ;  /* 0x0000000503027c36 */ /* 0x000fe20008000000 */
[----:B--2---:R-:W-:Y:S01]  /*65830*/  PRMT R3, R27, 0x7632, R3 ;  /* 0x000076321b037816 */ /* 0x004fe20000000003 */
[----:B------:R-:W-:Y:S01]  /*65840*/  ULDC UR5, c[0x0][0x248] ;  /* 0x0000920000057ab9 */ /* 0x000fe20000000800 */
[----:B------:R0:W-:Y:S01]  /*65850*/  @P3 STG.E.U16 desc[UR10][R4.64], R0 ;  /* 0x0000000004003986 */ /* 0x0001e2000c10150a */
[----:B------:R-:W-:-:S03]  /*65860*/  ISETP.LT.AND P3, PT, R15, UR4, !P1 ;  /* 0x000000040f007c0c */ /* 0x000fc6000cf61270 */
[----:B------:R1:W-:Y:S04]  /*65870*/  @P2 STG.E.U16 desc[UR10][R12.64], R14 ;  /* 0x0000000e0c002986 */ /* 0x0003e8000c10150a */
[----:B0-----:R-:W2:Y:S01]  /*65880*/  LDL R5, [R1+0x13f4] ;  /* 0x0013f40001057983 */ /* 0x001ea20000100800 */
[----:B-1----:R-:W-:-:S03]  /*65890*/  IMAD.WIDE R14, R2, 0x2, R24 ;  /* 0x00000002020e7825 */ /* 0x002fc600078e0218 */
[----:B------:R-:W3:Y:S04]  /*658a0*/  LDL R0, [R1+0x13e8] ;  /* 0x0013e80001007983 */ /* 0x000ee80000100800 */
[----:B------:R0:W-:Y:S04]  /*658b0*/  @P6 STG.E.U16 desc[UR10][R14.64], R27 ;  /* 0x0000001b0e006986 */ /* 0x0001e8000c10150a */
[----:B0-----:R-:W4:Y:S01]  /*658c0*/  LDL.LU R27, [R1+0x1f80] ;  /* 0x001f8000011b7983 */ /* 0x001f220000300800 */
[----:B--2---:R-:W-:Y:S01]  /*658d0*/  ISETP.LT.AND P2, PT, R5, UR4, !P1 ;  /* 0x0000000405007c0c */ /* 0x004fe2000cf41270 */
[----:B------:R-:W-:-:S05]  /*658e0*/  IMAD.WIDE R4, R2, 0x2, R22 ;  /* 0x0000000202047825 */ /* 0x000fca00078e0216 */
[----:B------:R0:W-:Y:S01]  /*658f0*/  @P5 STG.E.U16 desc[UR10][R4.64], R3 ;  /* 0x0000000304005986 */ /* 0x0001e2000c10150a */
[----:B----4-:R-:W-:-:S03]  /*65900*/  PRMT R26, R27, 0x7632, R26 ;  /* 0x000076321b1a7816 */ /* 0x010fc6000000001a */
[----:B------:R-:W2:Y:S04]  /*65910*/  LDL.LU R27, [R1+0x1f7c] ;  /* 0x001f7c00011b7983 */ /* 0x000ea80000300800 */
[----:B0-----:R-:W4:Y:S01]  /*65920*/  LDL.LU R5, [R1+0x4dc] ;  /* 0x0004dc0001057983 */ /* 0x001f220000300800 */
[----:B------:R-:W-:-:S03]  /*65930*/  IMAD.WIDE R12, R2, 0x2, R20 ;  /* 0x00000002020c7825 */ /* 0x000fc600078e0214 */
[----:B------:R-:W3:Y:S01]  /*65940*/  LDL.LU R3, [R1+0x4ec] ;  /* 0x0004ec0001037983 */ /* 0x000ee20000300800 */
[----:B------:R-:W-:-:S03]  /*65950*/  IMAD.WIDE R14, R2, 0x2, R18 ;  /* 0x00000002020e7825 */ /* 0x000fc600078e0212 */
[----:B----4-:R0:W-:Y:S04]  /*65960*/  @P4 STG.E.U16 desc[UR10][R12.64], R5 ;  /* 0x000000050c004986 */ /* 0x0101e8000c10150a */
[----:B------:R1:W-:Y:S04]  /*65970*/  @P3 STG.E.U16 desc[UR10][R14.64], R26 ;  /* 0x0000001a0e003986 */ /* 0x0003e8000c10150a */
[----:B0-----:R-:W4:Y:S04]  /*65980*/  LDL R12, [R1+0x1400] ;  /* 0x00140000010c7983 */ /* 0x001f280000100800 */
[----:B-1----:R-:W4:Y:S01]  /*65990*/  LDL R15, [R1+0x13fc] ;  /* 0x0013fc00010f7983 */ /* 0x002f220000100800 */
[----:B--2---:R-:W-:Y:S01]  /*659a0*/  ISETP.LT.AND P4, PT, R27, UR4, !P1 ;  /* 0x000000041b007c0c */ /* 0x004fe2000cf81270 */
[----:B------:R-:W-:Y:S01]  /*659b0*/  IMAD.WIDE R4, R2, 0x2, R16 ;  /* 0x0000000202047825 */ /* 0x000fe200078e0210 */
[----:B---3--:R-:W-:-:S02]  /*659c0*/  PRMT R13, R3, 0x7632, R13 ;  /* 0x00007632030d7816 */ /* 0x008fc4000000000d */
[----:B------:R-:W-:Y:S02]  /*659d0*/  ISETP.LT.AND P5, PT, R29, UR4, !P0 ;  /* 0x000000041d007c0c */ /* 0x000fe4000c7a1270 */
[----:B------:R0:W-:Y:S01]  /*659e0*/  @P2 STG.E.U16 desc[UR10][R4.64], R3 ;  /* 0x0000000304002986 */ /* 0x0001e2000c10150a */
[----:B------:R-:W-:-:S03]  /*659f0*/  PRMT R26, R28, 0x7632, R26 ;  /* 0x000076321c1a7816 */ /* 0x000fc6000000001a */
[----:B------:R-:W2:Y:S01]  /*65a00*/  LDL.LU R29, [R1+0x510] ;  /* 0x00051000011d7983 */ /* 0x000ea20000300800 */
[----:B------:R-:W-:-:S03]  /*65a10*/  ISETP.LT.AND P2, PT, R0, UR4, !P0 ;  /* 0x0000000400007c0c */ /* 0x000fc6000c741270 */
[----:B------:R1:W-:Y:S01]  /*65a20*/  STL [R1+0x1f70], R9 ;  /* 0x001f700901007387 */ /* 0x0003e20000100800 */
[----:B0-----:R-:W-:-:S03]  /*65a30*/  IMAD.WIDE R4, R2, 0x2, R8 ;  /* 0x0000000202047825 */ /* 0x001fc600078e0208 */
[----:B-1----:R-:W3:Y:S04]  /*65a40*/  LDL.LU R9, [R1+0x520] ;  /* 0x0005200001097983 */ /* 0x002ee80000300800 */
[----:B------:R-:W2:Y:S01]  /*65a50*/  LDL.LU R0, [R1+0x1f78] ;  /* 0x001f780001007983 */ /* 0x000ea20000300800 */
[----:B----4-:R-:W-:Y:S02]  /*65a60*/  ISETP.LT.AND P3, PT, R15, UR4, !P1 ;  /* 0x000000040f007c0c */ /* 0x010fe4000cf61270 */
[----:B------:R-:W-:Y:S01]  /*65a70*/  ISETP.LT.AND P1, PT, R12, UR4, !P1 ;  /* 0x000000040c007c0c */ /* 0x000fe2000cf21270 */
[----:B------:R-:W-:-:S04]  /*65a80*/  IMAD.WIDE R14, R2, 0x2, R10 ;  /* 0x00000002020e7825 */ /* 0x000fc800078e020a */
[C---:B------:R-:W-:Y:S01]  /*65a90*/  VIADD R12, R2.reuse, UR5 ;  /* 0x00000005020c7c36 */ /* 0x040fe20008000000 */
[----:B------:R-:W-:Y:S01]  /*65aa0*/  @P4 STG.E.U16 desc[UR10][R14.64], R13 ;  /* 0x0000000d0e004986 */ /* 0x000fe2000c10150a */
[----:B------:R-:W-:Y:S01]  /*65ab0*/  IMAD.WIDE R2, R2, 0x2, R6 ;  /* 0x0000000202027825 */ /* 0x000fe200078e0206 */
[----:B------:R-:W-:-:S03]  /*65ac0*/  ULDC UR5, c[0x0][0x22c] ;  /* 0x00008b0000057ab9 */ /* 0x000fc60000000800 */
[----:B------:R0:W-:Y:S04]  /*65ad0*/  @P3 STG.E.U16 desc[UR10][R4.64], R28 ;  /* 0x0000001c04003986 */ /* 0x0001e8000c10150a */
[----:B------:R1:W-:Y:S04]  /*65ae0*/  @P1 STG.E.U16 desc[UR10][R2.64], R26 ;  /* 0x0000001a02001986 */ /* 0x0003e8000c10150a */
[----:B0-----:R-:W4:Y:S04]  /*65af0*/  LDL.LU R28, [R1+0x1f74] ;  /* 0x001f7400011c7983 */ /* 0x001f280000300800 */
[----:B------:R-:W4:Y:S04]  /*65b00*/  LDL R5, [R1+0x13dc] ;  /* 0x0013dc0001057983 */ /* 0x000f280000100800 */
[----:B-1----:R-:W4:Y:S04]  /*65b10*/  LDL.LU R2, [R1+0x500] ;  /* 0x0005000001027983 */ /* 0x002f280000300800 */
[----:B------:R-:W4:Y:S04]  /*65b20*/  LDL R3, [R1+0x13f0] ;  /* 0x0013f00001037983 */ /* 0x000f280000100800 */
[----:B------:R-:W4:Y:S01]  /*65b30*/  LDL R26, [R1+0x13f4] ;  /* 0x0013f400011a7983 */ /* 0x000f220000100800 */
[----:B------:R-:W-:Y:S01]  /*65b40*/  IMAD.WIDE R14, R12, 0x2, R24 ;  /* 0x000000020c0e7825 */ /* 0x000fe200078e0218 */
[----:B--2---:R-:W-:-:S02]  /*65b50*/  ISETP.LT.AND P3, PT, R0, UR4, !P0 ;  /* 0x0000000400007c0c */ /* 0x004fc4000c761270 */
[----:B---3--:R-:W-:Y:S01]  /*65b60*/  PRMT R13, R9, 0x7632, R13 ;  /* 0x00007632090d7816 */ /* 0x008fe2000000000d */
[----:B------:R-:W-:Y:S01]  /*65b70*/  STL [R1+0x1f68], R20 ;  /* 0x001f681401007387 */ /* 0x000fe20000100800 */
[----:B----4-:R-:W-:Y:S01]  /*65b80*/  VIADD R5, R5, 0x51 ;  /* 0x0000005105057836 */ /* 0x010fe20000000000 */
[----:B------:R-:W-:Y:S02]  /*65b90*/  PRMT R4, R2, 0x7632, R4 ;  /* 0x0000763202047816 */ /* 0x000fe40000000004 */
[----:B------:R0:W-:Y:S01]  /*65ba0*/  @P5 STG.E.U16 desc[UR10][R14.64], R2 ;  /* 0x000000020e005986 */ /* 0x0001e2000c10150a */
[----:B------:R-:W-:Y:S02]  /*65bb0*/  ISETP.LT.AND P4, PT, R3, UR4, !P0 ;  /* 0x0000000403007c0c */ /* 0x000fe4000c781270 */
[----:B------:R-:W-:Y:S01]  /*65bc0*/  ISETP.GE.AND P1, PT, R5, UR5, PT ;  /* 0x0000000505007c0c */ /* 0x000fe2000bf26270 */
[----:B------:R-:W-:Y:S01]  /*65bd0*/  ULDC UR5, c[0x0][0x248] ;  /* 0x0000920000057ab9 */ /* 0x000fe20000000800 */
[----:B0-----:R-:W-:-:S05]  /*65be0*/  IMAD.WIDE R2, R12, 0x2, R22 ;  /* 0x000000020c027825 */ /* 0x001fca00078e0216 */
[----:B------:R0:W-:Y:S01]  /*65bf0*/  @P2 STG.E.U16 desc[UR10][R2.64], R4 ;  /* 0x0000000402002986 */ /* 0x0001e2000c10150a */
[----:B------:R-:W-:Y:S01]  /*65c00*/  ISETP.LT.AND P5, PT, R26, UR4, !P0 ;  /* 0x000000041a007c0c */ /* 0x000fe2000c7a1270 */
        /* <DEDUP_REMOVED lines=8> */
[----:B---3--:R-:W3:Y:S01]  /*65c90*/  LDL R13, [R1+0x13fc] ;  /* 0x0013fc00010d7983 */ /* 0x008ee20000100800 */
[----:B------:R-:W-:-:S03]  /*65ca0*/  IMAD.WIDE R14, R12, 0x2, R16 ;  /* 0x000000020c0e7825 */ /* 0x000fc600078e0210 */
[----:B------:R-:W4:Y:S01]  /*65cb0*/  LDL R3, [R1+0x13dc] ;  /* 0x0013dc0001037983 */ /* 0x000f220000100800 */
[----:B------:R-:W-:-:S03]  /*65cc0*/  PRMT R28, R29, 0x7632, R28 ;  /* 0x000076321d1c7816 */ /* 0x000fc6000000001c */
[----:B------:R-:W2:Y:S04]  /*65cd0*/  LDL R4, [R1+0x1400] ;  /* 0x0014000001047983 */ /* 0x000ea80000100800 */
[----:B------:R-:W2:Y:S04]  /*65ce0*/  LDL R5, [R1+0x13e0] ;  /* 0x0013e00001057983 */ /* 0x000ea80000100800 */
[----:B------:R-:W2:Y:S04]  /*65cf0*/  LDL R2, [R1+0x13e8] ;  /* 0x0013e80001027983 */ /* 0x000ea80000100800 */
[----:B------:R0:W-:Y:S04]  /*65d00*/  @P5 STG.E.U16 desc[UR10][R14.64], R29 ;  /* 0x0000001d0e005986 */ /* 0x0001e8000c10150a */
[----:B0-----:R-:W2:Y:S01]  /*65d10*/  LDL.LU R29, [R1+0x1f6c] ;  /* 0x001f6c00011d7983 */ /* 0x001ea20000300800 */
[----:B------:R-:W-:Y:S01]  /*65d20*/  ISETP.LT.AND P6, PT, R27, UR4, !P0 ;  /* 0x000000041b007c0c */ /* 0x000fe2000c7c1270 */
[----:B------:R-:W-:-:S02]  /*65d30*/  IMAD.WIDE R26, R12, 0x2, R10 ;  /* 0x000000020c1a7825 */ /* 0x000fc400078e020a */
[----:B------:R0:W-:Y:S10]  /*65d40*/  STL [R1+0x1f5c], R0 ;  /* 0x001f5c0001007387 */ /* 0x0001f40000100800 */
[----:B------:R1:W-:Y:S01]  /*65d50*/  @P6 STG.E.U16 desc[UR10][R26.64], R28 ;  /* 0x0000001c1a006986 */ /* 0x0003e2000c10150a */
[----:B---3--:R-:W-:Y:S01]  /*65d60*/  ISETP.LT.AND P4, PT, R13, UR4, !P0 ;  /* 0x000000040d007c0c */ /* 0x008fe2000c781270 */
[----:B----4-:R-:W-:Y:S01]  /*65d70*/  VIADD R3, R3, 0x52 ;  /* 0x0000005203037836 */ /* 0x010fe20000000000 */
[----:B--2---:R-:W-:-:S02]  /*65d80*/  ISETP.LT.AND P3, PT, R4, UR4, !P0 ;  /* 0x0000000404007c0c */ /* 0x004fc4000c761270 */
[----:B------:R-:W-:Y:S02]  /*65d90*/  ISETP.LT.AND P0, PT, R0, UR4, !P1 ;  /* 0x0000000400007c0c */ /* 0x000fe4000cf01270 */
[----:B------:R-:W-:Y:S01]  /*65da0*/  ISETP.LT.AND P5, PT, R5, UR4, !P1 ;  /* 0x0000000405007c0c */ /* 0x000fe2000cfa1270 */
[----:B------:R-:W-:Y:S01]  /*65db0*/  IMAD.WIDE R4, R12, 0x2, R8 ;  /* 0x000000020c047825 */ /* 0x000fe200078e0208 */
[----:B0-----:R-:W2:Y:S01]  /*65dc0*/  LDL.LU R0, [R1+0x550] ;  /* 0x0005500001007983 */ /* 0x001ea20000300800 */
[----:B------:R-:W-:Y:S02]  /*65dd0*/  ISETP.LT.AND P6, PT, R2, UR4, !P1 ;  /* 0x0000000402007c0c */ /* 0x000fe4000cfc1270 */
[C---:B------:R-:W-:Y:S01]  /*65de0*/  VIADD R2, R12.reuse, UR5 ;  /* 0x000000050c027c36 */ /* 0x040fe20008000000 */
[----:B------:R0:W-:Y:S01]  /*65df0*/  STL [R1+0x1f60], R7 ;  /* 0x001f600701007387 */ /* 0x0001e20000100800 */
[----:B------:R-:W-:Y:S01]  /*65e00*/  IMAD.WIDE R12, R12, 0x2, R6 ;  /* 0x000000020c0c7825 */ /* 0x000fe200078e0206 */
[----:B------:R-:W-:Y:S01]  /*65e10*/  ISETP.GE.AND P2, PT, R3, UR6, PT ;  /* 0x0000000603007c0c */ /* 0x000fe2000bf46270 */
[----:B------:R-:W-:Y:S01]  /*65e20*/  ULDC UR5, c[0x0][0x22c] ;  /* 0x00008b0000057ab9 */ /* 0x000fe20000000800 */
[----:B-1----:R-:W-:Y:S01]  /*65e30*/  PRMT R28, R21, 0x7632, R28 ;  /* 0x00007632151c7816 */ /* 0x002fe2000000001c */
[----:B------:R1:W-:Y:S01]  /*65e40*/  @P4 STG.E.U16 desc[UR10][R4.64], R21 ;  /* 0x0000001504004986 */ /* 0x0003e2000c10150a */
[----:B------:R-:W-:-:S03]  /*65e50*/  PRMT R29, R20, 0x7632, R29 ;  /* 0x00007632141d7816 */ /* 0x000fc6000000001d */
[----:B0-----:R-:W3:Y:S01]  /*65e60*/  LDL R7, [R1+0x1400] ;  /* 0x0014000001077983 */ /* 0x001ee20000100800 */
[C---:B------:R-:W-:Y:S01]  /*65e70*/  IMAD.WIDE R14, R2.reuse, 0x2, R24 ;  /* 0x00000002020e7825 */ /* 0x040fe200078e0218 */
[----:B------:R-:W-:Y:S02]  /*65e80*/  ULDC UR6, c[0x0][0x22c] ;  /* 0x00008b0000067ab9 */ /* 0x000fe40000000800 */
[----:B------:R-:W4:Y:S04]  /*65e90*/  LDL.LU R20, [R1+0x1f68] ;  /* 0x001f680001147983 */ /* 0x000f280000300800 */
[----:B------:R-:W2:Y:S04]  /*65ea0*/  LDL R3, [R1+0x13dc] ;  /* 0x0013dc0001037983 */ /* 0x000ea80000100800 */
[----:B-1----:R-:W4:Y:S04]  /*65eb0*/  LDL.LU R21, [R1+0x1f64] ;  /* 0x001f640001157983 */ /* 0x002f280000300800 */
[----:B------:R-:W3:Y:S04]  /*65ec0*/  LDL.LU R5, [R1+0x540] ;  /* 0x0005400001057983 */ /* 0x000ee80000300800 */
[----:B------:R0:W-:Y:S01]  /*65ed0*/  @P3 STG.E.U16 desc[UR10][R12.64], R28 ;  /* 0x0000001c0c003986 */ /* 0x0001e2000c10150a */
[----:B------:R-:W-:-:S03]  /*65ee0*/  IMAD.WIDE R26, R2, 0x2, R22 ;  /* 0x00000002021a7825 */ /* 0x000fc600078e0216 */
[----:B0-----:R-:W2:Y:S04]  /*65ef0*/  LDL R12, [R1+0x13fc] ;  /* 0x0013fc00010c7983 */ /* 0x001ea80000100800 */
[----:B------:R-:W2:Y:S04]  /*65f00*/  LDL.LU R13, [R1+0x560] ;  /* 0x00056000010d7983 */ /* 0x000ea80000300800 */
[----:B---3--:R0:W-:Y:S04]  /*65f10*/  @P5 STG.E.U16 desc[UR10][R14.64], R5 ;  /* 0x000000050e005986 */ /* 0x0081e8000c10150a */
[----:B0-----:R-:W3:Y:S04]  /*65f20*/  LDL R14, [R1+0x13f0] ;  /* 0x0013f000010e7983 */ /* 0x001ee80000100800 */
[----:B------:R-:W3:Y:S04]  /*65f30*/  LDL R15, [R1+0x13f8] ;  /* 0x0013f800010f7983 */ /* 0x000ee80000100800 */
[----:B------:R-:W-:Y:S04]  /*65f40*/  @P6 STG.E.U16 desc[UR10][R26.64], R29 ;  /* 0x0000001d1a006986 */ /* 0x000fe8000c10150a */
[----:B------:R0:W-:Y:S04]  /*65f50*/  STL [R1+0x1f40], R29 ;  /* 0x001f401d01007387 */ /* 0x0001e80000100800 */
[----:B0-----:R-:W3:Y:S01]  /*65f60*/  LDL R29, [R1+0x13f4] ;  /* 0x0013f400011d7983 */ /* 0x001ee20000100800 */
[----:B----4-:R-:W-:-:S04]  /*65f70*/  IMAD.WIDE R4, R2, 0x2, R20 ;  /* 0x0000000202047825 */ /* 0x010fc800078e0214 */
[----:B--2---:R-:W-:Y:S01]  /*65f80*/  VIADD R3, R3, 0x53 ;  /* 0x0000005303037836 */ /* 0x004fe20000000000 */
[----:B------:R0:W-:Y:S01]  /*65f90*/  @P0 STG.E.U16 desc[UR10][R4.64], R13 ;  /* 0x0000000d04000986 */ /* 0x0001e2000c10150a */
[----:B------:R-:W-:-:S03]  /*65fa0*/  ISETP.LT.AND P3, PT, R12, UR4, !P1 ;  /* 0x000000040c007c0c */ /* 0x000fc6000cf61270 */
[----:B------:R-:W-:Y:S01]  /*65fb0*/  ISETP.GE.AND P0, PT, R3, UR5, PT ;  /* 0x0000000503007c0c */ /* 0x000fe2000bf06270 */
[----:B------:R1:W-:Y:S01]  /*65fc0*/  STL [R1+0x1f58], R17 ;  /* 0x001f581101007387 */ /* 0x0003e20000100800 */
[----:B------:R-:W-:Y:S02]  /*65fd0*/  PRMT R3, R13, 0x7632, R3 ;  /* 0x000076320d037816 */ /* 0x000fe40000000003 */
[----:B------:R-:W-:Y:S02]  /*65fe0*/  PRMT R28, R0, 0x7632, R28 ;  /* 0x00007632001c7816 */ /* 0x000fe4000000001c */
[----:B---3--:R-:W-:Y:S02]  /*65ff0*/  ISETP.LT.AND P4, PT, R15, UR4, !P1 ;  /* 0x000000040f007c0c */ /* 0x008fe4000cf81270 */
[----:B------:R-:W-:Y:S01]  /*66000*/  ISETP.LT.AND P6, PT, R14, UR4, !P1 ;  /* 0x000000040e007c0c */ /* 0x000fe2000cfc1270 */
[----:B0-----:R-:W-:Y:S01]  /*66010*/  IMAD.WIDE R4, R2, 0x2, R18 ;  /* 0x0000000202047825 */ /* 0x001fe200078e0212 */
[----:B------:R-:W-:-:S03]  /*66020*/  ULDC UR5, c[0x0][0x248] ;  /* 0x0000920000057ab9 */ /* 0x000fc60000000800 */
[C---:B------:R-:W-:Y:S02]  /*66030*/  IMAD.WIDE R12, R2.reuse, 0x2, R16 ;  /* 0x00000002020c7825 */ /* 0x040fe400078e0210 */
[----:B-1----:R-:W2:Y:S02]  /*66040*/  LDL.LU R17, [R1+0x504] ;  /* 0x0005040001117983 */ /* 0x002ea40000300800 */
[----:B------:R-:W-:Y:S02]  /*66050*/  IMAD.WIDE R14, R2, 0x2, R10 ;  /* 0x00000002020e7825 */ /* 0x000fe400078e020a */
[----:B------:R0:W-:Y:S01]  /*66060*/  STL [R1+0x1f54], R11 ;  /* 0x001f540b01007387 */ /* 0x0001e20000100800 */
[----:B------:R-:W-:-:S03]  /*66070*/  ISETP.LT.AND P5, PT, R29, UR4, !P1 ;  /* 0x000000041d007c0c */ /* 0x000fc6000cfa1270 */
[----:B------:R1:W-:Y:S01]  /*66080*/  @P6 STG.E.U16 desc[UR10][R4.64], R3 ;  /* 0x0000000304006986 */ /* 0x0003e2000c10150a */
[----:B------:R-:W-:-:S03]  /*66090*/  ISETP.LT.AND P1, PT, R7, UR4, !P1 ;  /* 0x0000000407007c0c */ /* 0x000fc6000cf21270 */
[----:B0-----:R-:W3:Y:S04]  /*660a0*/  LDL.LU R11, [R1+0x524] ;  /* 0x00052400010b7983 */ /* 0x001ee80000300800 */
[----:B------:R-:W4:Y:S04]  /*660b0*/  LDL.LU R7, [R1+0x1f60] ;  /* 0x001f600001077983 */ /* 0x000f280000300800 */
[----:B-1----:R-:W3:Y:S04]  /*660c0*/  LDL.LU R4, [R1+0x570] ;  /* 0x0005700001047983 */ /* 0x002ee80000300800 */
[----:B------:R-:W4:Y:S04]  /*660d0*/  LDL R5, [R1+0x13e0] ;  /* 0x0013e00001057983 */ /* 0x000f280000100800 */
[----:B------:R0:W-:Y:S04]  /*660e0*/  @P5 STG.E.U16 desc[UR10][R12.64], R0 ;  /* 0x000000000c005986 */ /* 0x0001e8000c10150a */
[----:B0-----:R-:W4:Y:S04]  /*660f0*/  LDL.LU R0, [R1+0x1f5c] ;  /* 0x001f5c0001007983 */ /* 0x001f280000300800 */
[----:B------:R-:W4:Y:S04]  /*66100*/  LDL R12, [R1+0x13e8] ;  /* 0x0013e800010c7983 */ /* 0x000f280000100800 */
[----:B------:R-:W4:Y:S01]  /*66110*/  LDL R13, [R1+0x13f0] ;  /* 0x0013f000010d7983 */ /* 0x000f220000100800 */
[----:B------:R-:W-:-:S03]  /*66120*/  IMAD.WIDE R26, R2, 0x2, R8 ;  /* 0x00000002021a7825 */ /* 0x000fc600078e0208 */
[----:B------:R2:W-:Y:S02]  /*66130*/  @P4 STG.E.U16 desc[UR10][R14.64], R28 ;  /* 0x0000001c0e004986 */ /* 0x0005e4000c10150a */
[----:B--2---:R-:W-:Y:S02]  /*66140*/  PRMT R28, R17, 0x7632, R28 ;  /* 0x00007632111c7816 */ /* 0x004fe4000000001c */
[----:B---3--:R0:W-:Y:S01]  /*66150*/  @P3 STG.E.U16 desc[UR10][R26.64], R4 ;  /* 0x000000041a003986 */ /* 0x0081e2000c10150a */
[----:B------:R-:W-:Y:S02]  /*66160*/  PRMT R3, R4, 0x7632, R3 ;  /* 0x0000763204037816 */ /* 0x000fe40000000003 */
[----:B----4-:R-:W-:Y:S01]  /*66170*/  ISETP.LT.AND P6, PT, R5, UR4, !P2 ;  /* 0x0000000405007c0c */ /* 0x010fe2000d7c1270 */
[----:B0-----:R-:W-:-:S04]  /*66180*/  IMAD.WIDE R4, R2, 0x2, R6 ;  /* 0x0000000202047825 */ /* 0x001fc800078e0206 */
[----:B------:R-:W-:Y:S01]  /*66190*/  VIADD R2, R2, UR5 ;  /* 0x0000000502027c36 */ /* 0x000fe20008000000 */
[----:B------:R-:W-:Y:S01]  /*661a0*/  @P1 STG.E.U16 desc[UR10][R4.64], R3 ;  /* 0x0000000304001986 */ /* 0x000fe2000c10150a */
[----:B------:R-:W-:Y:S01]  /*661b0*/  ISETP.LT.AND P1, PT, R29, UR4, !P2 ;  /* 0x000000041d007c0c */ /* 0x000fe2000d721270 */
[----:B------:R-:W-:Y:S01]  /*661c0*/  ULDC UR5, c[0x0][0x248] ;  /* 0x0000920000057ab9 */ /* 0x000fe20000000800 */
[----:B------:R-:W-:Y:S01]  /*661d0*/  IMAD.WIDE R26, R2, 0x2, R24 ;  /* 0x00000002021a7825 */ /* 0x000fe200078e0218 */
[----:B------:R-:W2:Y:S01]  /*661e0*/  LDL.LU R29, [R1+0x534] ;  /* 0x00053400011d7983 */ /* 0x000ea20000300800 */
[----:B------:R-:W-:-:S03]  /*661f0*/  ISETP.LT.AND P5, PT, R12, UR4, !P2 ;  /* 0x000000040c007c0c */ /* 0x000fc6000d7a1270 */
[----:B------:R0:W-:Y:S01]  /*66200*/  STL [R1+0x1f50], R21 ;  /* 0x001f501501007387 */ /* 0x0001e20000100800 */
[----:B------:R-:W-:Y:S01]  /*66210*/  ISETP.LT.AND P3, PT, R13, UR4, !P2 ;  /* 0x000000040d007c0c */ /* 0x000fe2000d761270 */
[----:B------:R-:W-:Y:S02]  /*66220*/  IMAD.WIDE R12, R2, 0x2, R20 ;  /* 0x00000002020c7825 */ /* 0x000fe400078e0214 */
[----:B------:R1:W-:Y:S04]  /*66230*/  @P6 STG.E.U16 desc[UR10][R26.64], R17 ;  /* 0x000000111a006986 */ /* 0x0003e8000c10150a */
[----:B0-----:R-:W3:Y:S04]  /*66240*/  LDL.LU R21, [R1+0x514] ;  /* 0x0005140001157983 */ /* 0x001ee80000300800 */
[----:B-1----:R-:W4:Y:S01]  /*66250*/  LDL.LU R17, [R1+0x1f58] ;  /* 0x001f580001117983 */ /* 0x002f220000300800 */
[----:B------:R-:W-:Y:S01]  /*66260*/  ISETP.LT.AND P4, PT, R0, UR4, !P2 ;  /* 0x0000000400007c0c */ /* 0x000fe2000d781270 */
[----:B------:R-:W-:Y:S01]  /*66270*/  IMAD.WIDE R14, R2, 0x2, R22 ;  /* 0x00000002020e7825 */ /* 0x000fe200078e0216 */
[----:B------:R-:W-:-:S03]  /*66280*/  PRMT R3, R11, 0x7632, R3 ;  /* 0x000076320b037816 */ /* 0x000fc60000000003 */
[C---:B------:R-:W-:Y:S01]  /*66290*/  IMAD.WIDE R4, R2.reuse, 0x2, R18 ;  /* 0x0000000202047825 */ /* 0x040fe200078e0212 */
[----:B------:R0:W-:Y:S07]  /*662a0*/  @P5 STG.E.U16 desc[UR10][R14.64], R28 ;  /* 0x0000001c0e005986 */ /* 0x0001ee000c10150a */
[----:B------:R1:W-:Y:S04]  /*662b0*/  @P4 STG.E.U16 desc[UR10][R12.64], R11 ;  /* 0x0000000b0c004986 */ /* 0x0003e8000c10150a */
[----:B------:R1:W-:Y:S04]  /*662c0*/  @P3 STG.E.U16 desc[UR10][R4.64], R3 ;  /* 0x0000000304003986 */ /* 0x0003e8000c10150a */
[----:B0-----:R-:W2:Y:S04]  /*662d0*/  LDL R14, [R1+0x13e0] ;  /* 0x0013e000010e7983 */ /* 0x001ea80000100800 */
[----:B------:R-:W2:Y:S04]  /*662e0*/  LDL R15, [R1+0x13e8] ;  /* 0x0013e800010f7983 */ /* 0x000ea80000100800 */
[----:B-1----:R-:W2:Y:S04]  /*662f0*/  LDL.LU R11, [R1+0x1f54] ;  /* 0x001f5400010b7983 */ /* 0x002ea80000300800 */
[----:B------:R-:W2:Y:S04]  /*66300*/  LDL R4, [R1+0x13f8] ;  /* 0x0013f80001047983 */ /* 0x000ea80000100800 */
[----:B------:R-:W2:Y:S04]  /*66310*/  LDL R5, [R1+0x13fc] ;  /* 0x0013fc0001057983 */ /* 0x000ea80000100800 */
[----:B------:R-:W2:Y:S04]  /*66320*/  LDL R12, [R1+0x1400] ;  /* 0x00140000010c7983 */ /* 0x000ea80000100800 */
[----:B------:R-:W2:Y:S01]  /*66330*/  LDL R13, [R1+0x13dc] ;  /* 0x0013dc00010d7983 */ /* 0x000ea20000100800 */
[----:B---3--:R-:W-:Y:S01]  /*66340*/  PRMT R3, R21, 0x7632, R3 ;  /* 0x0000763215037816 */ /* 0x008fe20000000003 */
[----:B----4-:R-:W-:-:S05]  /*66350*/  IMAD.WIDE R26, R2, 0x2, R16 ;  /* 0x00000002021a7825 */ /* 0x010fca00078e0210 */
[----:B------:R0:W-:Y:S04]  /*66360*/  @P1 STG.E.U16 desc[UR10][R26.64], R21 ;  /* 0x000000151a001986 */ /* 0x0001e8000c10150a */
[----:B0-----:R-:W3:Y:S01]  /*66370*/  LDL R21, [R1+0x13f0] ;  /* 0x0013f00001157983 */ /* 0x001ee20000100800 */
[----:B--2---:R-:W-:-:S03]  /*66380*/  PRMT R28, R29, 0x7632, R28 ;  /* 0x000076321d1c7816 */ /* 0x004fc6000000001c */
[----:B------:R0:W-:Y:S01]  /*66390*/  STL [R1+0x1f4c], R10 ;  /* 0x001f4c0a01007387 */ /* 0x0001e20000100800 */
[----:B------:R-:W-:Y:S02]  /*663a0*/  ISETP.LT.AND P1, PT, R14, UR4, !P0 ;  /* 0x000000040e007c0c */ /* 0x000fe4000c721270 */
[----:B------:R-:W-:Y:S02]  /*663b0*/  ISETP.LT.AND P4, PT, R4, UR4, !P2 ;  /* 0x0000000404007c0c */ /* 0x000fe4000d781270 */
[----:B------:R-:W-:Y:S02]  /*663c0*/  ISETP.LT.AND P3, PT, R5, UR4, !P2 ;  /* 0x0000000405007c0c */ /* 0x000fe4000d761270 */
[----:B------:R-:W-:Y:S01]  /*663d0*/  ISETP.LT.AND P5, PT, R12, UR4, !P2 ;  /* 0x000000040c007c0c */ /* 0x000fe2000d7a1270 */
[----:B------:R-:W-:Y:S01]  /*663e0*/  IMAD.WIDE R4, R2, 0x2, R10 ;  /* 0x0000000202047825 */ /* 0x000fe200078e020a */
[----:B------:R-:W-:Y:S01]  /*663f0*/  ISETP.LT.AND P6, PT, R15, UR4, !P0 ;  /* 0x000000040f007c0c */ /* 0x000fe2000c7c1270 */
[----:B0-----:R-:W2:Y:S02]  /*66400*/  LDL R10, [R1+0x13f8] ;  /* 0x0013f800010a7983 */ /* 0x001ea40000100800 */
[----:B------:R-:W-:-:S02]  /*66410*/  VIADD R27, R13, 0x54 ;  /* 0x000000540d1b7836 */ /* 0x000fc40000000000 */
[C---:B------:R-:W-:Y:S01]  /*66420*/  IMAD.WIDE R12, R2.reuse, 0x2, R8 ;  /* 0x00000002020c7825 */ /* 0x040fe200078e0208 */
[----:B------:R0:W-:Y:S03]  /*66430*/  STL [R1+0x1f48], R11 ;  /* 0x001f480b01007387 */ /* 0x0001e60000100800 */
[----:B------:R-:W-:Y:S01]  /*66440*/  IMAD.WIDE R14, R2, 0x2, R6 ;  /* 0x00000002020e7825 */ /* 0x000fe200078e0206 */
[----:B------:R-:W-:Y:S01]  /*66450*/  @P4 STG.E.U16 desc[UR10][R4.64], R3 ;  /* 0x0000000304004986 */ /* 0x000fe2000c10150a */
[----:B------:R-:W-:Y:S01]  /*66460*/  ISETP.GE.AND P2, PT, R27, UR6, PT ;  /* 0x000000061b007c0c */ /* 0x000fe2000bf46270 */
[----:B------:R-:W-:Y:S02]  /*66470*/  ULDC UR6, c[0x0][0x248] ;  /* 0x0000920000067ab9 */ /* 0x000fe40000000800 */
[----:B------:R1:W-:Y:S04]  /*66480*/  @P3 STG.E.U16 desc[UR10][R12.64], R29 ;  /* 0x0000001d0c003986 */ /* 0x0003e8000c10150a */
[----:B0-----:R-:W4:Y:S04]  /*66490*/  LDL.LU R11, [R1+0x564] ;  /* 0x00056400010b7983 */ /* 0x001f280000300800 */
[----:B------:R-:W2:Y:S04]  /*664a0*/  LDL R27, [R1+0x13e8] ;  /* 0x0013e800011b7983 */ /* 0x000ea80000100800 */
[----:B-1----:R-:W2:Y:S01]  /*664b0*/  LDL R13, [R1+0x13dc] ;  /* 0x0013dc00010d7983 */ /* 0x002ea20000100800 */
[----:B------:R-:W-:-:S03]  /*664c0*/  ISETP.LT.AND P3, PT, R0, UR4, !P0 ;  /* 0x0000000400007c0c */ /* 0x000fc6000c761270 */
[----:B------:R-:W2:Y:S04]  /*664d0*/  LDL.LU R29, [R1+0x574] ;  /* 0x00057400011d7983 */ /* 0x000ea80000300800 */
[----:B------:R0:W-:Y:S04]  /*664e0*/  @P5 STG.E.U16 desc[UR10][R14.64], R28 ;  /* 0x0000001c0e005986 */ /* 0x0001e8000c10150a */
[----:B0-----:R-:W2:Y:S04]  /*664f0*/  LDL.LU R14, [R1+0x544] ;  /* 0x00054400010e7983 */ /* 0x001ea80000300800 */
[----:B------:R0:W-:Y:S04]  /*66500*/  STL [R1+0x1f44], R0 ;  /* 0x001f440001007387 */ /* 0x0001e80000100800 */
[----:B0-----:R-:W2:Y:S01]  /*66510*/  LDL R0, [R1+0x13f4] ;  /* 0x0013f40001007983 */ /* 0x001ea20000100800 */
[----:B---3--:R-:W-:-:S03]  /*66520*/  ISETP.LT.AND P4, PT, R21, UR4, !P0 ;  /* 0x0000000415007c0c */ /* 0x008fc6000c781270 */
[----:B------:R-:W3:Y:S01]  /*66530*/  LDL.LU R21, [R1+0x1f50] ;  /* 0x001f500001157983 */ /* 0x000ee20000300800 */
[----:B------:R-:W-:Y:S01]  /*66540*/  VIADD R26, R2, UR5 ;  /* 0x00000005021a7c36 */ /* 0x000fe20008000000 */
[----:B------:R-:W-:-:S03]  /*66550*/  ULDC UR5, c[0x0][0x22c] ;  /* 0x00008b0000057ab9 */ /* 0x000fc60000000800 */
[----:B------:R-:W-:-:S04]  /*66560*/  IMAD.WIDE R2, R26, 0x2, R24 ;  /* 0x000000021a027825 */ /* 0x000fc800078e0218 */
[----:B------:R-:W-:Y:S01]  /*66570*/  IMAD.WIDE R4, R26, 0x2, R22 ;  /* 0x000000021a047825 */ /* 0x000fe200078e0216 */
[----:B----4-:R-:W-:Y:S02]  /*66580*/  PRMT R15, R11, 0x7632, R15 ;  /* 0x000076320b0f7816 */ /* 0x010fe4000000000f */
[----:B--2---:R-:W-:Y:S01]  /*66590*/  PRMT R12, R14, 0x7632, R12 ;  /* 0x000076320e0c7816 */ /* 0x004fe2000000000c */
[----:B------:R0:W-:Y:S04]  /*665a0*/  @P1 STG.E.U16 desc[UR10][R2.64], R14 ;  /* 0x0000000e02001986 */ /* 0x0001e8000c10150a */
[----:B------:R1:W-:Y:S01]  /*665b0*/  @P6 STG.E.U16 desc[UR10][R4.64], R12 ;  /* 0x0000000c04006986 */ /* 0x0003e2000c10150a */
[----:B------:R-:W-:Y:S01]  /*665c0*/  ISETP.LT.AND P6, PT, R10, UR4, !P0 ;  /* 0x000000040a007c0c */ /* 0x000fe2000c7c1270 */
[----:B0-----:R-:W-:Y:S01]  /*665d0*/  VIADD R14, R13, 0x55 ;  /* 0x000000550d0e7836 */ /* 0x001fe20000000000 */
[----:B------:R-:W-:-:S02]  /*665e0*/  ISETP.LT.AND P5, PT, R0, UR4, !P0 ;  /* 0x0000000400007c0c */ /* 0x000fc4000c7a1270 */
[----:B------:R-:W2:Y:S01]  /*665f0*/  LDL R0, [R1+0x508] ;  /* 0x0005080001007983 */ /* 0x000ea20000100800 */
[----:B-1----:R-:W-:Y:S01]  /*66600*/  IMAD.WIDE R4, R26, 0x2, R18 ;  /* 0x000000021a047825 */ /* 0x002fe200078e0212 */
[----:B------:R-:W-:Y:S01]  /*66610*/  ISETP.GE.AND P1, PT, R14, UR5, PT ;  /* 0x000000050e007c0c */ /* 0x000fe2000bf26270 */
[----:B------:R-:W-:Y:S01]  /*66620*/  ULDC UR5, c[0x0][0x248] ;  /* 0x0000920000057ab9 */ /* 0x000fe20000000800 */
[----:B------:R-:W4:Y:S04]  /*66630*/  LDL.LU R10, [R1+0x1f4c] ;  /* 0x001f4c00010a7983 */ /* 0x000f280000300800 */
[----:B------:R-:W4:Y:S01]  /*66640*/  LDL R14, [R1+0x13e0] ;  /* 0x0013e000010e7983 */ /* 0x000f220000100800 */
[----:B---3--:R-:W-:-:S05]  /*66650*/  IMAD.WIDE R2, R26, 0x2, R20 ;  /* 0x000000021a027825 */ /* 0x008fca00078e0214 */
[----:B------:R0:W-:Y:S04]  /*66660*/  @P3 STG.E.U16 desc[UR10][R2.64], R11 ;  /* 0x0000000b02003986 */ /* 0x0001e8000c10150a */
[----:B------:R1:W-:Y:S04]  /*66670*/  @P4 STG.E.U16 desc[UR10][R4.64], R15 ;  /* 0x0000000f04004986 */ /* 0x0003e8000c10150a */
[----:B0-----:R-:W4:Y:S04]  /*66680*/  LDL.LU R11, [R1+0x1f48] ;  /* 0x001f4800010b7983 */ /* 0x001f280000300800 */
[----:B------:R-:W3:Y:S04]  /*66690*/  LDL R2, [R1+0x1400] ;  /* 0x0014000001027983 */ /* 0x000ee80000100800 */
[----:B-1----:R-:W4:Y:S04]  /*666a0*/  LDL.LU R4, [R1+0x554] ;  /* 0x0005540001047983 */ /* 0x002f280000300800 */
[----:B------:R-:W3:Y:S01]  /*666b0*/  LDL R5, [R1+0x13fc] ;  /* 0x0013fc0001057983 */ /* 0x000ee20000100800 */
[----:B------:R-:W-:-:S03]  /*666c0*/  IMAD.WIDE R12, R26, 0x2, R16 ;  /* 0x000000021a0c7825 */ /* 0x000fc600078e0210 */
[----:B------:R-:W-:Y:S01]  /*666d0*/  STL [R1+0x1f3c], R8 ;  /* 0x001f3c0801007387 */ /* 0x000fe20000100800 */
[----:B--2---:R-:W-:-:S03]  /*666e0*/  PRMT R28, R0, 0x7632, R28 ;  /* 0x00007632001c7816 */ /* 0x004fc6000000001c */
[----:B----4-:R0:W-:Y:S01]  /*666f0*/  @P5 STG.E.U16 desc[UR10][R12.64], R4 ;  /* 0x000000040c005986 */ /* 0x0101e2000c10150a */
[----:B------:R-:W-:Y:S02]  /*66700*/  PRMT R3, R4, 0x7632, R3 ;  /* 0x0000763204037816 */ /* 0x000fe40000000003 */
[----:B---3--:R-:W-:Y:S02]  /*66710*/  ISETP.LT.AND P3, PT, R5, UR4, !P0 ;  /* 0x0000000405007c0c */ /* 0x008fe4000c761270 */
[----:B------:R-:W-:Y:S01]  /*66720*/  ISETP.LT.AND P0, PT, R2, UR4, !P0 ;  /* 0x0000000402007c0c */ /* 0x000fe2000c701270 */
[----:B0-----:R-:W-:-:S05]  /*66730*/  IMAD.WIDE R4, R26, 0x2, R10 ;  /* 0x000000021a047825 */ /* 0x001fca00078e020a */
[----:B------:R0:W-:Y:S01]  /*66740*/  @P6 STG.E.U16 desc[UR10][R4.64], R3 ;  /* 0x0000000304006986 */ /* 0x0001e2000c10150a */
[----:B------:R-:W-:-:S04]  /*66750*/  IMAD.WIDE R12, R26, 0x2, R6 ;  /* 0x000000021a0c7825 */ /* 0x000fc800078e0206 */
[----:B0-----:R-:W-:Y:S01]  /*66760*/  IMAD.WIDE R4, R26, 0x2, R8 ;  /* 0x000000021a047825 */ /* 0x001fe200078e0208 */
[----:B------:R-:W-:Y:S01]  /*66770*/  PRMT R3, R29, 0x7632, R3 ;  /* 0x000076321d037816 */ /* 0x000fe20000000003 */
[----:B------:R-:W2:Y:S04]  /*66780*/  LDL R8, [R1+0x518] ;  /* 0x0005180001087983 */ /* 0x000ea80000100800 */
[----:B------:R0:W-:Y:S04]  /*66790*/  STL [R1+0x1f38], R9 ;  /* 0x001f380901007387 */ /* 0x0001e80000100800 */
[----:B------:R1:W-:Y:S04]  /*667a0*/  @P3 STG.E.U16 desc[UR10][R4.64], R29 ;  /* 0x0000001d04003986 */ /* 0x0003e8000c10150a */
[----:B0-----:R-:W3:Y:S04]  /*667b0*/  LDL.LU R9, [R1+0x528] ;  /* 0x0005280001097983 */ /* 0x001ee80000300800 */
[----:B------:R-:W4:Y:S04]  /*667c0*/  LDL.LU R0, [R1+0x1f44] ;  /* 0x001f440001007983 */ /* 0x000f280000300800 */
[----:B-1----:R-:W2:Y:S04]  /*667d0*/  LDL.LU R29, [R1+0x1f40] ;  /* 0x001f4000011d7983 */ /* 0x002ea80000300800 */
[----:B------:R-:W3:Y:S04]  /*667e0*/  LDL R4, [R1+0x13f8] ;  /* 0x0013f80001047983 */ /* 0x000ee80000100800 */
[----:B------:R-:W3:Y:S04]  /*667f0*/  LDL R5, [R1+0x13dc] ;  /* 0x0013dc0001057983 */ /* 0x000ee80000100800 */
[----:B------:R0:W-:Y:S04]  /*66800*/  @P0 STG.E.U16 desc[UR10][R12.64], R3 ;  /* 0x000000030c000986 */ /* 0x0001e8000c10150a */
[----:B0-----:R-:W3:Y:S04]  /*66810*/  LDL.LU R3, [R1+0x508] ;  /* 0x0005080001037983 */ /* 0x001ee80000300800 */
[----:B------:R-:W3:Y:S04]  /*66820*/  LDL R12, [R1+0x13f0] ;  /* 0x0013f000010c7983 */ /* 0x000ee80000100800 */
[----:B------:R-:W3:Y:S01]  /*66830*/  LDL R13, [R1+0x13f4] ;  /* 0x0013f400010d7983 */ /* 0x000ee20000100800 */
[----:B------:R-:W-:-:S02]  /*66840*/  ISETP.LT.AND P5, PT, R14, UR4, !P2 ;  /* 0x000000040e007c0c */ /* 0x000fc4000d7a1270 */
[----:B------:R-:W-:Y:S01]  /*66850*/  ISETP.LT.AND P4, PT, R27, UR4, !P2 ;  /* 0x000000041b007c0c */ /* 0x000fe2000d781270 */
[----:B------:R-:W-:Y:S01]  /*66860*/  VIADD R2, R26, UR5 ;  /* 0x000000051a027c36 */ /* 0x000fe20008000000 */
[----:B------:R-:W-:Y:S01]  /*66870*/  STL [R1+0x1f34], R21 ;  /* 0x001f341501007387 */ /* 0x000fe20000100800 */
[----:B------:R-:W-:Y:S02]  /*66880*/  ULDC UR5, c[0x0][0x22c] ;  /* 0x00008b0000057ab9 */ /* 0x000fe40000000800 */
[----:B------:R-:W-:-:S04]  /*66890*/  IMAD.WIDE R14, R2, 0x2, R24 ;  /* 0x00000002020e7825 */ /* 0x000fc800078e0218 */
[----:B------:R-:W-:Y:S01]  /*668a0*/  IMAD.WIDE R26, R2, 0x2, R22 ;  /* 0x00000002021a7825 */ /* 0x000fe200078e0216 */
[----:B----4-:R-:W-:Y:S02]  /*668b0*/  ISETP.LT.AND P0, PT, R0, UR4, !P2 ;  /* 0x0000000400007c0c */ /* 0x010fe4000d701270 */
[----:B--2---:R-:W-:Y:S02]  /*668c0*/  PRMT R29, R8, 0x7632, R29 ;  /* 0x00007632081d7816 */ /* 0x004fe4000000001d */
[----:B---3--:R-:W-:Y:S01]  /*668d0*/  ISETP.LT.AND P6, PT, R4, UR4, !P2 ;  /* 0x0000000404007c0c */ /* 0x008fe2000d7c1270 */
[----:B------:R0:W-:Y:S04]  /*668e0*/  @P5 STG.E.U16 desc[UR10][R14.64], R3 ;  /* 0x000000030e005986 */ /* 0x0001e8000c10150a */
[----:B------:R1:W-:Y:S01]  /*668f0*/  @P4 STG.E.U16 desc[UR10][R26.64], R28 ;  /* 0x0000001c1a004986 */ /* 0x0003e2000c10150a */
[----:B------:R-:W-:-:S02]  /*66900*/  ISETP.LT.AND P4, PT, R12, UR4, !P2 ;  /* 0x000000040c007c0c */ /* 0x000fc4000d781270 */
[----:B------:R-:W-:Y:S01]  /*66910*/  ISETP.LT.AND P5, PT, R13, UR4, !P2 ;  /* 0x000000040d007c0c */ /* 0x000fe2000d7a1270 */
[----:B------:R-:W-:-:S04]  /*66920*/  IMAD.WIDE R12, R2, 0x2, R18 ;  /* 0x00000002020c7825 */ /* 0x000fc800078e0212 */
[----:B0-----:R-:W-:Y:S02]  /*66930*/  VIADD R3, R5, 0x56 ;  /* 0x0000005605037836 */ /* 0x001fe40000000000 */
[C---:B------:R-:W-:Y:S01]  /*66940*/  IMAD.WIDE R4, R2.reuse, 0x2, R20 ;  /* 0x0000000202047825 */ /* 0x040fe200078e0214 */
[----:B-1----:R-:W-:Y:S01]  /*66950*/  PRMT R28, R9, 0x7632, R28 ;  /* 0x00007632091c7816 */ /* 0x002fe2000000001c */
[----:B------:R-:W2:Y:S01]  /*66960*/  LDL.LU R21, [R1+0x538] ;  /* 0x0005380001157983 */ /* 0x000ea20000300800 */
[----:B------:R-:W-:Y:S01]  /*66970*/  ISETP.GE.AND P3, PT, R3, UR5, PT ;  /* 0x0000000503007c0c */ /* 0x000fe2000bf66270 */
[C---:B------:R-:W-:Y:S01]  /*66980*/  IMAD.WIDE R14, R2.reuse, 0x2, R16 ;  /* 0x00000002020e7825 */ /* 0x040fe200078e0210 */
[----:B------:R-:W-:Y:S01]  /*66990*/  ULDC UR5, c[0x0][0x248] ;  /* 0x0000920000057ab9 */ /* 0x000fe20000000800 */
[----:B------:R0:W-:Y:S04]  /*669a0*/  STL [R1+0x1f30], R19 ;  /* 0x001f301301007387 */ /* 0x0001e80000100800 */
[----:B------:R1:W-:Y:S04]  /*669b0*/  @P0 STG.E.U16 desc[UR10][R4.64], R9 ;  /* 0x0000000904000986 */ /* 0x0003e8000c10150a */
[----:B0-----:R-:W3:Y:S04]  /*669c0*/  LDL.LU R19, [R1+0x548] ;  /* 0x0005480001137983 */ /* 0x001ee80000300800 */
[----:B------:R-:W4:Y:S04]  /*669d0*/  LDL.LU R8, [R1+0x1f3c] ;  /* 0x001f3c0001087983 */ /* 0x000f280000300800 */
[----:B------:R-:W3:Y:S04]  /*669e0*/  LDL R3, [R1+0x13e8] ;  /* 0x0013e80001037983 */ /* 0x000ee80000100800 */
[----:B-1----:R-:W4:Y:S04]  /*669f0*/  LDL.LU R9, [R1+0x1f38] ;  /* 0x001f380001097983 */ /* 0x002f280000300800 */
[----:B------:R-:W3:Y:S04]  /*66a00*/  LDL R4, [R1+0x1400] ;  /* 0x0014000001047983 */ /* 0x000ee80000100800 */
[----:B------:R-:W4:Y:S04]  /*66a10*/  LDL R5, [R1+0x13e0] ;  /* 0x0013e00001057983 */ /* 0x000f280000100800 */
[----:B------:R0:W-:Y:S04]  /*66a20*/  @P4 STG.E.U16 desc[UR10][R12.64], R28 ;  /* 0x0000001c0c004986 */ /* 0x0001e8000c10150a */
[----:B0-----:R-:W4:Y:S04]  /*66a30*/  LDL.LU R12, [R1+0x518] ;  /* 0x00051800010c7983 */ /* 0x001f280000300800 */
[----:B------:R-:W3:Y:S01]  /*66a40*/  LDL R13, [R1+0x13fc] ;  /* 0x0013fc00010d7983 */ /* 0x000ee20000100800 */
[----:B------:R-:W-:Y:S01]  /*66a50*/  IMAD.WIDE R26, R2, 0x2, R10 ;  /* 0x00000002021a7825 */ /* 0x000fe200078e020a */
[----:B------:R-:W-:-:S02]  /*66a60*/  ISETP.LT.AND P0, PT, R0, UR4, !P1 ;  /* 0x0000000400007c0c */ /* 0x000fc4000cf01270 */
[----:B------:R-:W-:Y:S01]  /*66a70*/  STL [R1+0x1f20], R29 ;  /* 0x001f201d01007387 */ /* 0x000fe20000100800 */
[----:B--2---:R-:W-:Y:S02]  /*66a80*/  PRMT R28, R21, 0x7632, R28 ;  /* 0x00007632151c7816 */ /* 0x004fe4000000001c */
[----:B---3--:R-:W-:Y:S02]  /*66a90*/  ISETP.LT.AND P4, PT, R13, UR4, !P2 ;  /* 0x000000040d007c0c */ /* 0x008fe4000d781270 */
[----:B------:R-:W-:Y:S01]  /*66aa0*/  ISETP.LT.AND P2, PT, R4, UR4, !P2 ;  /* 0x0000000404007c0c */ /* 0x000fe2000d741270 */
[----:B----4-:R-:W-:Y:S01]  /*66ab0*/  @P5 STG.E.U16 desc[UR10][R14.64], R12 ;  /* 0x0000000c0e005986 */ /* 0x010fe2000c10150a */
[----:B------:R-:W-:Y:S01]  /*66ac0*/  ISETP.LT.AND P5, PT, R5, UR4, !P1 ;  /* 0x0000000405007c0c */ /* 0x000fe2000cfa1270 */
[C---:B------:R-:W-:Y:S02]  /*66ad0*/  IMAD.WIDE R4, R2.reuse, 0x2, R8 ;  /* 0x0000000202047825 */ /* 0x040fe400078e0208 */
[----:B------:R0:W-:Y:S01]  /*66ae0*/  @P6 STG.E.U16 desc[UR10][R26.64], R29 ;  /* 0x0000001d1a006986 */ /* 0x0001e2000c10150a */
[----:B------:R-:W-:Y:S01]  /*66af0*/  ISETP.LT.AND P6, PT, R3, UR4, !P1 ;  /* 0x0000000403007c0c */ /* 0x000fe2000cfc1270 */
[----:B------:R-:W-:Y:S01]  /*66b00*/  VIADD R3, R2, UR5 ;  /* 0x0000000502037c36 */ /* 0x000fe20008000000 */
[----:B------:R-:W-:-:S03]  /*66b10*/  ULDC UR5, c[0x0][0x22c] ;  /* 0x00008b0000057ab9 */ /* 0x000fc60000000800 */
[----:B------:R-:W-:Y:S01]  /*66b20*/  @P4 STG.E.U16 desc[UR10][R4.64], R21 ;  /* 0x0000001504004986 */ /* 0x000fe2000c10150a */
[----:B0-----:R-:W-:-:S03]  /*66b30*/  IMAD.WIDE R26, R2, 0x2, R6 ;  /* 0x00000002021a7825 */ /* 0x001fc600078e0206 */
[----:B------:R-:W2:Y:S04]  /*66b40*/  LDL R29, [R1+0x13f4] ;  /* 0x0013f400011d7983 */ /* 0x000ea80000100800 */
[----:B------:R0:W-:Y:S01]  /*66b50*/  STL [R1+0x1f2c], R0 ;  /* 0x001f2c0001007387 */ /* 0x0001e20000100800 */
[----:B------:R-:W-:-:S03]  /*66b60*/  IMAD.WIDE R12, R3, 0x2, R24 ;  /* 0x00000002030c7825 */ /* 0x000fc600078e0218 */
[----:B------:R1:W-:Y:S04]  /*66b70*/  @P2 STG.E.U16 desc[UR10][R26.64], R28 ;  /* 0x0000001c1a002986 */ /* 0x0003e8000c10150a */
[----:B0-----:R-:W3:Y:S04]  /*66b80*/  LDL.LU R0, [R1+0x558] ;  /* 0x0005580001007983 */ /* 0x001ee80000300800 */
[----:B------:R-:W4:Y:S04]  /*66b90*/  LDL.LU R21, [R1+0x1f34] ;  /* 0x001f340001157983 */ /* 0x000f280000300800 */
[----:B-1----:R-:W3:Y:S04]  /*66ba0*/  LDL R26, [R1+0x13dc] ;  /* 0x0013dc00011a7983 */ /* 0x002ee80000100800 */
[----:B------:R0:W-:Y:S01]  /*66bb0*/  STL [R1+0x1f24], R28 ;  /* 0x001f241c01007387 */ /* 0x0001e20000100800 */
[----:B------:R-:W-:Y:S01]  /*66bc0*/  IMAD.WIDE R14, R3, 0x2, R22 ;  /* 0x00000002030e7825 */ /* 0x000fe200078e0216 */
[----:B------:R-:W-:-:S02]  /*66bd0*/  PRMT R2, R19, 0x7632, R2 ;  /* 0x0000763213027816 */ /* 0x000fc40000000002 */
[----:B------:R1:W-:Y:S04]  /*66be0*/  @P5 STG.E.U16 desc[UR10][R12.64], R19 ;  /* 0x000000130c005986 */ /* 0x0003e8000c10150a */
[----:B0-----:R-:W2:Y:S04]  /*66bf0*/  LDL R28, [R1+0x13f0] ;  /* 0x0013f000011c7983 */ /* 0x001ea80000100800 */
[----:B-1----:R-:W3:Y:S04]  /*66c00*/  LDL.LU R19, [R1+0x1f30] ;  /* 0x001f300001137983 */ /* 0x002ee80000300800 */
[----:B------:R-:W3:Y:S04]  /*66c10*/  LDL.LU R12, [R1+0x568] ;  /* 0x00056800010c7983 */ /* 0x000ee80000300800 */
[----:B------:R0:W-:Y:S04]  /*66c20*/  @P6 STG.E.U16 desc[UR10][R14.64], R2 ;  /* 0x000000020e006986 */ /* 0x0001e8000c10150a */
[----:B------:R-:W3:Y:S04]  /*66c30*/  LDL R13, [R1+0x13fc] ;  /* 0x0013fc00010d7983 */ /* 0x000ee80000100800 */
[----:B0-----:R-:W3:Y:S04]  /*66c40*/  LDL R15, [R1+0x13f8] ;  /* 0x0013f800010f7983 */ /* 0x001ee80000100800 */
[----:B------:R-:W-:Y:S01]  /*66c50*/  STL [R1+0x1f28], R11 ;  /* 0x001f280b01007387 */ /* 0x000fe20000100800 */
[----:B----4-:R-:W-:Y:S01]  /*66c60*/  IMAD.WIDE R4, R3, 0x2, R20 ;  /* 0x0000000203047825 */ /* 0x010fe200078e0214 */
[----:B--2---:R-:W-:-:S04]  /*66c70*/  ISETP.LT.AND P4, PT, R28, UR4, !P1 ;  /* 0x000000041c007c0c */ /* 0x004fc8000cf81270 */
[----:B---3--:R0:W-:Y:S01]  /*66c80*/  @P0 STG.E.U16 desc[UR10][R4.64], R12 ;  /* 0x0000000c04000986 */ /* 0x0081e2000c10150a */
[----:B------:R-:W-:Y:S01]  /*66c90*/  PRMT R2, R12, 0x7632, R2 ;  /* 0x000076320c027816 */ /* 0x000fe20000000002 */
[----:B0-----:R-:W-:Y:S01]  /*66ca0*/  IMAD.WIDE R4, R3, 0x2, R18 ;  /* 0x0000000203047825 */ /* 0x001fe200078e0212 */
[----:B------:R-:W-:-:S03]  /*66cb0*/  ISETP.LT.AND P2, PT, R15, UR4, !P1 ;  /* 0x000000040f007c0c */ /* 0x000fc6000cf41270 */
[----:B------:R-:W-:-:S03]  /*66cc0*/  IMAD.WIDE R14, R3, 0x2, R10 ;  /* 0x00000002030e7825 */ /* 0x000fc600078e020a */
[----:B------:R0:W-:Y:S04]  /*66cd0*/  @P4 STG.E.U16 desc[UR10][R4.64], R2 ;  /* 0x0000000204004986 */ /* 0x0001e8000c10150a */
[----:B------:R-:W2:Y:S04]  /*66ce0*/  LDL.LU R11, [R1+0x52c] ;  /* 0x00052c00010b7983 */ /* 0x000ea80000300800 */
[----:B0-----:R-:W3:Y:S04]  /*66cf0*/  LDL R4, [R1+0x1400] ;  /* 0x0014000001047983 */ /* 0x001ee80000100800 */
[----:B------:R-:W4:Y:S04]  /*66d00*/  LDL R5, [R1+0x13e0] ;  /* 0x0013e00001057983 */ /* 0x000f280000100800 */
[----:B------:R-:W2:Y:S01]  /*66d10*/  LDL.LU R2, [R1+0x578] ;  /* 0x0005780001027983 */ /* 0x000ea20000300800 */
[----:B------:R-:W-:-:S02]  /*66d20*/  ISETP.LT.AND P6, PT, R29, UR4, !P1 ;  /* 0x000000041d007c0c */ /* 0x000fc4000cfc1270 */
[----:B------:R-:W-:Y:S01]  /*66d30*/  ISETP.LT.AND P5, PT, R13, UR4, !P1 ;  /* 0x000000040d007c0c */ /* 0x000fe2000cfa1270 */
[----:B------:R-:W-:Y:S01]  /*66d40*/  IMAD.WIDE R12, R3, 0x2, R16 ;  /* 0x00000002030c7825 */ /* 0x000fe200078e0210 */
[----:B------:R-:W-:-:S09]  /*66d50*/  PRMT R27, R0, 0x7632, R27 ;  /* 0x00007632001b7816 */ /* 0x000fd2000000001b */
[----:B------:R0:W-:Y:S04]  /*66d60*/  @P6 STG.E.U16 desc[UR10][R12.64], R0 ;  /* 0x000000000c006986 */ /* 0x0001e8000c10150a */
[----:B------:R1:W-:Y:S04]  /*66d70*/  @P2 STG.E.U16 desc[UR10][R14.64], R27 ;  /* 0x0000001b0e002986 */ /* 0x0003e8000c10150a */
[----:B0-----:R-:W2:Y:S04]  /*66d80*/  LDL.LU R0, [R1+0x1f2c] ;  /* 0x001f2c0001007983 */ /* 0x001ea80000300800 */
[----:B------:R-:W2:Y:S04]  /*66d90*/  LDL R12, [R1+0x13e8] ;  /* 0x0013e800010c7983 */ /* 0x000ea80000100800 */
[----:B-1----:R-:W2:Y:S01]  /*66da0*/  LDL.LU R27, [R1+0x51c] ;  /* 0x00051c00011b7983 */ /* 0x002ea20000300800 */
[----:B---3--:R-:W-:-:S02]  /*66db0*/  ISETP.LT.AND P1, PT, R4, UR4, !P1 ;  /* 0x0000000404007c0c */ /* 0x008fc4000cf21270 */
[----:B----4-:R-:W-:Y:S01]  /*66dc0*/  ISETP.LT.AND P2, PT, R5, UR4, !P3 ;  /* 0x0000000405007c0c */ /* 0x010fe2000df41270 */
[----:B------:R-:W-:-:S05]  /*66dd0*/  IMAD.WIDE R4, R3, 0x2, R8 ;  /* 0x0000000203047825 */ /* 0x000fca00078e0208 */
[----:B--2---:R0:W-:Y:S04]  /*66de0*/  @P5 STG.E.U16 desc[UR10][R4.64], R2 ;  /* 0x0000000204005986 */ /* 0x0041e8000c10150a */
[----:B0-----:R-:W2:Y:S01]  /*66df0*/  LDL.LU R5, [R1+0x50c] ;  /* 0x00050c0001057983 */ /* 0x001ea20000300800 */
[----:B------:R-:W-:-:S05]  /*66e00*/  VIADD R26, R26, 0x57 ;  /* 0x000000571a1a7836 */ /* 0x000fca0000000000 */
[----:B------:R-:W-:Y:S01]  /*66e10*/  ISETP.GE.AND P0, PT, R26, UR5, PT ;  /* 0x000000051a007c0c */ /* 0x000fe2000bf06270 */
[----:B------:R-:W-:Y:S01]  /*66e20*/  ULDC UR5, c[0x0][0x248] ;  /* 0x0000920000057ab9 */ /* 0x000fe20000000800 */
[C---:B------:R-:W-:Y:S01]  /*66e30*/  IMAD.WIDE R14, R3.reuse, 0x2, R6 ;  /* 0x00000002030e7825 */ /* 0x040fe200078e0206 */
[----:B------:R-:W-:Y:S02]  /*66e40*/  PRMT R13, R2, 0x7632, R13 ;  /* 0x00007632020d7816 */ /* 0x000fe4000000000d */
[----:B------:R-:W-:Y:S02]  /*66e50*/  ISETP.LT.AND P6, PT, R28, UR4, !P3 ;  /* 0x000000041c007c0c */ /* 0x000fe4000dfc1270 */
[----:B------:R-:W-:Y:S02]  /*66e60*/  ISETP.LT.AND P5, PT, R0, UR4, !P3 ;  /* 0x0000000400007c0c */ /* 0x000fe4000dfa1270 */
[----:B------:R-:W-:Y:S01]  /*66e70*/  ISETP.LT.AND P4, PT, R12, UR4, !P3 ;  /* 0x000000040c007c0c */ /* 0x000fe2000df81270 */
[----:B------:R-:W-:Y:S01]  /*66e80*/  VIADD R12, R3, UR5 ;  /* 0x00000005030c7c36 */ /* 0x000fe20008000000 */
[----:B------:R0:W-:Y:S01]  /*66e90*/  @P1 STG.E.U16 desc[UR10][R14.64], R13 ;  /* 0x0000000d0e001986 */ /* 0x0001e2000c10150a */
[----:B------:R-:W-:-:S02]  /*66ea0*/  ULDC UR5, c[0x0][0x248] ;  /* 0x0000920000057ab9 */ /* 0x000fc40000000800 */
[----:B------:R-:W-:Y:S01]  /*66eb0*/  IMAD.WIDE R2, R12, 0x2, R24 ;  /* 0x000000020c027825 */ /* 0x000fe200078e0218 */
[----:B------:R-:W3:Y:S01]  /*66ec0*/  LDL.LU R28, [R1+0x53c] ;  /* 0x00053c00011c7983 */ /* 0x000ee20000300800 */
[----:B------:R-:W-:-:S03]  /*66ed0*/  ISETP.LT.AND P1, PT, R29, UR4, !P3 ;  /* 0x000000041d007c0c */ /* 0x000fc6000df21270 */
[----:B------:R-:W4:Y:S01]  /*66ee0*/  LDL.LU R29, [R1+0x54c] ;  /* 0x00054c00011d7983 */ /* 0x000f220000300800 */
[C---:B0-----:R-:W-:Y:S01]  /*66ef0*/  IMAD.WIDE R14, R12.reuse, 0x2, R22 ;  /* 0x000000020c0e7825 */ /* 0x041fe200078e0216 */
[----:B------:R-:W-:Y:S02]  /*66f00*/  PRMT R13, R11, 0x7632, R13 ;  /* 0x000076320b0d7816 */ /* 0x000fe4000000000d */
[----:B--2---:R-:W-:Y:S01]  /*66f10*/  PRMT R26, R5, 0x7632, R26 ;  /* 0x00007632051a7816 */ /* 0x004fe2000000001a */
[----:B------:R0:W-:Y:S04]  /*66f20*/  @P2 STG.E.U16 desc[UR10][R2.64], R5 ;  /* 0x0000000502002986 */ /* 0x0001e8000c10150a */
[----:B------:R1:W-:Y:S01]  /*66f30*/  @P4 STG.E.U16 desc[UR10][R14.64], R26 ;  /* 0x0000001a0e004986 */ /* 0x0003e2000c10150a */
[----:B0-----:R-:W-:-:S04]  /*66f40*/  IMAD.WIDE R4, R12, 0x2, R20 ;  /* 0x000000020c047825 */ /* 0x001fc800078e0214 */
[----:B------:R-:W-:Y:S01]  /*66f50*/  IMAD.WIDE R2, R12, 0x2, R18 ;  /* 0x000000020c027825 */ /* 0x000fe200078e0212 */
[----:B-1----:R-:W2:Y:S04]  /*66f60*/  LDL R15, [R1+0x13f8] ;  /* 0x0013f800010f7983 */ /* 0x002ea80000100800 */
[----:B------:R0:W-:Y:S04]  /*66f70*/  @P5 STG.E.U16 desc[UR10][R4.64], R11 ;  /* 0x0000000b04005986 */ /* 0x0001e8000c10150a */
[----:B------:R1:W-:Y:S04]  /*66f80*/  @P6 STG.E.U16 desc[UR10][R2.64], R13 ;  /* 0x0000000d02006986 */ /* 0x0003e8000c10150a */
[----:B0-----:R-:W3:Y:S04]  /*66f90*/  LDL.LU R11, [R1+0x1f28] ;  /* 0x001f2800010b7983 */ /* 0x001ee80000300800 */
[----:B-1----:R-:W4:Y:S04]  /*66fa0*/  LDL R13, [R1+0x13fc] ;  /* 0x0013fc00010d7983 */ /* 0x002f280000100800 */
[----:B------:R-:W3:Y:S04]  /*66fb0*/  LDL R4, [R1+0x13e0] ;  /* 0x0013e00001047983 */ /* 0x000ee80000100800 */
[----:B------:R-:W3:Y:S04]  /*66fc0*/  LDL R5, [R1+0x13e8] ;  /* 0x0013e80001057983 */ /* 0x000ee80000100800 */
[----:B------:R-:W3:Y:S01]  /*66fd0*/  LDL R2, [R1+0x1400] ;  /* 0x0014000001027983 */ /* 0x000ee20000100800 */
[----:B------:R-:W-:-:S02]  /*66fe0*/  PRMT R3, R27, 0x7632, R3 ;  /* 0x000076321b037816 */ /* 0x000fc40000000003 */
[----:B--2---:R-:W-:Y:S01]  /*66ff0*/  ISETP.LT.AND P2, PT, R15, UR4, !P3 ;  /* 0x000000040f007c0c */ /* 0x004fe2000df41270 */
[----:B------:R-:W-:-:S05]  /*67000*/  IMAD.WIDE R14, R12, 0x2, R16 ;  /* 0x000000020c0e7825 */ /* 0x000fca00078e0210 */
[----:B------:R3:W-:Y:S01]  /*67010*/  @P1 STG.E.U16 desc[UR10][R14.64], R27 ;  /* 0x0000001b0e001986 */ /* 0x0007e2000c10150a */
[----:B----4-:R-:W-:Y:S01]  /*67020*/  ISETP.LT.AND P4, PT, R13, UR4, !P3 ;  /* 0x000000040d007c0c */ /* 0x010fe2000df81270 */
[----:B---3--:R-:W-:Y:S02]  /*67030*/  IMAD.WIDE R14, R12, 0x2, R10 ;  /* 0x000000020c0e7825 */ /* 0x008fe400078e020a */
[----:B------:R-:W2:Y:S01]  /*67040*/  LDL R27, [R1+0x56c] ;  /* 0x00056c00011b7983 */ /* 0x000ea20000100800 */
[----:B------:R-:W-:Y:S02]  /*67050*/  ISETP.LT.AND P1, PT, R4, UR4, !P0 ;  /* 0x0000000404007c0c */ /* 0x000fe4000c721270 */
[----:B------:R-:W-:Y:S01]  /*67060*/  ISETP.LT.AND P5, PT, R5, UR4, !P0 ;  /* 0x0000000405007c0c */ /* 0x000fe2000c7a1270 */
[----:B------:R-:W-:Y:S01]  /*67070*/  IMAD.WIDE R4, R12, 0x2, R8 ;  /* 0x000000020c047825 */ /* 0x000fe200078e0208 */
[----:B------:R0:W-:Y:S04]  /*67080*/  STL [R1+0x1f1c], R9 ;  /* 0x001f1c0901007387 */ /* 0x0001e80000100800 */
[----:B------:R1:W-:Y:S04]  /*67090*/  @P2 STG.E.U16 desc[UR10][R14.64], R3 ;  /* 0x000000030e002986 */ /* 0x0003e8000c10150a */
[----:B------:R3:W-:Y:S04]  /*670a0*/  @P4 STG.E.U16 desc[UR10][R4.64], R28 ;  /* 0x0000001c04004986 */ /* 0x0007e8000c10150a */
[----:B0-----:R-:W4:Y:S01]  /*670b0*/  LDL R9, [R1+0x55c] ;  /* 0x00055c0001097983 */ /* 0x001f220000100800 */
[----:B-1----:R-:W-:-:S03]  /*670c0*/  PRMT R3, R28, 0x7632, R3 ;  /* 0x000076321c037816 */ /* 0x002fc60000000003 */
[----:B---3--:R-:W2:Y:S01]  /*670d0*/  LDL.LU R28, [R1+0x1f24] ;  /* 0x001f2400011c7983 */ /* 0x008ea20000300800 */
[----:B------:R-:W-:Y:S01]  /*670e0*/  ISETP.LT.AND P3, PT, R2, UR4, !P3 ;  /* 0x0000000402007c0c */ /* 0x000fe2000df61270 */
[C---:B------:R-:W-:Y:S01]  /*670f0*/  VIADD R2, R12.reuse, UR5 ;  /* 0x000000050c027c36 */ /* 0x040fe20008000000 */
[----:B------:R-:W-:Y:S01]  /*67100*/  PRMT R26, R29, 0x7632, R26 ;  /* 0x000076321d1a7816 */ /* 0x000fe2000000001a */
[----:B------:R-:W-:Y:S01]  /*67110*/  IMAD.WIDE R12, R12, 0x2, R6 ;  /* 0x000000020c0c7825 */ /* 0x000fe200078e0206 */
[----:B------:R-:W-:-:S03]  /*67120*/  ULDC UR5, c[0x0][0x22c] ;  /* 0x00008b0000057ab9 */ /* 0x000fc60000000800 */
[----:B------:R-:W-:-:S04]  /*67130*/  IMAD.WIDE R14, R2, 0x2, R24 ;  /* 0x00000002020e7825 */ /* 0x000fc800078e0218 */
[C---:B------:R-:W-:Y:S02]  /*67140*/  IMAD.WIDE R4, R2.reuse, 0x2, R22 ;  /* 0x0000000202047825 */ /* 0x040fe400078e0216 */
[----:B------:R0:W-:Y:S04]  /*67150*/  @P3 STG.E.U16 desc[UR10][R12.64], R3 ;  /* 0x000000030c003986 */ /* 0x0001e8000c10150a */
[----:B------:R1:W-:Y:S04]  /*67160*/  @P1 STG.E.U16 desc[UR10][R14.64], R29 ;  /* 0x0000001d0e001986 */ /* 0x0003e8000c10150a */
[----:B------:R3:W-:Y:S04]  /*67170*/  @P5 STG.E.U16 desc[UR10][R4.64], R26 ;  /* 0x0000001a04005986 */ /* 0x0007e8000c10150a */
[----:B0-----:R-:W4:Y:S04]  /*67180*/  LDL R3, [R1+0x13dc] ;  /* 0x0013dc0001037983 */ /* 0x001f280000100800 */
[----:B------:R-:W4:Y:S04]  /*67190*/  LDL R12, [R1+0x13fc] ;  /* 0x0013fc00010c7983 */ /* 0x000f280000100800 */
[----:B------:R-:W4:Y:S04]  /*671a0*/  LDL R13, [R1+0x1400] ;  /* 0x00140000010d7983 */ /* 0x000f280000100800 */
[----:B-1----:R-:W4:Y:S04]  /*671b0*/  LDL.LU R29, [R1+0x1f20] ;  /* 0x001f2000011d7983 */ /* 0x002f280000300800 */
[----:B---3--:R-:W3:Y:S04]  /*671c0*/  LDL R5, [R1+0x13f0] ;  /* 0x0013f00001057983 */ /* 0x008ee80000100800 */
[----:B------:R-:W4:Y:S04]  /*671d0*/  LDL R14, [R1+0x13f4] ;  /* 0x0013f400010e7983 */ /* 0x000f280000100800 */
[----:B------:R-:W4:Y:S04]  /*671e0*/  LDL R15, [R1+0x13f8] ;  /* 0x0013f800010f7983 */ /* 0x000f280000100800 */
[----:B------:R0:W-:Y:S01]  /*671f0*/  STL [R1+0x1f18], R11 ;  /* 0x001f180b01007387 */ /* 0x0001e20000100800 */
[----:B--2---:R-:W-:Y:S01]  /*67200*/  PRMT R28, R27, 0x7632, R28 ;  /* 0x000076321b1c7816 */ /* 0x004fe2000000001c */
[----:B------:R-:W-:-:S02]  /*67210*/  IMAD.WIDE R26, R2, 0x2, R10 ;  /* 0x00000002021a7825 */ /* 0x000fc400078e020a */
[----:B0-----:R-:W2:Y:S01]  /*67220*/  LDL.LU R11, [R1+0x56c] ;  /* 0x00056c00010b7983 */ /* 0x001ea20000300800 */
[----:B------:R-:W-:Y:S02]  /*67230*/  ISETP.LT.AND P1, PT, R0, UR4, !P0 ;  /* 0x0000000400007c0c */ /* 0x000fe4000c721270 */
[----:B---3--:R-:W-:Y:S01]  /*67240*/  ISETP.LT.AND P5, PT, R5, UR4, !P0 ;  /* 0x0000000405007c0c */ /* 0x008fe2000c7a1270 */
[----:B------:R-:W-:Y:S01]  /*67250*/  IMAD.WIDE R4, R2, 0x2, R20 ;  /* 0x0000000202047825 */ /* 0x000fe200078e0214 */
[----:B----4-:R-:W-:Y:S02]  /*67260*/  PRMT R29, R9, 0x7632, R29 ;  /* 0x00007632091d7816 */ /* 0x010fe4000000001d */
[----:B------:R-:W3:Y:S07]  /*67270*/  LDL.LU R9, [R1+0x1f1c] ;  /* 0x001f1c0001097983 */ /* 0x000eee0000300800 */
[----:B--2---:R0:W-:Y:S04]  /*67280*/  @P1 STG.E.U16 desc[UR10][R4.64], R11 ;  /* 0x0000000b04001986 */ /* 0x0041e8000c10150a */
[----:B0-----:R-:W2:Y:S01]  /*67290*/  LDL.LU R5, [R1+0x55c] ;  /* 0x00055c0001057983 */ /* 0x001ea20000300800 */
[----:B------:R-:W-:-:S02]  /*672a0*/  ISETP.LT.AND P4, PT, R14, UR4, !P0 ;  /* 0x000000040e007c0c */ /* 0x000fc4000c781270 */
[----:B------:R-:W-:Y:S02]  /*672b0*/  ISETP.LT.AND P3, PT, R15, UR4, !P0 ;  /* 0x000000040f007c0c */ /* 0x000fe4000c761270 */
[----:B------:R-:W-:Y:S02]  /*672c0*/  ISETP.LT.AND P2, PT, R12, UR4, !P0 ;  /* 0x000000040c007c0c */ /* 0x000fe4000c741270 */
[----:B------:R-:W-:Y:S01]  /*672d0*/  ISETP.LT.AND P6, PT, R13, UR4, !P0 ;  /* 0x000000040d007c0c */ /* 0x000fe2000c7c1270 */
[----:B------:R-:W-:-:S04]  /*672e0*/  IMAD.WIDE R12, R2, 0x2, R18 ;  /* 0x00000002020c7825 */ /* 0x000fc800078e0212 */
[----:B------:R-:W-:Y:S01]  /*672f0*/  IMAD.WIDE R14, R2, 0x2, R16 ;  /* 0x00000002020e7825 */ /* 0x000fe200078e0210 */
[----:B------:R-:W4:Y:S04]  /*67300*/  LDL.LU R11, [R1+0x590] ;  /* 0x00059000010b7983 */ /* 0x000f280000300800 */
[----:B------:R-:W-:Y:S04]  /*67310*/  @P5 STG.E.U16 desc[UR10][R12.64], R28 ;  /* 0x0000001c0c005986 */ /* 0x000fe8000c10150a */
[----:B--2---:R0:W-:Y:S04]  /*67320*/  @P4 STG.E.U16 desc[UR10][R14.64], R5 ;  /* 0x000000050e004986 */ /* 0x0041e8000c10150a */
[----:B------:R1:W-:Y:S04]  /*67330*/  @P3 STG.E.U16 desc[UR10][R26.64], R29 ;  /* 0x0000001d1a003986 */ /* 0x0003e8000c10150a */
[----:B0-----:R-:W2:Y:S04]  /*67340*/  LDL R14, [R1+0x13f4] ;  /* 0x0013f400010e7983 */ /* 0x001ea80000100800 */
[----:B------:R-:W4:Y:S04]  /*67350*/  LDL.LU R15, [R1+0x580] ;  /* 0x00058000010f7983 */ /* 0x000f280000300800 */
[----:B-1----:R-:W2:Y:S01]  /*67360*/  LDL.LU R26, [R1+0x57c] ;  /* 0x00057c00011a7983 */ /* 0x002ea20000300800 */
[----:B------:R-:W-:-:S03]  /*67370*/  VIADD R3, R3, 0x58 ;  /* 0x0000005803037836 */ /* 0x000fc60000000000 */
[----:B------:R0:W-:Y:S01]  /*67380*/  STL [R1+0x1f08], R29 ;  /* 0x001f081d01007387 */ /* 0x0001e20000100800 */
[C---:B---3--:R-:W-:Y:S01]  /*67390*/  IMAD.WIDE R12, R2.reuse, 0x2, R8 ;  /* 0x00000002020c7825 */ /* 0x048fe200078e0208 */
[----:B------:R-:W-:Y:S01]  /*673a0*/  ISETP.GE.AND P0, PT, R3, UR5, PT ;  /* 0x0000000503007c0c */ /* 0x000fe2000bf06270 */
[----:B------:R-:W-:Y:S01]  /*673b0*/  ULDC UR5, c[0x0][0x248] ;  /* 0x0000920000057ab9 */ /* 0x000fe20000000800 */
[----:B0-----:R-:W3:Y:S01]  /*673c0*/  LDL R29, [R1+0x13e0] ;  /* 0x0013e000011d7983 */ /* 0x001ee20000100800 */
[----:B------:R-:W-:Y:S01]  /*673d0*/  IMAD.WIDE R4, R2, 0x2, R6 ;  /* 0x0000000202047825 */ /* 0x000fe200078e0206 */
[----:B--2---:R-:W-:Y:S02]  /*673e0*/  PRMT R3, R26, 0x7632, R3 ;  /* 0x000076321a037816 */ /* 0x004fe40000000003 */
[----:B------:R0:W-:Y:S04]  /*673f0*/  @P2 STG.E.U16 desc[UR10][R12.64], R26 ;  /* 0x0000001a0c002986 */ /* 0x0001e8000c10150a */
[----:B0-----:R-:W2:Y:S01]  /*67400*/  LDL R12, [R1+0x13e8] ;  /* 0x0013e800010c7983 */ /* 0x001ea20000100800 */
[----:B------:R-:W-:-:S03]  /*67410*/  VIADD R26, R2, UR5 ;  /* 0x00000005021a7c36 */ /* 0x000fc60008000000 */
[----:B------:R-:W2:Y:S01]  /*67420*/  LDL R2, [R1+0x13dc] ;  /* 0x0013dc0001027983 */ /* 0x000ea20000100800 */
[----:B---3--:R-:W-:-:S03]  /*67430*/  ISETP.LT.AND P1, PT, R29, UR4, !P0 ;  /* 0x000000041d007c0c */ /* 0x008fc6000c721270 */
[----:B------:R-:W-:Y:S01]  /*67440*/  @P6 STG.E.U16 desc[UR10][R4.64], R3 ;  /* 0x0000000304006986 */ /* 0x000fe2000c10150a */
[----:B------:R-:W-:-:S03]  /*67450*/  ISETP.LT.AND P6, PT, R0, UR4, !P0 ;  /* 0x0000000400007c0c */ /* 0x000fc6000c7c1270 */
[----:B------:R-:W3:Y:S01]  /*67460*/  LDL R13, [R1+0x13f0] ;  /* 0x0013f000010d7983 */ /* 0x000ee20000100800 */
[----:B------:R-:W-:Y:S01]  /*67470*/  ULDC UR5, c[0x0][0x22c] ;  /* 0x00008b0000057ab9 */ /* 0x000fe20000000800 */
[----:B----4-:R-:W-:Y:S02]  /*67480*/  PRMT R27, R15, 0x7632, R27 ;  /* 0x000076320f1b7816 */ /* 0x010fe4000000001b */
[----:B------:R0:W-:Y:S01]  /*67490*/  STL [R1+0x1f10], R0 ;  /* 0x001f100001007387 */ /* 0x0001e20000100800 */
[----:B------:R-:W-:-:S03]  /*674a0*/  PRMT R28, R11, 0x7632, R28 ;  /* 0x000076320b1c7816 */ /* 0x000fc6000000001c */
[----:B0-----:R-:W4:Y:S04]  /*674b0*/  LDL.LU R0, [R1+0x5a0] ;  /* 0x0005a00001007983 */ /* 0x001f280000300800 */
[----:B------:R-:W-:Y:S01]  /*674c0*/  STL [R1+0x1f14], R23 ;  /* 0x001f141701007387 */ /* 0x000fe20000100800 */
[----:B--2---:R-:W-:Y:S01]  /*674d0*/  ISETP.LT.AND P5, PT, R12, UR4, !P0 ;  /* 0x000000040c007c0c */ /* 0x004fe2000c7a1270 */
[----:B------:R-:W-:Y:S02]  /*674e0*/  VIADD R4, R2, 0x59 ;  /* 0x0000005902047836 */ /* 0x000fe40000000000 */
[----:B------:R-:W-:-:S05]  /*674f0*/  IMAD.WIDE R2, R26, 0x2, R24 ;  /* 0x000000021a027825 */ /* 0x000fca00078e0218 */
[----:B------:R0:W-:Y:S01]  /*67500*/  @P1 STG.E.U16 desc[UR10][R2.64], R15 ;  /* 0x0000000f02001986 */ /* 0x0001e2000c10150a */
[----:B------:R-:W-:Y:S01]  /*67510*/  ISETP.GE.AND P2, PT, R4, UR5, PT ;  /* 0x0000000504007c0c */ /* 0x000fe2000bf46270 */
[----:B------:R-:W-:Y:S01]  /*67520*/  IMAD.WIDE R4, R26, 0x2, R20 ;  /* 0x000000021a047825 */ /* 0x000fe200078e0214 */
[----:B---3--:R-:W-:-:S03]  /*67530*/  ISETP.LT.AND P3, PT, R13, UR4, !P0 ;  /* 0x000000040d007c0c */ /* 0x008fc6000c761270 */
[----:B0-----:R-:W-:Y:S01]  /*67540*/  IMAD.WIDE R2, R26, 0x2, R22 ;  /* 0x000000021a027825 */ /* 0x001fe200078e0216 */
[----:B------:R-:W-:Y:S01]  /*67550*/  ISETP.LT.AND P4, PT, R14, UR4, !P0 ;  /* 0x000000040e007c0c */ /* 0x000fe2000c781270 */
[----:B------:R-:W2:Y:S04]  /*67560*/  LDL R23, [R1+0x13e8] ;  /* 0x0013e80001177983 */ /* 0x000ea80000100800 */
[----:B------:R0:W-:Y:S04]  /*67570*/  @P5 STG.E.U16 desc[UR10][R2.64], R27 ;  /* 0x0000001b02005986 */ /* 0x0001e8000c10150a */
[----:B------:R1:W-:Y:S01]  /*67580*/  @P6 STG.E.U16 desc[UR10][R4.64], R11 ;  /* 0x0000000b04006986 */ /* 0x0003e2000c10150a */
[----:B------:R-:W-:-:S03]  /*67590*/  ULDC UR5, c[0x0][0x248] ;  /* 0x0000920000057ab9 */ /* 0x000fc60000000800 */
[----:B0-----:R-:W3:Y:S04]  /*675a0*/  LDL R2, [R1+0x1400] ;  /* 0x0014000001027983 */ /* 0x001ee80000100800 */
[----:B------:R-:W3:Y:S04]  /*675b0*/  LDL.LU R3, [R1+0x5b0] ;  /* 0x0005b00001037983 */ /* 0x000ee80000300800 */
[----:B-1----:R-:W3:Y:S04]  /*675c0*/  LDL.LU R11, [R1+0x1f18] ;  /* 0x001f1800010b7983 */ /* 0x002ee80000300800 */
[----:B------:R-:W3:Y:S04]  /*675d0*/  LDL R4, [R1+0x13f8] ;  /* 0x0013f80001047983 */ /* 0x000ee80000100800 */
[----:B------:R-:W3:Y:S01]  /*675e0*/  LDL R5, [R1+0x13fc] ;  /* 0x0013fc0001057983 */ /* 0x000ee20000100800 */
[----:B------:R-:W-:-:S04]  /*675f0*/  IMAD.WIDE R12, R26, 0x2, R18 ;  /* 0x000000021a0c7825 */ /* 0x000fc800078e0212 */
[----:B------:R-:W-:Y:S01]  /*67600*/  IMAD.WIDE R14, R26, 0x2, R16 ;  /* 0x000000021a0e7825 */ /* 0x000fe200078e0210 */
[----:B------:R4:W-:Y:S01]  /*67610*/  @P3 STG.E.U16 desc[UR10][R12.64], R28 ;  /* 0x0000001c0c003986 */ /* 0x0009e2000c10150a */
[----:B------:R-:W-:-:S03]  /*67620*/  ISETP.LT.AND P5, PT, R29, UR4, !P2 ;  /* 0x000000041d007c0c */ /* 0x000fc6000d7a1270 */
[----:B------:R-:W3:Y:S04]  /*67630*/  LDL.LU R29, [R1+0x5c0] ;  /* 0x0005c000011d7983 */ /* 0x000ee80000300800 */
[----:B------:R-:W-:Y:S01]  /*67640*/  STL [R1+0x1f0c], R9 ;  /* 0x001f0c0901007387 */ /* 0x000fe20000100800 */
[----:B----4-:R-:W-:Y:S01]  /*67650*/  PRMT R13, R0, 0x7632, R13 ;  /* 0x00007632000d7816 */ /* 0x010fe2000000000d */
[----:B------:R-:W-:Y:S01]  /*67660*/  VIADD R12, R26, UR5 ;  /* 0x000000051a0c7c36 */ /* 0x000fe20008000000 */
[----:B------:R-:W-:Y:S01]  /*67670*/  ULDC UR5, c[0x0][0x22c] ;  /* 0x00008b0000057ab9 */ /* 0x000fe20000000800 */
[----:B--2---:R-:W-:Y:S01]  /*67680*/  ISETP.LT.AND P3, PT, R23, UR4, !P2 ;  /* 0x0000000417007c0c */ /* 0x004fe2000d761270 */
[----:B---3--:R0:W-:Y:S01]  /*67690*/  @P4 STG.E.U16 desc[UR10][R14.64], R3 ;  /* 0x000000030e004986 */ /* 0x0081e2000c10150a */
[----:B------:R-:W-:-:S02]  /*676a0*/  ISETP.LT.AND P1, PT, R4, UR4, !P0 ;  /* 0x0000000404007c0c */ /* 0x000fc4000c721270 */
[----:B------:R-:W-:Y:S02]  /*676b0*/  ISETP.LT.AND P4, PT, R5, UR4, !P0 ;  /* 0x0000000405007c0c */ /* 0x000fe4000c781270 */
[----:B------:R-:W-:Y:S02]  /*676c0*/  ISETP.LT.AND P0, PT, R2, UR4, !P0 ;  /* 0x0000000402007c0c */ /* 0x000fe4000c701270 */
[----:B------:R-:W-:Y:S01]  /*676d0*/  PRMT R27, R3, 0x7632, R27 ;  /* 0x00007632031b7816 */ /* 0x000fe2000000001b */
[----:B------:R-:W-:-:S04]  /*676e0*/  IMAD.WIDE R4, R26, 0x2, R10 ;  /* 0x000000021a047825 */ /* 0x000fc800078e020a */
[----:B0-----:R-:W-:-:S04]  /*676f0*/  IMAD.WIDE R2, R26, 0x2, R8 ;  /* 0x000000021a027825 */ /* 0x001fc800078e0208 */
[----:B------:R-:W-:Y:S01]  /*67700*/  IMAD.WIDE R14, R26, 0x2, R6 ;  /* 0x000000021a0e7825 */ /* 0x000fe200078e0206 */
[----:B------:R-:W2:Y:S04]  /*67710*/  LDL.LU R9, [R1+0x5d0] ;  /* 0x0005d00001097983 */ /* 0x000ea80000300800 */
[----:B------:R0:W-:Y:S04]  /*67720*/  @P1 STG.E.U16 desc[UR10][R4.64], R27 ;  /* 0x0000001b04001986 */ /* 0x0001e8000c10150a */
[----:B------:R-:W3:Y:S04]  /*67730*/  LDL R26, [R1+0x13f8] ;  /* 0x0013f800011a7983 */ /* 0x000ee80000100800 */
[----:B------:R1:W-:Y:S04]  /*67740*/  @P4 STG.E.U16 desc[UR10][R2.64], R0 ;  /* 0x0000000002004986 */ /* 0x0003e8000c10150a */
[----:B------:R4:W-:Y:S04]  /*67750*/  @P0 STG.E.U16 desc[UR10][R14.64], R13 ;  /* 0x0000000d0e000986 */ /* 0x0009e8000c10150a */
[----:B0-----:R-:W2:Y:S04]  /*67760*/  LDL R27, [R1+0x13f4] ;  /* 0x0013f400011b7983 */ /* 0x001ea80000100800 */
[----:B------:R-:W3:Y:S04]  /*67770*/  LDL.LU R23, [R1+0x1f14] ;  /* 0x001f140001177983 */ /* 0x000ee80000300800 */
[----:B-1----:R-:W2:Y:S04]  /*67780*/  LDL.LU R0, [R1+0x1f10] ;  /* 0x001f100001007983 */ /* 0x002ea80000300800 */
[----:B------:R-:W3:Y:S04]  /*67790*/  LDL R2, [R1+0x13dc] ;  /* 0x0013dc0001027983 */ /* 0x000ee80000100800 */
[----:B------:R-:W3:Y:S04]  /*677a0*/  LDL R3, [R1+0x13f0] ;  /* 0x0013f00001037983 */ /* 0x000ee80000100800 */
[----:B----4-:R-:W4:Y:S01]  /*677b0*/  LDL.LU R15, [R1+0x5e0] ;  /* 0x0005e000010f7983 */ /* 0x010f220000300800 */
[----:B------:R-:W-:-:S03]  /*677c0*/  IMAD.WIDE R4, R12, 0x2, R24 ;  /* 0x000000020c047825 */ /* 0x000fc600078e0218 */
[----:B------:R-:W-:Y:S01]  /*677d0*/  STL [R1+0x1f04], R20 ;  /* 0x001f041401007387 */ /* 0x000fe20000100800 */
[----:B------:R-:W-:Y:S02]  /*677e0*/  PRMT R28, R29, 0x7632, R28 ;  /* 0x000076321d1c7816 */ /* 0x000fe4000000001c */
[----:B--2---:R-:W-:Y:S02]  /*677f0*/  ISETP.LT.AND P0, PT, R0, UR4, !P2 ;  /* 0x0000000400007c0c */ /* 0x004fe4000d701270 */
[----:B---3--:R-:W-:Y:S01]  /*67800*/  ISETP.LT.AND P4, PT, R3, UR4, !P2 ;  /* 0x0000000403007c0c */ /* 0x008fe2000d781270 */
[----:B----4-:R0:W-:Y:S01]  /*67810*/  @P5 STG.E.U16 desc[UR10][R4.64], R15 ;  /* 0x0000000f04005986 */ /* 0x0101e2000c10150a */
[----:B------:R-:W-:Y:S02]  /*67820*/  PRMT R13, R15, 0x7632, R13 ;  /* 0x000076320f0d7816 */ /* 0x000fe4000000000d */
[----:B------:R-:W-:Y:S01]  /*67830*/  ISETP.LT.AND P5, PT, R27, UR4, !P2 ;  /* 0x000000041b007c0c */ /* 0x000fe2000d7a1270 */
[----:B0-----:R-:W-:-:S02]  /*67840*/  VIADD R4, R2, 0x5a ;  /* 0x0000005a02047836 */ /* 0x001fc40000000000 */
[----:B------:R-:W-:-:S05]  /*67850*/  IMAD.WIDE R2, R12, 0x2, R22 ;  /* 0x000000020c027825 */ /* 0x000fca00078e0216 */
[----:B------:R0:W-:Y:S01]  /*67860*/  @P3 STG.E.U16 desc[UR10][R2.64], R13 ;  /* 0x0000000d02003986 */ /* 0x0001e2000c10150a */
[----:B------:R-:W-:Y:S01]  /*67870*/  ISETP.GE.AND P1, PT, R4, UR5, PT ;  /* 0x0000000504007c0c */ /* 0x000fe2000bf26270 */
[----:B------:R-:W-:-:S04]  /*67880*/  IMAD.WIDE R4, R12, 0x2, R18 ;  /* 0x000000020c047825 */ /* 0x000fc800078e0212 */
[----:B------:R-:W-:Y:S01]  /*67890*/  IMAD.WIDE R14, R12, 0x2, R16 ;  /* 0x000000020c0e7825 */ /* 0x000fe200078e0210 */
[----:B------:R-:W-:-:S03]  /*678a0*/  ISETP.LT.AND P6, PT, R26, UR4, !P2 ;  /* 0x000000041a007c0c */ /* 0x000fc6000d7c1270 */
[----:B0-----:R-:W-:Y:S01]  /*678b0*/  IMAD.WIDE R2, R12, 0x2, R20 ;  /* 0x000000020c027825 */ /* 0x001fe200078e0214 */
[----:B------:R-:W-:Y:S01]  /*678c0*/  PRMT R13, R9, 0x7632, R13 ;  /* 0x00007632090d7816 */ /* 0x000fe2000000000d */
[----:B------:R-:W2:Y:S04]  /*678d0*/  LDL R20, [R1+0x584] ;  /* 0x0005840001147983 */ /* 0x000ea80000100800 */
[----:B------:R0:W-:Y:S04]  /*678e0*/  STL [R1+0x1f00], R21 ;  /* 0x001f001501007387 */ /* 0x0001e80000100800 */
[----:B------:R1:W-:Y:S04]  /*678f0*/  @P0 STG.E.U16 desc[UR10][R2.64], R9 ;  /* 0x0000000902000986 */ /* 0x0003e8000c10150a */
[----:B------:R3:W-:Y:S04]  /*67900*/  @P4 STG.E.U16 desc[UR10][R4.64], R13 ;  /* 0x0000000d04004986 */ /* 0x0007e8000c10150a */
[----:B------:R4:W-:Y:S01]  /*67910*/  @P5 STG.E.U16 desc[UR10][R14.64], R29 ;  /* 0x0000001d0e005986 */ /* 0x0009e2000c10150a */
[----:B------:R-:W-:-:S03]  /*67920*/  ULDC UR5, c[0x0][0x248] ;  /* 0x0000920000057ab9 */ /* 0x000fc60000000800 */
[----:B0-----:R-:W2:Y:S04]  /*67930*/  LDL.LU R21, [R1+0x5f0] ;  /* 0x0005f00001157983 */ /* 0x001ea80000300800 */
[----:B-1----:R-:W2:Y:S04]  /*67940*/  LDL.LU R9, [R1+0x1f0c] ;  /* 0x001f0c0001097983 */ /* 0x002ea80000300800 */
[----:B------:R-:W2:Y:S04]  /*67950*/  LDL R3, [R1+0x13dc] ;  /* 0x0013dc0001037983 */ /* 0x000ea80000100800 */
[----:B------:R-:W2:Y:S04]  /*67960*/  LDL R2, [R1+0x13e8] ;  /* 0x0013e80001027983 */ /* 0x000ea80000100800 */
[----:B---3--:R-:W3:Y:S04]  /*67970*/  LDL R4, [R1+0x1400] ;  /* 0x0014000001047983 */ /* 0x008ee80000100800 */
[----:B------:R-:W3:Y:S04]  /*67980*/  LDL R5, [R1+0x13e0] ;  /* 0x0013e00001057983 */ /* 0x000ee80000100800 */
[----:B------:R-:W3:Y:S04]  /*67990*/  LDL R13, [R1+0x13fc] ;  /* 0x0013fc00010d7983 */ /* 0x000ee80000100800 */
[----:B----4-:R-:W4:Y:S01]  /*679a0*/  LDL.LU R29, [R1+0x1f08] ;  /* 0x001f0800011d7983 */ /* 0x010f220000300800 */
[----:B------:R-:W-:Y:S01]  /*679b0*/  IMAD.WIDE R26, R12, 0x2, R10 ;  /* 0x000000020c1a7825 */ /* 0x000fe200078e020a */
[----:B------:R-:W-:-:S02]  /*679c0*/  ISETP.LT.AND P0, PT, R0, UR4, !P1 ;  /* 0x0000000400007c0c */ /* 0x000fc4000cf01270 */
[----:B------:R0:W-:Y:S04]  /*679d0*/  STL [R1+0x1ef8], R0 ;  /* 0x001ef80001007387 */ /* 0x0001e80000100800 */
[----:B------:R-:W-:Y:S04]  /*679e0*/  @P6 STG.E.U16 desc[UR10][R26.64], R28 ;  /* 0x0000001c1a006986 */ /* 0x000fe8000c10150a */
[----:B0-----:R-:W4:Y:S04]  /*679f0*/  LDL.LU R0, [R1+0x5b4] ;  /* 0x0005b40001007983 */ /* 0x001f280000300800 */
[----:B------:R0:W-:Y:S01]  /*67a00*/  STL [R1+0x1efc], R7 ;  /* 0x001efc0701007387 */ /* 0x0001e20000100800 */
[----:B--2---:R-:W-:Y:S01]  /*67a10*/  VIADD R3, R3, 0x5b ;  /* 0x0000005b03037836 */ /* 0x004fe20000000000 */
[----:B------:R-:W-:-:S02]  /*67a20*/  ISETP.LT.AND P6, PT, R2, UR4, !P1 ;  /* 0x0000000402007c0c */ /* 0x000fc4000cfc1270 */
[----:B---3--:R-:W-:Y:S02]  /*67a30*/  ISETP.LT.AND P3, PT, R4, UR4, !P2 ;  /* 0x0000000404007c0c */ /* 0x008fe4000d761270 */
[----:B------:R-:W-:Y:S02]  /*67a40*/  ISETP.LT.AND P5, PT, R5, UR4, !P1 ;  /* 0x0000000405007c0c */ /* 0x000fe4000cfa1270 */
[----:B------:R-:W-:Y:S01]  /*67a50*/  ISETP.LT.AND P4, PT, R13, UR4, !P2 ;  /* 0x000000040d007c0c */ /* 0x000fe2000d781270 */
[C---:B------:R-:W-:Y:S02]  /*67a60*/  VIADD R2, R12.reuse, UR5 ;  /* 0x000000050c027c36 */ /* 0x040fe40008000000 */
[----:B------:R-:W-:-:S04]  /*67a70*/  IMAD.WIDE R4, R12, 0x2, R8 ;  /* 0x000000020c047825 */ /* 0x000fc800078e0208 */
[----:B------:R-:W-:Y:S01]  /*67a80*/  IMAD.WIDE R12, R12, 0x2, R6 ;  /* 0x000000020c0c7825 */ /* 0x000fe200078e0206 */
[----:B----4-:R-:W-:Y:S01]  /*67a90*/  PRMT R29, R20, 0x7632, R29 ;  /* 0x00007632141d7816 */ /* 0x010fe2000000001d */
[----:B0-----:R-:W2:Y:S04]  /*67aa0*/  LDL R7, [R1+0x1400] ;  /* 0x0014000001077983 */ /* 0x001ea80000100800 */
[----:B------:R-:W3:Y:S01]  /*67ab0*/  LDL.LU R20, [R1+0x1f04] ;  /* 0x001f040001147983 */ /* 0x000ee20000300800 */
[----:B------:R-:W-:Y:S02]  /*67ac0*/  ISETP.GE.AND P2, PT, R3, UR8, PT ;  /* 0x0000000803007c0c */ /* 0x000fe4000bf46270 */
[----:B------:R-:W-:Y:S01]  /*67ad0*/  PRMT R28, R21, 0x7632, R28 ;  /* 0x00007632151c7816 */ /* 0x000fe2000000001c */
[----:B------:R-:W4:Y:S01]  /*67ae0*/  LDL.LU R3, [R1+0x584] ;  /* 0x0005840001037983 */ /* 0x000f220000300800 */
[----:B------:R-:W-:-:S04]  /*67af0*/  IMAD.WIDE R14, R2, 0x2, R24 ;  /* 0x00000002020e7825 */ /* 0x000fc800078e0218 */
[C---:B------:R-:W-:Y:S01]  /*67b00*/  IMAD.WIDE R26, R2.reuse, 0x2, R22 ;  /* 0x00000002021a7825 */ /* 0x040fe200078e0216 */
[----:B------:R-:W-:Y:S01]  /*67b10*/  ULDC UR5, c[0x0][0x248] ;  /* 0x0000920000057ab9 */ /* 0x000fe20000000800 */
[----:B------:R0:W-:Y:S04]  /*67b20*/  @P4 STG.E.U16 desc[UR10][R4.64], R21 ;  /* 0x0000001504004986 */ /* 0x0001e8000c10150a */
[----:B------:R1:W-:Y:S04]  /*67b30*/  @P3 STG.E.U16 desc[UR10][R12.64], R28 ;  /* 0x0000001c0c003986 */ /* 0x0003e8000c10150a */
[----:B0-----:R-:W3:Y:S04]  /*67b40*/  LDL.LU R21, [R1+0x1f00] ;  /* 0x001f000001157983 */ /* 0x001ee80000300800 */
[----:B-1----:R-:W2:Y:S04]  /*67b50*/  LDL R12, [R1+0x13fc] ;  /* 0x0013fc00010c7983 */ /* 0x002ea80000100800 */
[----:B------:R-:W2:Y:S04]  /*67b60*/  LDL.LU R13, [R1+0x594] ;  /* 0x00059400010d7983 */ /* 0x000ea80000300800 */
[----:B----4-:R0:W-:Y:S04]  /*67b70*/  @P5 STG.E.U16 desc[UR10][R14.64], R3 ;  /* 0x000000030e005986 */ /* 0x0101e8000c10150a */
[----:B------:R1:W-:Y:S04]  /*67b80*/  @P6 STG.E.U16 desc[UR10][R26.64], R29 ;  /* 0x0000001d1a006986 */ /* 0x0003e8000c10150a */
[----:B0-----:R-:W4:Y:S04]  /*67b90*/  LDL R14, [R1+0x13f4] ;  /* 0x0013f400010e7983 */ /* 0x001f280000100800 */
[----:B-1----:R-:W4:Y:S04]  /*67ba0*/  LDL R27, [R1+0x13f0] ;  /* 0x0013f000011b7983 */ /* 0x002f280000100800 */
[----:B------:R-:W4:Y:S04]  /*67bb0*/  LDL R29, [R1+0x13dc] ;  /* 0x0013dc00011d7983 */ /* 0x000f280000100800 */
[----:B------:R-:W4:Y:S01]  /*67bc0*/  LDL R15, [R1+0x13f8] ;  /* 0x0013f800010f7983 */ /* 0x000f220000100800 */
[----:B---3--:R-:W-:Y:S01]  /*67bd0*/  IMAD.WIDE R4, R2, 0x2, R20 ;  /* 0x0000000202047825 */ /* 0x008fe200078e0214 */
[----:B--2---:R-:W-:-:S04]  /*67be0*/  ISETP.LT.AND P3, PT, R12, UR4, !P1 ;  /* 0x000000040c007c0c */ /* 0x004fc8000cf61270 */
[----:B------:R0:W-:Y:S01]  /*67bf0*/  @P0 STG.E.U16 desc[UR10][R4.64], R13 ;  /* 0x0000000d04000986 */ /* 0x0001e2000c10150a */
[----:B------:R-:W-:Y:S01]  /*67c00*/  PRMT R28, R0, 0x7632, R28 ;  /* 0x00007632001c7816 */ /* 0x000fe2000000001c */
[----:B0-----:R-:W-:Y:S01]  /*67c10*/  IMAD.WIDE R4, R2, 0x2, R18 ;  /* 0x0000000202047825 */ /* 0x001fe200078e0212 */
[----:B----4-:R-:W-:-:S03]  /*67c20*/  ISETP.LT.AND P6, PT, R27, UR4, !P1 ;  /* 0x000000041b007c0c */ /* 0x010fc6000cfc1270 */
[----:B------:R-:W-:Y:S01]  /*67c30*/  VIADD R3, R29, 0x5c ;  /* 0x0000005c1d037836 */ /* 0x000fe20000000000 */
[----:B------:R-:W-:Y:S02]  /*67c40*/  ISETP.LT.AND P5, PT, R14, UR4, !P1 ;  /* 0x000000040e007c0c */ /* 0x000fe4000cfa1270 */
[----:B------:R-:W-:Y:S01]  /*67c50*/  ISETP.LT.AND P4, PT, R15, UR4, !P1 ;  /* 0x000000040f007c0c */ /* 0x000fe2000cf81270 */
[----:B------:R0:W-:Y:S01]  /*67c60*/  STL [R1+0x1ef0], R29 ;  /* 0x001ef01d01007387 */ /* 0x0001e20000100800 */
[----:B------:R-:W-:Y:S02]  /*67c70*/  ISETP.GE.AND P0, PT, R3, UR8, PT ;  /* 0x0000000803007c0c */ /* 0x000fe4000bf06270 */
[----:B------:R-:W-:Y:S01]  /*67c80*/  PRMT R3, R13, 0x7632, R3 ;  /* 0x000076320d037816 */ /* 0x000fe20000000003 */
[----:B------:R-:W-:-:S04]  /*67c90*/  IMAD.WIDE R12, R2, 0x2, R16 ;  /* 0x00000002020c7825 */ /* 0x000fc800078e0210 */
[C---:B------:R-:W-:Y:S01]  /*67ca0*/  IMAD.WIDE R14, R2.reuse, 0x2, R10 ;  /* 0x00000002020e7825 */ /* 0x040fe200078e020a */
[----:B------:R-:W-:Y:S01]  /*67cb0*/  ISETP.LT.AND P1, PT, R7, UR4, !P1 ;  /* 0x0000000407007c0c */ /* 0x000fe2000cf21270 */
[----:B0-----:R-:W2:Y:S04]  /*67cc0*/  LDL.LU R29, [R1+0x5d4] ;  /* 0x0005d400011d7983 */ /* 0x001ea80000300800 */
[----:B------:R0:W-:Y:S04]  /*67cd0*/  STL [R1+0x1ef4], R17 ;  /* 0x001ef41101007387 */ /* 0x0001e80000100800 */
[----:B------:R1:W-:Y:S04]  /*67ce0*/  @P6 STG.E.U16 desc[UR10][R4.64], R3 ;  /* 0x0000000304006986 */ /* 0x0003e8000c10150a */
[----:B------:R3:W-:Y:S04]  /*67cf0*/  @P5 STG.E.U16 desc[UR10][R12.64], R0 ;  /* 0x000000000c005986 */ /* 0x0007e8000c10150a */
[----:B------:R4:W-:Y:S04]  /*67d00*/  @P4 STG.E.U16 desc[UR10][R14.64], R28 ;  /* 0x0000001c0e004986 */ /* 0x0009e8000c10150a */
[----:B0-----:R-:W2:Y:S04]  /*67d10*/  LDL.LU R17, [R1+0x5e4] ;  /* 0x0005e40001117983 */ /* 0x001ea80000300800 */
[----:B------:R-:W2:Y:S04]  /*67d20*/  LDL.LU R7, [R1+0x1efc] ;  /* 0x001efc0001077983 */ /* 0x000ea80000300800 */
[----:B-1----:R-:W2:Y:S04]  /*67d30*/  LDL.LU R4, [R1+0x5a4] ;  /* 0x0005a40001047983 */ /* 0x002ea80000300800 */
[----:B------:R-:W2:Y:S04]  /*67d40*/  LDL R5, [R1+0x13e0] ;  /* 0x0013e00001057983 */ /* 0x000ea80000100800 */
[----:B---3--:R-:W3:Y:S04]  /*67d50*/  LDL.LU R0, [R1+0x1ef8] ;  /* 0x001ef80001007983 */ /* 0x008ee80000300800 */
[----:B----4-:R-:W4:Y:S04]  /*67d60*/  LDL R15, [R1+0x13e8] ;  /* 0x0013e800010f7983 */ /* 0x010f280000100800 */
[----:B------:R-:W3:Y:S04]  /*67d70*/  LDL R12, [R1+0x13f0] ;  /* 0x0013f000010c7983 */ /* 0x000ee80000100800 */
[----:B------:R-:W3:Y:S01]  /*67d80*/  LDL R13, [R1+0x13f4] ;  /* 0x0013f400010d7983 */ /* 0x000ee20000100800 */
[----:B------:R-:W-:Y:S01]  /*67d90*/  IMAD.WIDE R26, R2, 0x2, R8 ;  /* 0x00000002021a7825 */ /* 0x000fe200078e0208 */
[----:B--2---:R-:W-:-:S04]  /*67da0*/  ISETP.LT.AND P6, PT, R5, UR4, !P2 ;  /* 0x0000000405007c0c */ /* 0x004fc8000d7c1270 */
[----:B------:R0:W-:Y:S01]  /*67db0*/  @P3 STG.E.U16 desc[UR10][R26.64], R4 ;  /* 0x000000041a003986 */ /* 0x0001e2000c10150a */
[----:B------:R-:W-:Y:S02]  /*67dc0*/  PRMT R3, R4, 0x7632, R3 ;  /* 0x0000763204037816 */ /* 0x000fe40000000003 */
[----:B----4-:R-:W-:Y:S02]  /*67dd0*/  ISETP.LT.AND P5, PT, R15, UR4, !P2 ;  /* 0x000000040f007c0c */ /* 0x010fe4000d7a1270 */
[----:B---3--:R-:W-:Y:S02]  /*67de0*/  ISETP.LT.AND P4, PT, R0, UR4, !P2 ;  /* 0x0000000400007c0c */ /* 0x008fe4000d781270 */
[----:B------:R-:W-:Y:S02]  /*67df0*/  ISETP.LT.AND P3, PT, R12, UR4, !P2 ;  /* 0x000000040c007c0c */ /* 0x000fe4000d761270 */
[----:B------:R-:W-:Y:S01]  /*67e00*/  PRMT R28, R17, 0x7632, R28 ;  /* 0x00007632111c7816 */ /* 0x000fe2000000001c */
[----:B0-----:R-:W-:-:S04]  /*67e10*/  IMAD.WIDE R4, R2, 0x2, R6 ;  /* 0x0000000202047825 */ /* 0x001fc800078e0206 */
[----:B------:R-:W-:Y:S01]  /*67e20*/  VIADD R2, R2, UR5 ;  /* 0x0000000502027c36 */ /* 0x000fe20008000000 */
[----:B------:R-:W-:-:S03]  /*67e30*/  ULDC UR5, c[0x0][0x248] ;  /* 0x0000920000057ab9 */ /* 0x000fc60000000800 */
[C---:B------:R-:W-:Y:S01]  /*67e40*/  IMAD.WIDE R26, R2.reuse, 0x2, R24 ;  /* 0x00000002021a7825 */ /* 0x040fe200078e0218 */
[----:B------:R0:W-:Y:S01]  /*67e50*/  @P1 STG.E.U16 desc[UR10][R4.64], R3 ;  /* 0x0000000304001986 */ /* 0x0001e2000c10150a */
[----:B------:R-:W-:Y:S02]  /*67e60*/  ISETP.LT.AND P1, PT, R13, UR4, !P2 ;  /* 0x000000040d007c0c */ /* 0x000fe4000d721270 */
[----:B------:R-:W-:-:S04]  /*67e70*/  IMAD.WIDE R14, R2, 0x2, R22 ;  /* 0x00000002020e7825 */ /* 0x000fc800078e0216 */
[C---:B------:R-:W-:Y:S01]  /*67e80*/  IMAD.WIDE R12, R2.reuse, 0x2, R20 ;  /* 0x00000002020c7825 */ /* 0x040fe200078e0214 */
[----:B------:R1:W-:Y:S04]  /*67e90*/  @P6 STG.E.U16 desc[UR10][R26.64], R17 ;  /* 0x000000111a006986 */ /* 0x0003e8000c10150a */
[----:B------:R2:W-:Y:S04]  /*67ea0*/  @P5 STG.E.U16 desc[UR10][R14.64], R28 ;  /* 0x0000001c0e005986 */ /* 0x0005e8000c10150a */
[----:B------:R3:W-:Y:S01]  /*67eb0*/  @P4 STG.E.U16 desc[UR10][R12.64], R29 ;  /* 0x0000001d0c004986 */ /* 0x0007e2000c10150a */
[----:B0-----:R-:W-:Y:S01]  /*67ec0*/  IMAD.WIDE R4, R2, 0x2, R18 ;  /* 0x0000000202047825 */ /* 0x001fe200078e0212 */
[----:B------:R-:W-:-:S02]  /*67ed0*/  PRMT R3, R29, 0x7632, R3 ;  /* 0x000076321d037816 */ /* 0x000fc40000000003 */
[----:B-1----:R-:W4:Y:S04]  /*67ee0*/  LDL.LU R17, [R1+0x1ef4] ;  /* 0x001ef40001117983 */ /* 0x002f280000300800 */
[----:B--2---:R-:W2:Y:S04]  /*67ef0*/  LDL R28, [R1+0x1400] ;  /* 0x00140000011c7983 */ /* 0x004ea80000100800 */
[----:B------:R-:W2:Y:S04]  /*67f00*/  LDL R14, [R1+0x13e0] ;  /* 0x0013e000010e7983 */ /* 0x000ea80000100800 */
[----:B------:R-:W2:Y:S04]  /*67f10*/  LDL R15, [R1+0x13e8] ;  /* 0x0013e800010f7983 */ /* 0x000ea80000100800 */
[----:B---3--:R-:W3:Y:S04]  /*67f20*/  LDL.LU R29, [R1+0x1ef0] ;  /* 0x001ef000011d7983 */ /* 0x008ee80000300800 */
[----:B------:R-:W3:Y:S04]  /*67f30*/  LDL R12, [R1+0x13f8] ;  /* 0x0013f800010c7983 */ /* 0x000ee80000100800 */
[----:B------:R-:W3:Y:S04]  /*67f40*/  LDL R13, [R1+0x13fc] ;  /* 0x0013fc00010d7983 */ /* 0x000ee80000100800 */
[----:B------:R0:W-:Y:S04]  /*67f50*/  @P3 STG.E.U16 desc[UR10][R4.64], R3 ;  /* 0x0000000304003986 */ /* 0x0001e8000c10150a */
[----:B0-----:R-:W2:Y:S01]  /*67f60*/  LDL.LU R5, [R1+0x5c4] ;  /* 0x0005c40001057983 */ /* 0x001ea20000300800 */
[----:B----4-:R-:W-:-:S05]  /*67f70*/  IMAD.WIDE R26, R2, 0x2, R16 ;  /* 0x00000002021a7825 */ /* 0x010fca00078e0210 */
[----:B--2---:R0:W-:Y:S04]  /*67f80*/  @P1 STG.E.U16 desc[UR10][R26.64], R5 ;  /* 0x000000051a001986 */ /* 0x0041e8000c10150a */
[----:B0-----:R-:W2:Y:S01]  /*67f90*/  LDL R27, [R1+0x5f4] ;  /* 0x0005f400011b7983 */ /* 0x001ea20000100800 */
[----:B------:R-:W-:Y:S02]  /*67fa0*/  PRMT R3, R5, 0x7632, R3 ;  /* 0x0000763205037816 */ /* 0x000fe40000000003 */
[----:B------:R-:W-:Y:S02]  /*67fb0*/  ISETP.LT.AND P3, PT, R28, UR4, !P2 ;  /* 0x000000041c007c0c */ /* 0x000fe4000d761270 */
[----:B---3--:R-:W-:Y:S02]  /*67fc0*/  ISETP.LT.AND P4, PT, R12, UR4, !P2 ;  /* 0x000000040c007c0c */ /* 0x008fe4000d781270 */
[----:B------:R-:W-:Y:S01]  /*67fd0*/  ISETP.LT.AND P5, PT, R13, UR4, !P2 ;  /* 0x000000040d007c0c */ /* 0x000fe2000d7a1270 */
[----:B------:R-:W-:-:S02]  /*67fe0*/  VIADD R28, R2, UR5 ;  /* 0x00000005021c7c36 */ /* 0x000fc40008000000 */
[----:B------:R-:W-:Y:S01]  /*67ff0*/  IMAD.WIDE R4, R2, 0x2, R8 ;  /* 0x0000000202047825 */ /* 0x000fe200078e0208 */
[----:B------:R0:W-:Y:S01]  /*68000*/  STL [R1+0x1eec], R8 ;  /* 0x001eec0801007387 */ /* 0x0001e20000100800 */
[----:B------:R-:W-:Y:S02]  /*68010*/  ISETP.LT.AND P6, PT, R14, UR4, !P0 ;  /* 0x000000040e007c0c */ /* 0x000fe4000c7c1270 */
[----:B------:R-:W-:Y:S01]  /*68020*/  ISETP.LT.AND P2, PT, R15, UR4, !P0 ;  /* 0x000000040f007c0c */ /* 0x000fe2000c741270 */
[----:B------:R-:W-:-:S04]  /*68030*/  IMAD.WIDE R12, R2, 0x2, R10 ;  /* 0x00000002020c7825 */ /* 0x000fc800078e020a */
[----:B------:R-:W-:-:S04]  /*68040*/  IMAD.WIDE R14, R2, 0x2, R6 ;  /* 0x00000002020e7825 */ /* 0x000fc800078e0206 */
[----:B------:R-:W-:Y:S01]  /*68050*/  VIADD R29, R29, 0x5d ;  /* 0x0000005d1d1d7836 */ /* 0x000fe20000000000 */
[----:B------:R-:W-:Y:S01]  /*68060*/  ULDC UR5, c[0x0][0x248] ;  /* 0x0000920000057ab9 */ /* 0x000fe20000000800 */
[----:B0-----:R-:W3:Y:S04]  /*68070*/  LDL R8, [R1+0x1400] ;  /* 0x0014000001087983 */ /* 0x001ee80000100800 */
[----:B------:R0:W-:Y:S04]  /*68080*/  STL [R1+0x1ee8], R9 ;  /* 0x001ee80901007387 */ /* 0x0001e80000100800 */
[----:B0-----:R-:W4:Y:S04]  /*68090*/  LDL.LU R9, [R1+0x598] ;  /* 0x0005980001097983 */ /* 0x001f280000300800 */
[----:B------:R0:W-:Y:S01]  /*680a0*/  STL [R1+0x1ee4], R25 ;  /* 0x001ee41901007387 */ /* 0x0001e20000100800 */
[----:B--2---:R-:W-:Y:S01]  /*680b0*/  PRMT R2, R27, 0x7632, R2 ;  /* 0x000076321b027816 */ /* 0x004fe20000000002 */
[----:B------:R-:W-:-:S02]  /*680c0*/  IMAD.WIDE R26, R28, 0x2, R24 ;  /* 0x000000021c1a7825 */ /* 0x000fc400078e0218 */
[----:B0-----:R-:W2:Y:S01]  /*680d0*/  LDL.LU R25, [R1+0x5f4] ;  /* 0x0005f40001197983 */ /* 0x001ea20000300800 */
[----:B------:R-:W-:-:S03]  /*680e0*/  ISETP.GE.AND P1, PT, R29, UR8, PT ;  /* 0x000000081d007c0c */ /* 0x000fc6000bf26270 */
[----:B------:R0:W-:Y:S04]  /*680f0*/  STL [R1+0x1edc], R29 ;  /* 0x001edc1d01007387 */ /* 0x0001e80000100800 */
[----:B------:R1:W-:Y:S04]  /*68100*/  @P4 STG.E.U16 desc[UR10][R12.64], R3 ;  /* 0x000000030c004986 */ /* 0x0003e8000c10150a */
[----:B0-----:R-:W3:Y:S04]  /*68110*/  LDL.LU R29, [R1+0x5b8] ;  /* 0x0005b800011d7983 */ /* 0x001ee80000300800 */
[----:B-1----:R-:W4:Y:S04]  /*68120*/  LDL.LU R3, [R1+0x588] ;  /* 0x0005880001037983 */ /* 0x002f280000300800 */
[----:B------:R-:W3:Y:S04]  /*68130*/  LDL R12, [R1+0x13f8] ;  /* 0x0013f800010c7983 */ /* 0x000ee80000100800 */
[----:B------:R-:W3:Y:S04]  /*68140*/  LDL R13, [R1+0x13fc] ;  /* 0x0013fc00010d7983 */ /* 0x000ee80000100800 */
[----:B--2---:R0:W-:Y:S04]  /*68150*/  @P5 STG.E.U16 desc[UR10][R4.64], R25 ;  /* 0x0000001904005986 */ /* 0x0041e8000c10150a */
[----:B------:R1:W-:Y:S04]  /*68160*/  @P3 STG.E.U16 desc[UR10][R14.64], R2 ;  /* 0x000000020e003986 */ /* 0x0003e8000c10150a */
[----:B0-----:R-:W2:Y:S04]  /*68170*/  LDL R5, [R1+0x13f4] ;  /* 0x0013f40001057983 */ /* 0x001ea80000100800 */
[----:B------:R-:W2:Y:S04]  /*68180*/  LDL.LU R25, [R1+0x5a8] ;  /* 0x0005a80001197983 */ /* 0x000ea80000300800 */
[----:B-1----:R-:W2:Y:S04]  /*68190*/  LDL R15, [R1+0x13f0] ;  /* 0x0013f000010f7983 */ /* 0x002ea80000100800 */
[----:B----4-:R0:W-:Y:S01]  /*681a0*/  @P6 STG.E.U16 desc[UR10][R26.64], R3 ;  /* 0x000000031a006986 */ /* 0x0101e2000c10150a */
[----:B------:R-:W-:-:S02]  /*681b0*/  ISETP.LT.AND P6, PT, R0, UR4, !P0 ;  /* 0x0000000400007c0c */ /* 0x000fc4000c7c1270 */
[----:B------:R-:W-:Y:S02]  /*681c0*/  PRMT R4, R3, 0x7632, R4 ;  /* 0x0000763203047816 */ /* 0x000fe40000000004 */
[----:B---3--:R-:W-:Y:S01]  /*681d0*/  ISETP.LT.AND P3, PT, R12, UR4, !P0 ;  /* 0x000000040c007c0c */ /* 0x008fe2000c761270 */
[----:B0-----:R-:W-:-:S05]  /*681e0*/  IMAD.WIDE R2, R28, 0x2, R22 ;  /* 0x000000021c027825 */ /* 0x001fca00078e0216 */
[----:B------:R0:W-:Y:S01]  /*681f0*/  @P2 STG.E.U16 desc[UR10][R2.64], R4 ;  /* 0x0000000402002986 */ /* 0x0001e2000c10150a */
[----:B------:R-:W-:Y:S02]  /*68200*/  ISETP.LT.AND P2, PT, R13, UR4, !P0 ;  /* 0x000000040d007c0c */ /* 0x000fe4000c741270 */
[----:B------:R-:W-:Y:S01]  /*68210*/  PRMT R26, R9, 0x7632, R26 ;  /* 0x00007632091a7816 */ /* 0x000fe2000000001a */
[----:B0-----:R-:W-:-:S05]  /*68220*/  IMAD.WIDE R2, R28, 0x2, R20 ;  /* 0x000000021c027825 */ /* 0x001fca00078e0214 */
[----:B------:R0:W-:Y:S01]  /*68230*/  @P6 STG.E.U16 desc[UR10][R2.64], R9 ;  /* 0x0000000902006986 */ /* 0x0001e2000c10150a */
[----:B--2---:R-:W-:Y:S02]  /*68240*/  ISETP.LT.AND P4, PT, R5, UR4, !P0 ;  /* 0x0000000405007c0c */ /* 0x004fe4000c781270 */
[----:B------:R-:W-:Y:S02]  /*68250*/  ISETP.LT.AND P5, PT, R15, UR4, !P0 ;  /* 0x000000040f007c0c */ /* 0x000fe4000c7a1270 */
[----:B------:R-:W-:Y:S02]  /*68260*/  ISETP.LT.AND P0, PT, R8, UR4, !P0 ;  /* 0x0000000408007c0c */ /* 0x000fe4000c701270 */
[----:B------:R-:W2:Y:S04]  /*68270*/  LDL.LU R8, [R1+0x1eec] ;  /* 0x001eec0001087983 */ /* 0x000ea80000300800 */
[----:B0-----:R-:W2:Y:S04]  /*68280*/  LDL.LU R9, [R1+0x1ee8] ;  /* 0x001ee80001097983 */ /* 0x001ea80000300800 */
[----:B------:R-:W3:Y:S01]  /*68290*/  LDL R3, [R1+0x13e0] ;  /* 0x0013e00001037983 */ /* 0x000ee20000100800 */
[----:B------:R-:W-:-:S04]  /*682a0*/  IMAD.WIDE R4, R28, 0x2, R18 ;  /* 0x000000021c047825 */ /* 0x000fc800078e0212 */
[----:B------:R-:W-:-:S04]  /*682b0*/  IMAD.WIDE R12, R28, 0x2, R16 ;  /* 0x000000021c0c7825 */ /* 0x000fc800078e0210 */
[C---:B------:R-:W-:Y:S01]  /*682c0*/  IMAD.WIDE R14, R28.reuse, 0x2, R10 ;  /* 0x000000021c0e7825 */ /* 0x040fe200078e020a */
[----:B------:R-:W-:Y:S01]  /*682d0*/  PRMT R27, R29, 0x7632, R27 ;  /* 0x000076321d1b7816 */ /* 0x000fe2000000001b */
[----:B------:R0:W-:Y:S04]  /*682e0*/  @P5 STG.E.U16 desc[UR10][R4.64], R26 ;  /* 0x0000001a04005986 */ /* 0x0001e8000c10150a */
[----:B------:R1:W-:Y:S04]  /*682f0*/  @P4 STG.E.U16 desc[UR10][R12.64], R29 ;  /* 0x0000001d0c004986 */ /* 0x0003e8000c10150a */
[----:B------:R4:W-:Y:S04]  /*68300*/  @P3 STG.E.U16 desc[UR10][R14.64], R27 ;  /* 0x0000001b0e003986 */ /* 0x0009e8000c10150a */
[----:B0-----:R-:W2:Y:S04]  /*68310*/  LDL R26, [R1+0x13f8] ;  /* 0x0013f800011a7983 */ /* 0x001ea80000100800 */
[----:B-1----:R-:W2:Y:S04]  /*68320*/  LDL R12, [R1+0x13e8] ;  /* 0x0013e800010c7983 */ /* 0x002ea80000100800 */
[----:B------:R-:W2:Y:S04]  /*68330*/  LDL.LU R29, [R1+0x5c8] ;  /* 0x0005c800011d7983 */ /* 0x000ea80000300800 */
[----:B----4-:R-:W4:Y:S04]  /*68340*/  LDL R27, [R1+0x13f4] ;  /* 0x0013f400011b7983 */ /* 0x010f280000100800 */
[----:B------:R-:W4:Y:S01]  /*68350*/  LDL.LU R15, [R1+0x5e8] ;  /* 0x0005e800010f7983 */ /* 0x000f220000300800 */
[----:B------:R-:W-:Y:S01]  /*68360*/  IMAD.WIDE R4, R28, 0x2, R6 ;  /* 0x000000021c047825 */ /* 0x000fe200078e0206 */
[----:B------:R-:W-:-:S02]  /*68370*/  PRMT R13, R25, 0x7632, R13 ;  /* 0x00007632190d7816 */ /* 0x000fc4000000000d */
[----:B---3--:R-:W-:Y:S01]  /*68380*/  ISETP.LT.AND P4, PT, R3, UR4, !P1 ;  /* 0x0000000403007c0c */ /* 0x008fe2000cf81270 */
[----:B--2---:R-:W-:Y:S01]  /*68390*/  IMAD.WIDE R2, R28, 0x2, R8 ;  /* 0x000000021c027825 */ /* 0x004fe200078e0208 */
[----:B------:R0:W-:Y:S04]  /*683a0*/  STL [R1+0x1ee0], R9 ;  /* 0x001ee00901007387 */ /* 0x0001e80000100800 */
[----:B------:R1:W-:Y:S04]  /*683b0*/  @P2 STG.E.U16 desc[UR10][R2.64], R25 ;  /* 0x0000001902002986 */ /* 0x0003e8000c10150a */
[----:B------:R2:W-:Y:S04]  /*683c0*/  @P0 STG.E.U16 desc[UR10][R4.64], R13 ;  /* 0x0000000d04000986 */ /* 0x0005e8000c10150a */
[----:B0-----:R-:W3:Y:S04]  /*683d0*/  LDL.LU R9, [R1+0x5d8] ;  /* 0x0005d80001097983 */ /* 0x001ee80000300800 */
[----:B-1----:R-:W3:Y:S04]  /*683e0*/  LDL.LU R25, [R1+0x1ee4] ;  /* 0x001ee40001197983 */ /* 0x002ee80000300800 */
[----:B------:R-:W3:Y:S04]  /*683f0*/  LDL R3, [R1+0x13dc] ;  /* 0x0013dc0001037983 */ /* 0x000ee80000100800 */
[----:B--2---:R-:W2:Y:S01]  /*68400*/  LDL R5, [R1+0x13f0] ;  /* 0x0013f00001057983 */ /* 0x004ea20000100800 */
[----:B------:R-:W-:Y:S01]  /*68410*/  ISETP.LT.AND P3, PT, R12, UR4, !P1 ;  /* 0x000000040c007c0c */ /* 0x000fe2000cf61270 */
[----:B------:R-:W-:Y:S01]  /*68420*/  VIADD R12, R28, UR5 ;  /* 0x000000051c0c7c36 */ /* 0x000fe20008000000 */
[----:B------:R-:W-:-:S02]  /*68430*/  ISETP.LT.AND P6, PT, R0, UR4, !P1 ;  /* 0x0000000400007c0c */ /* 0x000fc4000cfc1270 */
[----:B----4-:R-:W-:Y:S02]  /*68440*/  ISETP.LT.AND P0, PT, R27, UR4, !P1 ;  /* 0x000000041b007c0c */ /* 0x010fe4000cf01270 */
[----:B------:R-:W-:Y:S01]  /*68450*/  PRMT R14, R15, 0x7632, R14 ;  /* 0x000076320f0e7816 */ /* 0x000fe2000000000e */
[----:B------:R-:W-:Y:S01]  /*68460*/  STL [R1+0x1ed8], R20 ;  /* 0x001ed81401007387 */ /* 0x000fe20000100800 */
[----:B------:R-:W-:Y:S01]  /*68470*/  PRMT R28, R29, 0x7632, R28 ;  /* 0x000076321d1c7816 */ /* 0x000fe2000000001c */
[----:B------:R-:W-:Y:S01]  /*68480*/  ULDC UR5, c[0x0][0x248] ;  /* 0x0000920000057ab9 */ /* 0x000fe20000000800 */
[----:B---3--:R-:W-:Y:S02]  /*68490*/  VIADD R13, R3, 0x5e ;  /* 0x0000005e030d7836 */ /* 0x008fe40000000000 */
[----:B------:R-:W-:Y:S01]  /*684a0*/  IMAD.WIDE R2, R12, 0x2, R24 ;  /* 0x000000020c027825 */ /* 0x000fe200078e0218 */
[----:B--2---:R-:W-:-:S03]  /*684b0*/  ISETP.LT.AND P5, PT, R5, UR4, !P1 ;  /* 0x0000000405007c0c */ /* 0x004fc6000cfa1270 */
[----:B------:R-:W-:Y:S01]  /*684c0*/  IMAD.WIDE R4, R12, 0x2, R22 ;  /* 0x000000020c047825 */ /* 0x000fe200078e0216 */
[----:B------:R0:W-:Y:S01]  /*684d0*/  @P4 STG.E.U16 desc[UR10][R2.64], R15 ;  /* 0x0000000f02004986 */ /* 0x0001e2000c10150a */
[----:B------:R-:W-:-:S03]  /*684e0*/  ISETP.GE.AND P2, PT, R13, UR8, PT ;  /* 0x000000080d007c0c */ /* 0x000fc6000bf46270 */
[----:B------:R1:W-:Y:S01]  /*684f0*/  @P3 STG.E.U16 desc[UR10][R4.64], R14 ;  /* 0x0000000e04003986 */ /* 0x0003e2000c10150a */
[----:B------:R-:W-:Y:S01]  /*68500*/  PRMT R13, R9, 0x7632, R13 ;  /* 0x00007632090d7816 */ /* 0x000fe2000000000d */
[----:B0-----:R-:W-:-:S04]  /*68510*/  IMAD.WIDE R2, R12, 0x2, R20 ;  /* 0x000000020c027825 */ /* 0x001fc800078e0214 */
[C---:B-1----:R-:W-:Y:S01]  /*68520*/  IMAD.WIDE R4, R12.reuse, 0x2, R18 ;  /* 0x000000020c047825 */ /* 0x042fe200078e0212 */
[----:B------:R-:W2:Y:S04]  /*68530*/  LDL R20, [R1+0x58c] ;  /* 0x00058c0001147983 */ /* 0x000ea80000100800 */
[----:B------:R0:W-:Y:S01]  /*68540*/  STL [R1+0x1ed4], R21 ;  /* 0x001ed41501007387 */ /* 0x0001e20000100800 */
[----:B------:R-:W-:-:S03]  /*68550*/  IMAD.WIDE R14, R12, 0x2, R16 ;  /* 0x000000020c0e7825 */ /* 0x000fc600078e0210 */
[----:B------:R1:W-:Y:S04]  /*68560*/  @P6 STG.E.U16 desc[UR10][R2.64], R9 ;  /* 0x0000000902006986 */ /* 0x0003e8000c10150a */
[----:B------:R3:W-:Y:S04]  /*68570*/  @P5 STG.E.U16 desc[UR10][R4.64], R13 ;  /* 0x0000000d04005986 */ /* 0x0007e8000c10150a */
[----:B0-----:R-:W4:Y:S04]  /*68580*/  LDL.LU R21, [R1+0x5f8] ;  /* 0x0005f80001157983 */ /* 0x001f280000300800 */
[----:B-1----:R-:W4:Y:S04]  /*68590*/  LDL.LU R9, [R1+0x1ee0] ;  /* 0x001ee00001097983 */ /* 0x002f280000300800 */
[----:B------:R-:W2:Y:S04]  /*685a0*/  LDL R3, [R1+0x13dc] ;  /* 0x0013dc0001037983 */ /* 0x000ea80000100800 */
[----:B------:R-:W4:Y:S04]  /*685b0*/  LDL R2, [R1+0x13e8] ;  /* 0x0013e80001027983 */ /* 0x000f280000100800 */
[----:B---3--:R-:W3:Y:S04]  /*685c0*/  LDL R13, [R1+0x13fc] ;  /* 0x0013fc00010d7983 */ /* 0x008ee80000100800 */
[----:B------:R-:W4:Y:S04]  /*685d0*/  LDL R4, [R1+0x1400] ;  /* 0x0014000001047983 */ /* 0x000f280000100800 */
[----:B------:R-:W4:Y:S04]  /*685e0*/  LDL R5, [R1+0x13e0] ;  /* 0x0013e00001057983 */ /* 0x000f280000100800 */
[----:B------:R0:W-:Y:S04]  /*685f0*/  @P0 STG.E.U16 desc[UR10][R14.64], R29 ;  /* 0x0000001d0e000986 */ /* 0x0001e8000c10150a */
[----:B0-----:R-:W4:Y:S01]  /*68600*/  LDL.LU R29, [R1+0x1edc] ;  /* 0x001edc00011d7983 */ /* 0x001f220000300800 */
[----:B------:R-:W-:Y:S01]  /*68610*/  ISETP.LT.AND P4, PT, R26, UR4, !P1 ;  /* 0x000000041a007c0c */ /* 0x000fe2000cf81270 */
[----:B------:R-:W-:Y:S01]  /*68620*/  IMAD.WIDE R26, R12, 0x2, R10 ;  /* 0x000000020c1a7825 */ /* 0x000fe200078e020a */
[----:B------:R-:W-:Y:S01]  /*68630*/  ISETP.LT.AND P3, PT, R0, UR4, !P2 ;  /* 0x0000000400007c0c */ /* 0x000fe2000d761270 */
[----:B------:R0:W-:Y:S10]  /*68640*/  STL [R1+0x1ed0], R0 ;  /* 0x001ed00001007387 */ /* 0x0001f40000100800 */
[----:B------:R1:W-:Y:S04]  /*68650*/  @P4 STG.E.U16 desc[UR10][R26.64], R28 ;  /* 0x0000001c1a004986 */ /* 0x0003e8000c10150a */
[----:B0-----:R-:W4:Y:S01]  /*68660*/  LDL.LU R0, [R1+0x5bc] ;  /* 0x0005bc0001007983 */ /* 0x001f220000300800 */
[----:B--2---:R-:W-:Y:S01]  /*68670*/  VIADD R3, R3, 0x5f ;  /* 0x0000005f03037836 */ /* 0x004fe20000000000 */
[----:B---3--:R-:W-:-:S02]  /*68680*/  ISETP.LT.AND P4, PT, R13, UR4, !P1 ;  /* 0x000000040d007c0c */ /* 0x008fc4000cf81270 */
[----:B----4-:R-:W-:Y:S02]  /*68690*/  ISETP.LT.AND P0, PT, R4, UR4, !P1 ;  /* 0x0000000404007c0c */ /* 0x010fe4000cf01270 */
[----:B------:R-:W-:Y:S02]  /*686a0*/  ISETP.GE.AND P1, PT, R3, UR8, PT ;  /* 0x0000000803007c0c */ /* 0x000fe4000bf26270 */
[----:B------:R-:W-:Y:S02]  /*686b0*/  PRMT R29, R20, 0x7632, R29 ;  /* 0x00007632141d7816 */ /* 0x000fe4000000001d */
[----:B------:R-:W2:Y:S04]  /*686c0*/  LDL.LU R20, [R1+0x1ed8] ;  /* 0x001ed80001147983 */ /* 0x000ea80000300800 */
[----:B------:R-:W3:Y:S01]  /*686d0*/  LDL.LU R3, [R1+0x58c] ;  /* 0x00058c0001037983 */ /* 0x000ee20000300800 */
[----:B------:R-:W-:-:S02]  /*686e0*/  ISETP.LT.AND P5, PT, R5, UR4, !P2 ;  /* 0x0000000405007c0c */ /* 0x000fc4000d7a1270 */
[----:B------:R-:W-:Y:S01]  /*686f0*/  ISETP.LT.AND P6, PT, R2, UR4, !P2 ;  /* 0x0000000402007c0c */ /* 0x000fe2000d7c1270 */
[C---:B------:R-:W-:Y:S02]  /*68700*/  VIADD R2, R12.reuse, UR5 ;  /* 0x000000050c027c36 */ /* 0x040fe40008000000 */
[----:B------:R-:W-:-:S04]  /*68710*/  IMAD.WIDE R4, R12, 0x2, R8 ;  /* 0x000000020c047825 */ /* 0x000fc800078e0208 */
[----:B------:R-:W-:Y:S01]  /*68720*/  IMAD.WIDE R12, R12, 0x2, R6 ;  /* 0x000000020c0c7825 */ /* 0x000fe200078e0206 */
[----:B-1----:R-:W-:-:S03]  /*68730*/  PRMT R28, R21, 0x7632, R28 ;  /* 0x00007632151c7816 */ /* 0x002fc6000000001c */
[----:B------:R-:W-:-:S04]  /*68740*/  IMAD.WIDE R14, R2, 0x2, R24 ;  /* 0x00000002020e7825 */ /* 0x000fc800078e0218 */
[----:B------:R-:W-:Y:S01]  /*68750*/  IMAD.WIDE R26, R2, 0x2, R22 ;  /* 0x00000002021a7825 */ /* 0x000fe200078e0216 */
[----:B------:R0:W-:Y:S04]  /*68760*/  @P4 STG.E.U16 desc[UR10][R4.64], R21 ;  /* 0x0000001504004986 */ /* 0x0001e8000c10150a */
[----:B------:R1:W-:Y:S01]  /*68770*/  @P0 STG.E.U16 desc[UR10][R12.64], R28 ;  /* 0x0000001c0c000986 */ /* 0x0003e2000c10150a */
[----:B------:R-:W-:-:S03]  /*68780*/  ULDC UR5, c[0x0][0x248] ;  /* 0x0000920000057ab9 */ /* 0x000fc60000000800 */
[----:B0-----:R-:W2:Y:S04]  /*68790*/  LDL.LU R21, [R1+0x1ed4] ;  /* 0x001ed40001157983 */ /* 0x001ea80000300800 */
[----:B-1----:R-:W4:Y:S04]  /*687a0*/  LDL R12, [R1+0x13fc] ;  /* 0x0013fc00010c7983 */ /* 0x002f280000100800 */
[----:B------:R-:W4:Y:S04]  /*687b0*/  LDL.LU R13, [R1+0x59c] ;  /* 0x00059c00010d7983 */ /* 0x000f280000300800 */
[----:B---3--:R0:W-:Y:S04]  /*687c0*/  @P5 STG.E.U16 desc[UR10][R14.64], R3 ;  /* 0x000000030e005986 */ /* 0x0081e8000c10150a */
[----:B------:R1:W-:Y:S04]  /*687d0*/  @P6 STG.E.U16 desc[UR10][R26.64], R29 ;  /* 0x0000001d1a006986 */ /* 0x0003e8000c10150a */
[----:B0-----:R-:W3:Y:S04]  /*687e0*/  LDL R14, [R1+0x13f4] ;  /* 0x0013f400010e7983 */ /* 0x001ee80000100800 */
[----:B-1----:R-:W3:Y:S04]  /*687f0*/  LDL R26, [R1+0x13f0] ;  /* 0x0013f000011a7983 */ /* 0x002ee80000100800 */
[----:B------:R-:W3:Y:S04]  /*68800*/  LDL R29, [R1+0x13dc] ;  /* 0x0013dc00011d7983 */ /* 0x000ee80000100800 */
[----:B------:R-:W3:Y:S04]  /*68810*/  LDL R15, [R1+0x13f8] ;  /* 0x0013f800010f7983 */ /* 0x000ee80000100800 */
[----:B------:R-:W3:Y:S01]  /*68820*/  LDL R27, [R1+0x1400] ;  /* 0x00140000011b7983 */ /* 0x000ee20000100800 */
[----:B--2---:R-:W-:Y:S01]  /*68830*/  IMAD.WIDE R4, R2, 0x2, R20 ;  /* 0x0000000202047825 */ /* 0x004fe200078e0214 */
[----:B------:R-:W-:-:S04]  /*68840*/  PRMT R28, R0, 0x7632, R28 ;  /* 0x00007632001c7816 */ /* 0x000fc8000000001c */
[----:B----4-:R0:W-:Y:S01]  /*68850*/  @P3 STG.E.U16 desc[UR10][R4.64], R13 ;  /* 0x0000000d04003986 */ /* 0x0101e2000c10150a */
[----:B------:R-:W-:Y:S01]  /*68860*/  ISETP.LT.AND P3, PT, R12, UR4, !P2 ;  /* 0x000000040c007c0c */ /* 0x000fe2000d761270 */
[----:B0-----:R-:W-:Y:S01]  /*68870*/  IMAD.WIDE R4, R2, 0x2, R18 ;  /* 0x0000000202047825 */ /* 0x001fe200078e0212 */
[----:B---3--:R-:W-:-:S03]  /*68880*/  ISETP.LT.AND P6, PT, R26, UR4, !P2 ;  /* 0x000000041a007c0c */ /* 0x008fc6000d7c1270 */
[----:B------:R-:W-:Y:S01]  /*68890*/  VIADD R3, R29, 0x60 ;  /* 0x000000601d037836 */ /* 0x000fe20000000000 */
[----:B------:R-:W-:Y:S02]  /*688a0*/  ISETP.LT.AND P5, PT, R14, UR4, !P2 ;  /* 0x000000040e007c0c */ /* 0x000fe4000d7a1270 */
[----:B------:R-:W-:Y:S02]  /*688b0*/  ISETP.LT.AND P4, PT, R15, UR4, !P2 ;  /* 0x000000040f007c0c */ /* 0x000fe4000d781270 */
[----:B------:R-:W-:Y:S02]  /*688c0*/  ISETP.GE.AND P0, PT, R3, UR8, PT ;  /* 0x0000000803007c0c */ /* 0x000fe4000bf06270 */
[----:B------:R-:W-:Y:S01]  /*688d0*/  PRMT R3, R13, 0x7632, R3 ;  /* 0x000076320d037816 */ /* 0x000fe20000000003 */
[----:B------:R0:W-:Y:S01]  /*688e0*/  STL [R1+0x1ec8], R29 ;  /* 0x001ec81d01007387 */ /* 0x0001e20000100800 */
[----:B------:R-:W-:-:S04]  /*688f0*/  IMAD.WIDE R12, R2, 0x2, R16 ;  /* 0x00000002020c7825 */ /* 0x000fc800078e0210 */
[C---:B------:R-:W-:Y:S01]  /*68900*/  IMAD.WIDE R14, R2.reuse, 0x2, R10 ;  /* 0x00000002020e7825 */ /* 0x040fe200078e020a */
[----:B------:R-:W-:Y:S04]  /*68910*/  @P6 STG.E.U16 desc[UR10][R4.64], R3 ;  /* 0x0000000304006986 */ /* 0x000fe8000c10150a */
[----:B------:R-:W-:Y:S04]  /*68920*/  @P5 STG.E.U16 desc[UR10][R12.64], R0 ;  /* 0x000000000c005986 */ /* 0x000fe8000c10150a */
[----:B0-----:R-:W2:Y:S04]  /*68930*/  LDL.LU R29, [R1+0x5dc] ;  /* 0x0005dc00011d7983 */ /* 0x001ea80000300800 */
[----:B------:R0:W-:Y:S04]  /*68940*/  STL [R1+0x1ecc], R17 ;  /* 0x001ecc1101007387 */ /* 0x0001e80000100800 */
[----:B------:R1:W-:Y:S04]  /*68950*/  @P4 STG.E.U16 desc[UR10][R14.64], R28 ;  /* 0x0000001c0e004986 */ /* 0x0003e8000c10150a */
[----:B0-----:R-:W3:Y:S04]  /*68960*/  LDL.LU R17, [R1+0x5ec] ;  /* 0x0005ec0001117983 */ /* 0x001ee80000300800 */
[----:B------:R-:W4:Y:S04]  /*68970*/  LDL.LU R4, [R1+0x5ac] ;  /* 0x0005ac0001047983 */ /* 0x000f280000300800 */
[----:B------:R-:W2:Y:S04]  /*68980*/  LDL R5, [R1+0x13e0] ;  /* 0x0013e00001057983 */ /* 0x000ea80000100800 */
[----:B------:R-:W3:Y:S04]  /*68990*/  LDL.LU R0, [R1+0x1ed0] ;  /* 0x001ed00001007983 */ /* 0x000ee80000300800 */
[----:B-1----:R-:W3:Y:S04]  /*689a0*/  LDL R15, [R1+0x13e8] ;  /* 0x0013e800010f7983 */ /* 0x002ee80000100800 */
[----:B------:R-:W3:Y:S04]  /*689b0*/  LDL R12, [R1+0x13f0] ;  /* 0x0013f000010c7983 */ /* 0x000ee80000100800 */
[----:B------:R-:W3:Y:S01]  /*689c0*/  LDL R13, [R1+0x13f4] ;  /* 0x0013f400010d7983 */ /* 0x000ee20000100800 */
[----:B------:R-:W-:Y:S01]  /*689d0*/  ISETP.LT.AND P2, PT, R27, UR4, !P2 ;  /* 0x000000041b007c0c */ /* 0x000fe2000d741270 */
[----:B------:R-:W-:Y:S01]  /*689e0*/  IMAD.WIDE R26, R2, 0x2, R8 ;  /* 0x00000002021a7825 */ /* 0x000fe200078e0208 */
[----:B--2---:R-:W-:-:S02]  /*689f0*/  ISETP.LT.AND P6, PT, R5, UR4, !P1 ;  /* 0x0000000405007c0c */ /* 0x004fc4000cfc1270 */
[----:B----4-:R-:W-:Y:S02]  /*68a00*/  PRMT R3, R4, 0x7632, R3 ;  /* 0x0000763204037816 */ /* 0x010fe40000000003 */
[----:B------:R0:W-:Y:S01]  /*68a10*/  @P3 STG.E.U16 desc[UR10][R26.64], R4 ;  /* 0x000000041a003986 */ /* 0x0001e2000c10150a */
[----:B---3--:R-:W-:Y:S02]  /*68a20*/  ISETP.LT.AND P5, PT, R15, UR4, !P1 ;  /* 0x000000040f007c0c */ /* 0x008fe4000cfa1270 */
[----:B------:R-:W-:Y:S02]  /*68a30*/  ISETP.LT.AND P4, PT, R0, UR4, !P1 ;  /* 0x0000000400007c0c */ /* 0x000fe4000cf81270 */
        /* <DEDUP_REMOVED lines=28> */
[----:B------:R-:W-:Y:S01]  /*68c00*/  ISETP.LT.AND P3, PT, R28, UR4, !P1 ;  /* 0x000000041c007c0c */ /* 0x000fe2000cf61270 */
[C---:B------:R-:W-:Y:S02]  /*68c10*/  VIADD R28, R2.reuse, UR5 ;  /* 0x00000005021c7c36 */ /* 0x040fe40008000000 */
[----:B------:R-:W-:Y:S01]  /*68c20*/  IMAD.WIDE R4, R2, 0x2, R8 ;  /* 0x0000000202047825 */ /* 0x000fe200078e0208 */
[----:B------:R0:W-:Y:S01]  /*68c30*/  STL [R1+0x1ec4], R8 ;  /* 0x001ec40801007387 */ /* 0x0001e20000100800 */
[----:B---3--:R-:W-:-:S02]  /*68c40*/  ISETP.LT.AND P4, PT, R12, UR4, !P1 ;  /* 0x000000040c007c0c */ /* 0x008fc4000cf81270 */
[----:B------:R-:W-:Y:S02]  /*68c50*/  ISETP.LT.AND P5, PT, R13, UR4, !P1 ;  /* 0x000000040d007c0c */ /* 0x000fe4000cfa1270 */
        /* <DEDUP_REMOVED lines=51> */
[----:B----4-:R-:W4:Y:S01]  /*68f90*/  LDL R27, [R1+0x13f4] ;  /* 0x0013f400011b7983 */ /* 0x010f220000100800 */
[----:B------:R-:W-:Y:S01]  /*68fa0*/  IMAD.WIDE R4, R28, 0x2, R6 ;  /* 0x000000021c047825 */ /* 0x000fe200078e0206 */
[----:B------:R-:W-:-:S02]  /*68fb0*/  PRMT R13, R25, 0x7632, R13 ;  /* 0x00007632190d7816 */ /* 0x000fc4000000000d */
[----:B------:R-:W4:Y:S01]  /*68fc0*/  LDL.LU R15, [R1+0x660] ;  /* 0x00066000010f7983 */ /* 0x000f220000300800 */
[----:B---3--:R-:W-:Y:S01]  /*68fd0*/  ISETP.LT.AND P4, PT, R3, UR4, !P1 ;  /* 0x0000000403007c0c */ /* 0x008fe2000cf81270 */
[----:B--2---:R-:W-:Y:S02]  /*68fe0*/  IMAD.WIDE R2, R28, 0x2, R8 ;  /* 0x000000021c027825 */ /* 0x004fe400078e0208 */
        /* <DEDUP_REMOVED lines=31> */
[----:B-1----:R-:W2:Y:S04]  /*691e0*/  LDL.LU R9, [R1+0x1eb8] ;  /* 0x001eb80001097983 */ /* 0x002ea80000300800 */
[----:B------:R-:W4:Y:S04]  /*691f0*/  LDL R3, [R1+0x13dc] ;  /* 0x0013dc0001037983 */ /* 0x000f280000100800 */
[----:B------:R-:W2:Y:S04]  /*69200*/  LDL R2, [R1+0x13e8] ;  /* 0x0013e80001027983 */ /* 0x000ea80000100800 */
[----:B---3--:R-:W3:Y:S04]  /*69210*/  LDL R4, [R1+0x1400] ;  /* 0x0014000001047983 */ /* 0x008ee80000100800 */
[----:B------:R-:W3:Y:S04]  /*69220*/  LDL R5, [R1+0x13e0] ;  /* 0x0013e00001057983 */ /* 0x000ee80000100800 */
[----:B------:R-:W3:Y:S04]  /*69230*/  LDL R13, [R1+0x13fc] ;  /* 0x0013fc00010d7983 */ /* 0x000ee80000100800 */
[----:B------:R0:W-:Y:S04]  /*69240*/  @P0 STG.E.U16 desc[UR10][R14.64], R29 ;  /* 0x0000001d0e000986 */ /* 0x0001e8000c10150a */
[----:B0-----:R-:W3:Y:S01]  /*69250*/  LDL.LU R29, [R1+0x1eb4] ;  /* 0x001eb400011d7983 */ /* 0x001ee20000300800 */
[----:B------:R-:W-:Y:S01]  /*69260*/  ISETP.LT.AND P4, PT, R26, UR4, !P1 ;  /* 0x000000041a007c0c */ /* 0x000fe2000cf81270 */
[----:B------:R-:W-:Y:S01]  /*69270*/  IMAD.WIDE R26, R12, 0x2, R10 ;  /* 0x000000020c1a7825 */ /* 0x000fe200078e020a */
[----:B------:R-:W-:Y:S01]  /*69280*/  ISETP.LT.AND P0, PT, R0, UR4, !P2 ;  /* 0x0000000400007c0c */ /* 0x000fe2000d701270 */
[----:B------:R0:W-:Y:S10]  /*69290*/  STL [R1+0x1ea4], R0 ;  /* 0x001ea40001007387 */ /* 0x0001f40000100800 */
[----:B------:R-:W-:Y:S04]  /*692a0*/  @P4 STG.E.U16 desc[UR10][R26.64], R28 ;  /* 0x0000001c1a004986 */ /* 0x000fe8000c10150a */
[----:B0-----:R-:W3:Y:S04]  /*692b0*/  LDL.LU R0, [R1+0x634] ;  /* 0x0006340001007983 */ /* 0x001ee80000300800 */
[----:B------:R0:W-:Y:S01]  /*692c0*/  STL [R1+0x1ea8], R7 ;  /* 0x001ea80701007387 */ /* 0x0001e20000100800 */
[----:B----4-:R-:W-:Y:S01]  /*692d0*/  VIADD R3, R3, 0x63 ;  /* 0x0000006303037836 */ /* 0x010fe20000000000 */
[----:B--2---:R-:W-:-:S02]  /*692e0*/  ISETP.LT.AND P6, PT, R2, UR4, !P2 ;  /* 0x0000000402007c0c */ /* 0x004fc4000d7c1270 */
[----:B---3--:R-:W-:Y:S02]  /*692f0*/  ISETP.LT.AND P3, PT, R4, UR4, !P1 ;  /* 0x0000000404007c0c */ /* 0x008fe4000cf61270 */
[----:B------:R-:W-:Y:S02]  /*69300*/  ISETP.LT.AND P5, PT, R5, UR4, !P2 ;  /* 0x0000000405007c0c */ /* 0x000fe4000d7a1270 */
[----:B------:R-:W-:Y:S01]  /*69310*/  ISETP.LT.AND P4, PT, R13, UR4, !P1 ;  /* 0x000000040d007c0c */ /* 0x000fe2000cf81270 */
[C---:B------:R-:W-:Y:S02]  /*69320*/  VIADD R2, R12.reuse, UR5 ;  /* 0x000000050c027c36 */ /* 0x040fe40008000000 */
[----:B------:R-:W-:-:S04]  /*69330*/  IMAD.WIDE R4, R12, 0x2, R8 ;  /* 0x000000020c047825 */ /* 0x000fc800078e0208 */
[----:B------:R-:W-:Y:S01]  /*69340*/  IMAD.WIDE R12, R12, 0x2, R6 ;  /* 0x000000020c0c7825 */ /* 0x000fe200078e0206 */
[----:B------:R-:W-:Y:S01]  /*69350*/  ISETP.GE.AND P1, PT, R3, UR8, PT ;  /* 0x0000000803007c0c */ /* 0x000fe2000bf26270 */
[----:B0-----:R-:W2:Y:S01]  /*69360*/  LDL R7, [R1+0x1400] ;  /* 0x0014000001077983 */ /* 0x001ea20000100800 */
[----:B------:R-:W-:Y:S02]  /*69370*/  PRMT R29, R20, 0x7632, R29 ;  /* 0x00007632141d7816 */ /* 0x000fe4000000001d */
[----:B------:R-:W-:Y:S01]  /*69380*/  PRMT R28, R21, 0x7632, R28 ;  /* 0x00007632151c7816 */ /* 0x000fe2000000001c */
[----:B------:R-:W3:Y:S04]  /*69390*/  LDL.LU R20, [R1+0x1eb0] ;  /* 0x001eb00001147983 */ /* 0x000ee80000300800 */
[----:B------:R-:W4:Y:S01]  /*693a0*/  LDL.LU R3, [R1+0x604] ;  /* 0x0006040001037983 */ /* 0x000f220000300800 */
[----:B------:R-:W-:-:S04]  /*693b0*/  IMAD.WIDE R14, R2, 0x2, R24 ;  /* 0x00000002020e7825 */ /* 0x000fc800078e0218 */
[----:B------:R-:W-:Y:S01]  /*693c0*/  IMAD.WIDE R26, R2, 0x2, R22 ;  /* 0x00000002021a7825 */ /* 0x000fe200078e0216 */
[----:B------:R0:W-:Y:S04]  /*693d0*/  @P4 STG.E.U16 desc[UR10][R4.64], R21 ;  /* 0x0000001504004986 */ /* 0x0001e8000c10150a */
[----:B------:R1:W-:Y:S01]  /*693e0*/  @P3 STG.E.U16 desc[UR10][R12.64], R28 ;  /* 0x0000001c0c003986 */ /* 0x0003e2000c10150a */
[----:B------:R-:W-:-:S03]  /*693f0*/  ULDC UR5, c[0x0][0x248] ;  /* 0x0000920000057ab9 */ /* 0x000fc60000000800 */
        /* <DEDUP_REMOVED lines=436> */
[----:B----4-:R-:W-:Y:S02]  /*6af40*/  ISETP.LT.AND P5, PT, R15, UR4, !P1 ;  /* 0x000000040f007c0c */ /* 0x010fe4000cfa1270 */
[----:B------:R-:W-:Y:S02]  /*6af50*/  PRMT R3, R4, 0x7632, R3 ;  /* 0x0000763204037816 */ /* 0x000fe40000000003 */
[----:B---3--:R-:W-:Y:S02]  /*6af60*/  ISETP.LT.AND P4, PT, R0, UR4, !P1 ;  /* 0x0000000400007c0c */ /* 0x008fe4000cf81270 */
[----:B------:R-:W-:Y:S02]  /*6af70*/  ISETP.LT.AND P3, PT, R12, UR4, !P1 ;  /* 0x000000040c007c0c */ /* 0x000fe4000cf61270 */
[----:B------:R-:W-:Y:S01]  /*6af80*/  PRMT R28, R17, 0x7632, R28 ;  /* 0x00007632111c7816 */ /* 0x000fe2000000001c */
[----:B0-----:R-:W-:-:S04]  /*6af90*/  IMAD.WIDE R4, R2, 0x2, R6 ;  /* 0x0000000202047825 */ /* 0x001fc800078e0206 */
[----:B------:R-:W-:Y:S01]  /*6afa0*/  VIADD R2, R2, UR5 ;  /* 0x0000000502027c36 */ /* 0x000fe20008000000 */
[----:B------:R0:W-:Y:S04]  /*6afb0*/  STL [R1+0x1e44], R0 ;  /* 0x001e440001007387 */ /* 0x0001e80000100800 */
[----:B------:R1:W-:Y:S01]  /*6afc0*/  @P2 STG.E.U16 desc[UR10][R4.64], R3 ;  /* 0x0000000304002986 */ /* 0x0003e2000c10150a */
[----:B------:R-:W-:Y:S01]  /*6afd0*/  ISETP.LT.AND P2, PT, R13, UR4, !P1 ;  /* 0x000000040d007c0c */ /* 0x000fe2000cf41270 */
[----:B------:R-:W-:-:S04]  /*6afe0*/  IMAD.WIDE R26, R2, 0x2, R24 ;  /* 0x00000002021a7825 */ /* 0x000fc800078e0218 */
[----:B------:R-:W-:-:S04]  /*6aff0*/  IMAD.WIDE R14, R2, 0x2, R22 ;  /* 0x00000002020e7825 */ /* 0x000fc800078e0216 */
[C---:B------:R-:W-:Y:S01]  /*6b000*/  IMAD.WIDE R12, R2.reuse, 0x2, R20 ;  /* 0x00000002020c7825 */ /* 0x040fe200078e0214 */
[----:B------:R-:W-:Y:S01]  /*6b010*/  ULDC UR5, c[0x0][0x248] ;  /* 0x0000920000057ab9 */ /* 0x000fe20000000800 */
[----:B------:R2:W-:Y:S04]  /*6b020*/  @P6 STG.E.U16 desc[UR10][R26.64], R17 ;  /* 0x000000111a006986 */ /* 0x0005e8000c10150a */
[----:B0-----:R-:W3:Y:S04]  /*6b030*/  LDL.LU R0, [R1+0x6f4] ;  /* 0x0006f40001007983 */ /* 0x001ee80000300800 */
[----:B------:R0:W-:Y:S04]  /*6b040*/  @P5 STG.E.U16 desc[UR10][R14.64], R28 ;  /* 0x0000001c0e005986 */ /* 0x0001e8000c10150a */
[----:B------:R4:W-:Y:S01]  /*6b050*/  @P4 STG.E.U16 desc[UR10][R12.64], R29 ;  /* 0x0000001d0c004986 */ /* 0x0009e2000c10150a */
[----:B-1----:R-:W-:Y:S01]  /*6b060*/  PRMT R3, R29, 0x7632, R3 ;  /* 0x000076321d037816 */ /* 0x002fe20000000003 */
[----:B------:R-:W-:-:S02]  /*6b070*/  IMAD.WIDE R4, R2, 0x2, R18 ;  /* 0x0000000202047825 */ /* 0x000fc400078e0212 */
[----:B--2---:R-:W2:Y:S04]  /*6b080*/  LDL.LU R17, [R1+0x1e4c] ;  /* 0x001e4c0001117983 */ /* 0x004ea80000300800 */
[----:B0-----:R-:W3:Y:S04]  /*6b090*/  LDL R28, [R1+0x1400] ;  /* 0x00140000011c7983 */ /* 0x001ee80000100800 */
[----:B------:R-:W3:Y:S04]  /*6b0a0*/  LDL R14, [R1+0x13e0] ;  /* 0x0013e000010e7983 */ /* 0x000ee80000100800 */
[----:B------:R-:W3:Y:S04]  /*6b0b0*/  LDL R15, [R1+0x13e8] ;  /* 0x0013e800010f7983 */ /* 0x000ee80000100800 */
[----:B----4-:R-:W4:Y:S04]  /*6b0c0*/  LDL.LU R29, [R1+0x1e48] ;  /* 0x001e4800011d7983 */ /* 0x010f280000300800 */
[----:B------:R-:W3:Y:S04]  /*6b0d0*/  LDL R12, [R1+0x13f8] ;  /* 0x0013f800010c7983 */ /* 0x000ee80000100800 */
[----:B------:R-:W4:Y:S04]  /*6b0e0*/  LDL R13, [R1+0x13fc] ;  /* 0x0013fc00010d7983 */ /* 0x000f280000100800 */
[----:B------:R0:W-:Y:S04]  /*6b0f0*/  @P3 STG.E.U16 desc[UR10][R4.64], R3 ;  /* 0x0000000304003986 */ /* 0x0001e8000c10150a */
[----:B0-----:R-:W4:Y:S04]  /*6b100*/  LDL.LU R5, [R1+0x6e4] ;  /* 0x0006e40001057983 */ /* 0x001f280000300800 */
[----:B------:R-:W-:Y:S01]  /*6b110*/  STL [R1+0x1e40], R8 ;  /* 0x001e400801007387 */ /* 0x000fe20000100800 */
[----:B--2---:R-:W-:Y:S01]  /*6b120*/  IMAD.WIDE R26, R2, 0x2, R16 ;  /* 0x00000002021a7825 */ /* 0x004fe200078e0210 */
[----:B---3--:R-:W-:-:S02]  /*6b130*/  ISETP.LT.AND P4, PT, R12, UR4, !P1 ;  /* 0x000000040c007c0c */ /* 0x008fc4000cf81270 */
[----:B----4-:R-:W-:Y:S02]  /*6b140*/  ISETP.LT.AND P5, PT, R13, UR4, !P1 ;  /* 0x000000040d007c0c */ /* 0x010fe4000cfa1270 */
[----:B------:R-:W-:Y:S01]  /*6b150*/  ISETP.LT.AND P1, PT, R28, UR4, !P1 ;  /* 0x000000041c007c0c */ /* 0x000fe2000cf21270 */
[----:B------:R-:W-:Y:S01]  /*6b160*/  IMAD.WIDE R12, R2, 0x2, R10 ;  /* 0x00000002020c7825 */ /* 0x000fe200078e020a */
[----:B------:R-:W-:-:S03]  /*6b170*/  ISETP.LT.AND P6, PT, R14, UR4, !P0 ;  /* 0x000000040e007c0c */ /* 0x000fc6000c7c1270 */
[C---:B------:R-:W-:Y:S02]  /*6b180*/  VIADD R28, R2.reuse, UR5 ;  /* 0x00000005021c7c36 */ /* 0x040fe40008000000 */
[----:B------:R-:W-:Y:S01]  /*6b190*/  VIADD R29, R29, 0x6d ;  /* 0x0000006d1d1d7836 */ /* 0x000fe20000000000 */
[----:B------:R-:W-:Y:S01]  /*6b1a0*/  ULDC UR5, c[0x0][0x248] ;  /* 0x0000920000057ab9 */ /* 0x000fe20000000800 */
[----:B------:R-:W-:Y:S01]  /*6b1b0*/  PRMT R3, R5, 0x7632, R3 ;  /* 0x0000763205037816 */ /* 0x000fe20000000003 */
[----:B------:R0:W-:Y:S01]  /*6b1c0*/  @P2 STG.E.U16 desc[UR10][R26.64], R5 ;  /* 0x000000051a002986 */ /* 0x0001e2000c10150a */
[----:B------:R-:W-:Y:S01]  /*6b1d0*/  ISETP.LT.AND P2, PT, R15, UR4, !P0 ;  /* 0x000000040f007c0c */ /* 0x000fe2000c741270 */
[C---:B------:R-:W-:Y:S02]  /*6b1e0*/  IMAD.WIDE R14, R2.reuse, 0x2, R6 ;  /* 0x00000002020e7825 */ /* 0x040fe400078e0206 */
[----:B------:R-:W-:Y:S02]  /*6b1f0*/  @P4 STG.E.U16 desc[UR10][R12.64], R3 ;  /* 0x000000030c004986 */ /* 0x000fe4000c10150a */
[----:B0-----:R-:W-:Y:S01]  /*6b200*/  IMAD.WIDE R4, R2, 0x2, R8 ;  /* 0x0000000202047825 */ /* 0x001fe200078e0208 */
[----:B------:R-:W-:Y:S01]  /*6b210*/  PRMT R2, R0, 0x7632, R2 ;  /* 0x0000763200027816 */ /* 0x000fe20000000002 */
[----:B------:R-:W2:Y:S04]  /*6b220*/  LDL R8, [R1+0x698] ;  /* 0x0006980001087983 */ /* 0x000ea80000100800 */
[----:B------:R0:W-:Y:S04]  /*6b230*/  STL [R1+0x1e3c], R9 ;  /* 0x001e3c0901007387 */ /* 0x0001e80000100800 */
[----:B------:R1:W-:Y:S04]  /*6b240*/  @P5 STG.E.U16 desc[UR10][R4.64], R0 ;  /* 0x0000000004005986 */ /* 0x0003e8000c10150a */
[----:B------:R3:W-:Y:S04]  /*6b250*/  @P1 STG.E.U16 desc[UR10][R14.64], R2 ;  /* 0x000000020e001986 */ /* 0x0007e8000c10150a */
[----:B0-----:R-:W4:Y:S04]  /*6b260*/  LDL.LU R9, [R1+0x6a8] ;  /* 0x0006a80001097983 */ /* 0x001f280000300800 */
[----:B------:R-:W4:Y:S04]  /*6b270*/  LDL.LU R3, [R1+0x688] ;  /* 0x0006880001037983 */ /* 0x000f280000300800 */
[----:B------:R-:W4:Y:S04]  /*6b280*/  LDL R12, [R1+0x13f8] ;  /* 0x0013f800010c7983 */ /* 0x000f280000100800 */
[----:B------:R-:W4:Y:S04]  /*6b290*/  LDL R13, [R1+0x13dc] ;  /* 0x0013dc00010d7983 */ /* 0x000f280000100800 */
[----:B-1----:R-:W4:Y:S04]  /*6b2a0*/  LDL.LU R0, [R1+0x1e44] ;  /* 0x001e440001007983 */ /* 0x002f280000300800 */
[----:B---3--:R-:W3:Y:S04]  /*6b2b0*/  LDL R15, [R1+0x13f0] ;  /* 0x0013f000010f7983 */ /* 0x008ee80000100800 */
[----:B------:R-:W3:Y:S01]  /*6b2c0*/  LDL R5, [R1+0x13f4] ;  /* 0x0013f40001057983 */ /* 0x000ee20000100800 */
[----:B------:R-:W-:Y:S01]  /*6b2d0*/  IMAD.WIDE R26, R28, 0x2, R24 ;  /* 0x000000021c1a7825 */ /* 0x000fe200078e0218 */
[----:B------:R-:W-:-:S02]  /*6b2e0*/  ISETP.GE.AND P3, PT, R29, UR8, PT ;  /* 0x000000081d007c0c */ /* 0x000fc4000bf66270 */
[----:B--2---:R-:W-:Y:S02]  /*6b2f0*/  PRMT R29, R8, 0x7632, R29 ;  /* 0x00007632081d7816 */ /* 0x004fe4000000001d */
[----:B------:R-:W2:Y:S04]  /*6b300*/  LDL.LU R8, [R1+0x1e40] ;  /* 0x001e400001087983 */ /* 0x000ea80000300800 */
[----:B----4-:R0:W-:Y:S01]  /*6b310*/  @P6 STG.E.U16 desc[UR10][R26.64], R3 ;  /* 0x000000031a006986 */ /* 0x0101e2000c10150a */
[----:B------:R-:W-:Y:S02]  /*6b320*/  PRMT R4, R3, 0x7632, R4 ;  /* 0x0000763203047816 */ /* 0x000fe40000000004 */
[----:B------:R-:W-:Y:S02]  /*6b330*/  ISETP.LT.AND P1, PT, R0, UR4, !P0 ;  /* 0x0000000400007c0c */ /* 0x000fe4000c721270 */
[----:B---3--:R-:W-:-:S02]  /*6b340*/  ISETP.LT.AND P4, PT, R15, UR4, !P0 ;  /* 0x000000040f007c0c */ /* 0x008fc4000c781270 */
[----:B------:R-:W-:Y:S01]  /*6b350*/  ISETP.LT.AND P5, PT, R5, UR4, !P0 ;  /* 0x0000000405007c0c */ /* 0x000fe2000c7a1270 */
[----:B0-----:R-:W-:-:S04]  /*6b360*/  IMAD.WIDE R2, R28, 0x2, R22 ;  /* 0x000000021c027825 */ /* 0x001fc800078e0216 */
[----:B------:R-:W-:Y:S01]  /*6b370*/  VIADD R26, R13, 0x6e ;  /* 0x0000006e0d1a7836 */ /* 0x000fe20000000000 */
[----:B------:R-:W-:Y:S01]  /*6b380*/  PRMT R27, R9, 0x7632, R27 ;  /* 0x00007632091b7816 */ /* 0x000fe2000000001b */
[----:B------:R0:W-:Y:S03]  /*6b390*/  @P2 STG.E.U16 desc[UR10][R2.64], R4 ;  /* 0x0000000402002986 */ /* 0x0001e6000c10150a */
[----:B------:R-:W-:Y:S02]  /*6b3a0*/  ISETP.GE.AND P2, PT, R26, UR8, PT ;  /* 0x000000081a007c0c */ /* 0x000fe4000bf46270 */
[----:B------:R-:W3:Y:S01]  /*6b3b0*/  LDL R26, [R1+0x13e8] ;  /* 0x0013e800011a7983 */ /* 0x000ee20000100800 */
[----:B0-----:R-:W-:-:S04]  /*6b3c0*/  IMAD.WIDE R2, R28, 0x2, R20 ;  /* 0x000000021c027825 */ /* 0x001fc800078e0214 */
[----:B------:R-:W-:Y:S01]  /*6b3d0*/  IMAD.WIDE R4, R28, 0x2, R18 ;  /* 0x000000021c047825 */ /* 0x000fe200078e0212 */
[----:B------:R0:W-:Y:S04]  /*6b3e0*/  @P1 STG.E.U16 desc[UR10][R2.64], R9 ;  /* 0x0000000902001986 */ /* 0x0001e8000c10150a */
[----:B------:R1:W-:Y:S04]  /*6b3f0*/  @P4 STG.E.U16 desc[UR10][R4.64], R27 ;  /* 0x0000001b04004986 */ /* 0x0003e8000c10150a */
[----:B0-----:R-:W2:Y:S04]  /*6b400*/  LDL.LU R9, [R1+0x1e3c] ;  /* 0x001e3c0001097983 */ /* 0x001ea80000300800 */
[----:B------:R-:W4:Y:S04]  /*6b410*/  LDL R2, [R1+0x1400] ;  /* 0x0014000001027983 */ /* 0x000f280000100800 */
[----:B------:R-:W3:Y:S04]  /*6b420*/  LDL R3, [R1+0x13e0] ;  /* 0x0013e00001037983 */ /* 0x000ee80000100800 */
[----:B-1----:R-:W2:Y:S04]  /*6b430*/  LDL.LU R4, [R1+0x698] ;  /* 0x0006980001047983 */ /* 0x002ea80000300800 */
[----:B------:R-:W4:Y:S01]  /*6b440*/  LDL R5, [R1+0x13fc] ;  /* 0x0013fc0001057983 */ /* 0x000f220000100800 */
[----:B------:R-:W-:Y:S01]  /*6b450*/  ISETP.LT.AND P6, PT, R12, UR4, !P0 ;  /* 0x000000040c007c0c */ /* 0x000fe2000c7c1270 */
[----:B------:R-:W-:-:S04]  /*6b460*/  IMAD.WIDE R12, R28, 0x2, R16 ;  /* 0x000000021c0c7825 */ /* 0x000fc800078e0210 */
[----:B------:R-:W-:Y:S01]  /*6b470*/  IMAD.WIDE R14, R28, 0x2, R10 ;  /* 0x000000021c0e7825 */ /* 0x000fe200078e020a */
[----:B------:R-:W-:Y:S01]  /*6b480*/  ISETP.LT.AND P4, PT, R0, UR4, !P3 ;  /* 0x0000000400007c0c */ /* 0x000fe2000df81270 */
[----:B--2---:R-:W-:Y:S06]  /*6b490*/  @P5 STG.E.U16 desc[UR10][R12.64], R4 ;  /* 0x000000040c005986 */ /* 0x004fec000c10150a */
[----:B------:R0:W-:Y:S01]  /*6b4a0*/  @P6 STG.E.U16 desc[UR10][R14.64], R29 ;  /* 0x0000001d0e006986 */ /* 0x0001e2000c10150a */
[----:B----4-:R-:W-:Y:S02]  /*6b4b0*/  ISETP.LT.AND P1, PT, R5, UR4, !P0 ;  /* 0x0000000405007c0c */ /* 0x010fe4000c721270 */
[----:B------:R-:W-:-:S02]  /*6b4c0*/  ISETP.LT.AND P0, PT, R2, UR4, !P0 ;  /* 0x0000000402007c0c */ /* 0x000fc4000c701270 */
[----:B---3--:R-:W-:Y:S02]  /*6b4d0*/  ISETP.LT.AND P5, PT, R3, UR4, !P3 ;  /* 0x0000000403007c0c */ /* 0x008fe4000dfa1270 */
[----:B------:R-:W-:Y:S01]  /*6b4e0*/  ISETP.LT.AND P6, PT, R26, UR4, !P3 ;  /* 0x000000041a007c0c */ /* 0x000fe2000dfc1270 */
[C---:B------:R-:W-:Y:S02]  /*6b4f0*/  VIADD R26, R28.reuse, UR5 ;  /* 0x000000051c1a7c36 */ /* 0x040fe40008000000 */
[----:B------:R-:W-:Y:S01]  /*6b500*/  IMAD.WIDE R2, R28, 0x2, R8 ;  /* 0x000000021c027825 */ /* 0x000fe200078e0208 */
[----:B------:R-:W-:Y:S01]  /*6b510*/  ULDC UR5, c[0x0][0x248] ;  /* 0x0000920000057ab9 */ /* 0x000fe20000000800 */
[----:B0-----:R-:W2:Y:S04]  /*6b520*/  LDL R29, [R1+0x13dc] ;  /* 0x0013dc00011d7983 */ /* 0x001ea80000100800 */
[----:B------:R0:W-:Y:S01]  /*6b530*/  STL [R1+0x1e2c], R0 ;  /* 0x001e2c0001007387 */ /* 0x0001e20000100800 */
[----:B------:R-:W-:-:S03]  /*6b540*/  IMAD.WIDE R12, R26, 0x2, R24 ;  /* 0x000000021a0c7825 */ /* 0x000fc600078e0218 */
[----:B0-----:R-:W3:Y:S04]  /*6b550*/  LDL.LU R0, [R1+0x6b8] ;  /* 0x0006b80001007983 */ /* 0x001ee80000300800 */
[----:B------:R0:W-:Y:S04]  /*6b560*/  STL [R1+0x1e38], R8 ;  /* 0x001e380801007387 */ /* 0x0001e80000100800 */
[----:B0-----:R-:W4:Y:S04]  /*6b570*/  LDL R8, [R1+0x6e8] ;  /* 0x0006e80001087983 */ /* 0x001f280000100800 */
[----:B------:R0:W-:Y:S04]  /*6b580*/  STL [R1+0x1e34], R9 ;  /* 0x001e340901007387 */ /* 0x0001e80000100800 */
[----:B0-----:R-:W4:Y:S04]  /*6b590*/  LDL R9, [R1+0x1400] ;  /* 0x0014000001097983 */ /* 0x001f280000100800 */
[----:B------:R0:W-:Y:S04]  /*6b5a0*/  STL [R1+0x1e30], R25 ;  /* 0x001e301901007387 */ /* 0x0001e80000100800 */
[----:B0-----:R-:W2:Y:S01]  /*6b5b0*/  LDL.LU R25, [R1+0x6c8] ;  /* 0x0006c80001197983 */ /* 0x001ea20000300800 */
[----:B------:R-:W-:Y:S01]  /*6b5c0*/  IMAD.WIDE R4, R28, 0x2, R6 ;  /* 0x000000021c047825 */ /* 0x000fe200078e0206 */
[----:B---3--:R-:W-:-:S02]  /*6b5d0*/  PRMT R28, R0, 0x7632, R28 ;  /* 0x00007632001c7816 */ /* 0x008fc4000000001c */
[----:B------:R0:W-:Y:S04]  /*6b5e0*/  @P1 STG.E.U16 desc[UR10][R2.64], R0 ;  /* 0x0000000002001986 */ /* 0x0001e8000c10150a */
[----:B------:R1:W-:Y:S04]  /*6b5f0*/  @P0 STG.E.U16 desc[UR10][R4.64], R28 ;  /* 0x0000001c04000986 */ /* 0x0003e8000c10150a */
[----:B0-----:R-:W3:Y:S04]  /*6b600*/  LDL.LU R0, [R1+0x6f8] ;  /* 0x0006f80001007983 */ /* 0x001ee80000300800 */
[----:B-1----:R-:W3:Y:S04]  /*6b610*/  LDL.LU R4, [R1+0x6d8] ;  /* 0x0006d80001047983 */ /* 0x002ee80000300800 */
[----:B------:R-:W3:Y:S04]  /*6b620*/  LDL R5, [R1+0x13fc] ;  /* 0x0013fc0001057983 */ /* 0x000ee80000100800 */
[----:B------:R0:W-:Y:S01]  /*6b630*/  STL [R1+0x1e24], R28 ;  /* 0x001e241c01007387 */ /* 0x0001e20000100800 */
[----:B------:R-:W-:-:S03]  /*6b640*/  IMAD.WIDE R2, R26, 0x2, R20 ;  /* 0x000000021a027825 */ /* 0x000fc600078e0214 */
[----:B0-----:R-:W3:Y:S01]  /*6b650*/  LDL R28, [R1+0x13f4] ;  /* 0x0013f400011c7983 */ /* 0x001ee20000100800 */
[----:B--2---:R-:W-:-:S03]  /*6b660*/  PRMT R27, R25, 0x7632, R27 ;  /* 0x00007632191b7816 */ /* 0x004fc6000000001b */
[----:B------:R0:W-:Y:S04]  /*6b670*/  @P5 STG.E.U16 desc[UR10][R12.64], R25 ;  /* 0x000000190c005986 */ /* 0x0001e8000c10150a */
[----:B0-----:R-:W2:Y:S04]  /*6b680*/  LDL R13, [R1+0x13f8] ;  /* 0x0013f800010d7983 */ /* 0x001ea80000100800 */
[----:B------:R-:W2:Y:S04]  /*6b690*/  LDL R25, [R1+0x13e8] ;  /* 0x0013e80001197983 */ /* 0x000ea80000100800 */
[----:B------:R0:W-:Y:S04]  /*6b6a0*/  STL [R1+0x1e28], R21 ;  /* 0x001e281501007387 */ /* 0x0001e80000100800 */
[----:B0-----:R-:W2:Y:S01]  /*6b6b0*/  LDL R21, [R1+0x13f0] ;  /* 0x0013f00001157983 */ /* 0x001ea20000100800 */
[----:B------:R-:W-:-:S05]  /*6b6c0*/  IMAD.WIDE R14, R26, 0x2, R22 ;  /* 0x000000021a0e7825 */ /* 0x000fca00078e0216 */
[----:B------:R0:W-:Y:S02]  /*6b6d0*/  @P6 STG.E.U16 desc[UR10][R14.64], R27 ;  /* 0x0000001b0e006986 */ /* 0x0001e4000c10150a */
[----:B0-----:R-:W-:Y:S01]  /*6b6e0*/  VIADD R15, R29, 0x6f ;  /* 0x0000006f1d0f7836 */ /* 0x001fe20000000000 */
[----:B----4-:R-:W-:Y:S02]  /*6b6f0*/  PRMT R27, R8, 0x7632, R27 ;  /* 0x00007632081b7816 */ /* 0x010fe4000000001b */
[----:B------:R-:W4:Y:S02]  /*6b700*/  LDL.LU R8, [R1+0x1e38] ;  /* 0x001e380001087983 */ /* 0x000f240000300800 */
[----:B------:R-:W-:Y:S02]  /*6b710*/  ISETP.GE.AND P0, PT, R15, UR8, PT ;  /* 0x000000080f007c0c */ /* 0x000fe4000bf06270 */
[----:B---3--:R0:W-:Y:S01]  /*6b720*/  @P4 STG.E.U16 desc[UR10][R2.64], R4 ;  /* 0x0000000402004986 */ /* 0x0081e2000c10150a */
[----:B------:R-:W-:-:S02]  /*6b730*/  PRMT R14, R4, 0x7632, R14 ;  /* 0x00007632040e7816 */ /* 0x000fc4000000000e */
[----:B------:R-:W-:Y:S01]  /*6b740*/  ISETP.LT.AND P4, PT, R5, UR4, !P3 ;  /* 0x0000000405007c0c */ /* 0x000fe2000df81270 */
[----:B0-----:R-:W-:Y:S01]  /*6b750*/  IMAD.WIDE R2, R26, 0x2, R18 ;  /* 0x000000021a027825 */ /* 0x001fe200078e0212 */
[----:B------:R-:W-:Y:S02]  /*6b760*/  ISETP.LT.AND P5, PT, R28, UR4, !P3 ;  /* 0x000000041c007c0c */ /* 0x000fe4000dfa1270 */
[----:B--2---:R-:W-:Y:S02]  /*6b770*/  ISETP.LT.AND P6, PT, R13, UR4, !P3 ;  /* 0x000000040d007c0c */ /* 0x004fe4000dfc1270 */
[----:B------:R-:W-:Y:S02]  /*6b780*/  ISETP.LT.AND P1, PT, R21, UR4, !P3 ;  /* 0x0000000415007c0c */ /* 0x000fe4000df21270 */
[----:B------:R-:W-:Y:S02]  /*6b790*/  ISETP.LT.AND P3, PT, R9, UR4, !P3 ;  /* 0x0000000409007c0c */ /* 0x000fe4000df61270 */
[----:B------:R-:W2:Y:S04]  /*6b7a0*/  LDL.LU R9, [R1+0x1e34] ;  /* 0x001e340001097983 */ /* 0x000ea80000300800 */
[----:B------:R-:W3:Y:S05]  /*6b7b0*/  LDL R15, [R1+0x13f8] ;  /* 0x0013f800010f7983 */ /* 0x000eea0000100800 */
[----:B------:R0:W-:Y:S04]  /*6b7c0*/  @P1 STG.E.U16 desc[UR10][R2.64], R14 ;  /* 0x0000000e02001986 */ /* 0x0001e8000c10150a */
[----:B0-----:R-:W4:Y:S04]  /*6b7d0*/  LDL.LU R2, [R1+0x6e8] ;  /* 0x0006e80001027983 */ /* 0x001f280000300800 */
[----:B------:R-:W3:Y:S01]  /*6b7e0*/  LDL R3, [R1+0x13e0] ;  /* 0x0013e00001037983 */ /* 0x000ee20000100800 */
[----:B------:R-:W-:-:S04]  /*6b7f0*/  IMAD.WIDE R4, R26, 0x2, R16 ;  /* 0x000000021a047825 */ /* 0x000fc800078e0210 */
[----:B------:R-:W-:Y:S01]  /*6b800*/  IMAD.WIDE R12, R26, 0x2, R10 ;  /* 0x000000021a0c7825 */ /* 0x000fe200078e020a */
[----:B------:R-:W3:Y:S04]  /*6b810*/  LDL.LU R14, [R1+0x68c] ;  /* 0x00068c00010e7983 */ /* 0x000ee80000300800 */
[----:B--2---:R-:W-:Y:S04]  /*6b820*/  STL [R1+0x1e20], R9 ;  /* 0x001e200901007387 */ /* 0x004fe80000100800 */
[----:B----4-:R0:W-:Y:S01]  /*6b830*/  @P5 STG.E.U16 desc[UR10][R4.64], R2 ;  /* 0x0000000204005986 */ /* 0x0101e2000c10150a */
[----:B---3--:R-:W-:-:S03]  /*6b840*/  ISETP.LT.AND P1, PT, R3, UR4, !P2 ;  /* 0x0000000403007c0c */ /* 0x008fc6000d721270 */
[----:B------:R1:W-:Y:S01]  /*6b850*/  @P6 STG.E.U16 desc[UR10][R12.64], R27 ;  /* 0x0000001b0c006986 */ /* 0x0003e2000c10150a */
[----:B------:R-:W-:Y:S01]  /*6b860*/  ISETP.LT.AND P6, PT, R25, UR4, !P2 ;  /* 0x0000000419007c0c */ /* 0x000fe2000d7c1270 */
[----:B0-----:R-:W-:-:S04]  /*6b870*/  IMAD.WIDE R2, R26, 0x2, R8 ;  /* 0x000000021a027825 */ /* 0x001fc800078e0208 */
[----:B------:R-:W-:Y:S01]  /*6b880*/  IMAD.WIDE R4, R26, 0x2, R6 ;  /* 0x000000021a047825 */ /* 0x000fe200078e0206 */
[----:B------:R-:W2:Y:S04]  /*6b890*/  LDL.LU R9, [R1+0x6ac] ;  /* 0x0006ac0001097983 */ /* 0x000ea80000300800 */
[----:B------:R0:W-:Y:S01]  /*6b8a0*/  STL [R1+0x1e1c], R7 ;  /* 0x001e1c0701007387 */ /* 0x0001e20000100800 */
[----:B-1----:R-:W-:-:S03]  /*6b8b0*/  PRMT R12, R0, 0x7632, R12 ;  /* 0x00007632000c7816 */ /* 0x002fc6000000000c */
[----:B------:R1:W-:Y:S01]  /*6b8c0*/  @P4 STG.E.U16 desc[UR10][R2.64], R0 ;  /* 0x0000000002004986 */ /* 0x0003e2000c10150a */
[----:B------:R-:W-:-:S03]  /*6b8d0*/  VIADD R26, R26, UR5 ;  /* 0x000000051a1a7c36 */ /* 0x000fc60008000000 */
[----:B0-----:R-:W3:Y:S04]  /*6b8e0*/  LDL.LU R7, [R1+0x69c] ;  /* 0x00069c0001077983 */ /* 0x001ee80000300800 */
[----:B------:R-:W4:Y:S04]  /*6b8f0*/  LDL.LU R25, [R1+0x1e30] ;  /* 0x001e300001197983 */ /* 0x000f280000300800 */
[----:B------:R0:W-:Y:S04]  /*6b900*/  @P3 STG.E.U16 desc[UR10][R4.64], R12 ;  /* 0x0000000c04003986 */ /* 0x0001e8000c10150a */
[----:B-1----:R-:W3:Y:S04]  /*6b910*/  LDL.LU R0, [R1+0x1e2c] ;  /* 0x001e2c0001007983 */ /* 0x002ee80000300800 */
[----:B------:R1:W-:Y:S01]  /*6b920*/  STL [R1+0x1e18], R23 ;  /* 0x001e181701007387 */ /* 0x0003e20000100800 */
[----:B------:R-:W-:-:S02]  /*6b930*/  ISETP.LT.AND P4, PT, R21, UR4, !P2 ;  /* 0x0000000415007c0c */ /* 0x000fc4000d781270 */
[----:B------:R-:W-:Y:S02]  /*6b940*/  ISETP.LT.AND P5, PT, R28, UR4, !P2 ;  /* 0x000000041c007c0c */ /* 0x000fe4000d7a1270 */
[----:B------:R-:W-:Y:S01]  /*6b950*/  PRMT R13, R14, 0x7632, R13 ;  /* 0x000076320e0d7816 */ /* 0x000fe2000000000d */
[----:B------:R-:W-:Y:S01]  /*6b960*/  ULDC UR5, c[0x0][0x248] ;  /* 0x0000920000057ab9 */ /* 0x000fe20000000800 */
[----:B0-----:R-:W-:Y:S02]  /*6b970*/  IMAD.WIDE R4, R26, 0x2, R22 ;  /* 0x000000021a047825 */ /* 0x001fe400078e0216 */
[----:B-1----:R-:W3:Y:S04]  /*6b980*/  LDL.LU R23, [R1+0x6bc] ;  /* 0x0006bc0001177983 */ /* 0x002ee80000300800 */
[----:B------:R-:W3:Y:S04]  /*6b990*/  LDL.LU R21, [R1+0x1e28] ;  /* 0x001e280001157983 */ /* 0x000ee80000300800 */
[----:B------:R-:W3:Y:S01]  /*6b9a0*/  LDL.LU R28, [R1+0x1e24] ;  /* 0x001e2400011c7983 */ /* 0x000ee20000300800 */
[----:B------:R-:W-:-:S03]  /*6b9b0*/  VIADD R12, R29, 0x70 ;  /* 0x000000701d0c7836 */ /* 0x000fc60000000000 */
[----:B------:R-:W-:Y:S01]  /*6b9c0*/  STL [R1+0x1e14], R19 ;  /* 0x001e141301007387 */ /* 0x000fe20000100800 */
[----:B--2---:R-:W-:Y:S01]  /*6b9d0*/  PRMT R27, R9, 0x7632, R27 ;  /* 0x00007632091b7816 */ /* 0x004fe2000000001b */
[----:B----4-:R-:W-:Y:S01]  /*6b9e0*/  IMAD.WIDE R2, R26, 0x2, R24 ;  /* 0x000000021a027825 */ /* 0x010fe200078e0218 */
[----:B---3--:R-:W-:-:S04]  /*6b9f0*/  ISETP.LT.AND P3, PT, R0, UR4, !P2 ;  /* 0x0000000400007c0c */ /* 0x008fc8000d761270 */
[----:B------:R0:W-:Y:S04]  /*6ba00*/  @P1 STG.E.U16 desc[UR10][R2.64], R14 ;  /* 0x0000000e02001986 */ /* 0x0001e8000c10150a */
[----:B------:R1:W-:Y:S01]  /*6ba10*/  @P6 STG.E.U16 desc[UR10][R4.64], R13 ;  /* 0x0000000d04006986 */ /* 0x0003e2000c10150a */
[----:B------:R-:W-:Y:S01]  /*6ba20*/  ISETP.GE.AND P6, PT, R12, UR8, PT ;  /* 0x000000080c007c0c */ /* 0x000fe2000bfc6270 */
[----:B0-----:R-:W-:-:S03]  /*6ba30*/  IMAD.WIDE R2, R26, 0x2, R20 ;  /* 0x000000021a027825 */ /* 0x001fc600078e0214 */
[----:B------:R-:W-:Y:S01]  /*6ba40*/  P2R R14, PR, RZ, 0x40 ;  /* 0x00000040ff0e7803 */ /* 0x000fe20000000000 */
[C---:B-1----:R-:W-:Y:S02]  /*6ba50*/  IMAD.WIDE R4, R26.reuse, 0x2, R18 ;  /* 0x000000021a047825 */ /* 0x042fe400078e0212 */
[----:B------:R-:W2:Y:S04]  /*6ba60*/  LDL R19, [R1+0x13f4] ;  /* 0x0013f40001137983 */ /* 0x000ea80000100800 */
[----:B------:R-:W-:Y:S04]  /*6ba70*/  STL [R1+0x4c], R14 ;  /* 0x00004c0e01007387 */ /* 0x000fe80000100800 */
[----:B------:R0:W-:Y:S04]  /*6ba80*/  @P3 STG.E.U16 desc[UR10][R2.64], R9 ;  /* 0x0000000902003986 */ /* 0x0001e8000c10150a */
[----:B------:R1:W-:Y:S01]  /*6ba90*/  @P4 STG.E.U16 desc[UR10][R4.64], R27 ;  /* 0x0000001b04004986 */ /* 0x0003e2000c10150a */
[----:B------:R-:W-:-:S03]  /*6baa0*/  IMAD.WIDE R12, R26, 0x2, R16 ;  /* 0x000000021a0c7825 */ /* 0x000fc600078e0210 */
[----:B0-----:R-:W3:Y:S04]  /*6bab0*/  LDL.LU R9, [R1+0x1e20] ;  /* 0x001e200001097983 */ /* 0x001ee80000300800 */
[----:B-1----:R-:W4:Y:S04]  /*6bac0*/  LDL R5, [R1+0x13fc] ;  /* 0x0013fc0001057983 */ /* 0x002f280000100800 */
[----:B------:R-:W2:Y:S04]  /*6bad0*/  LDL R2, [R1+0x1400] ;  /* 0x0014000001027983 */ /* 0x000ea80000100800 */
[----:B------:R-:W3:Y:S01]  /*6bae0*/  LDL R3, [R1+0x13e0] ;  /* 0x0013e00001037983 */ /* 0x000ee20000100800 */
[----:B------:R-:W-:-:S03]  /*6baf0*/  PRMT R28, R7, 0x7632, R28 ;  /* 0x00007632071c7816 */ /* 0x000fc6000000001c */
[----:B------:R0:W-:Y:S04]  /*6bb00*/  @P5 STG.E.U16 desc[UR10][R12.64], R7 ;  /* 0x000000070c005986 */ /* 0x0001e8000c10150a */
[----:B0-----:R-:W3:Y:S01]  /*6bb10*/  LDL.LU R7, [R1+0x1e1c] ;  /* 0x001e1c0001077983 */ /* 0x001ee20000300800 */
[----:B------:R-:W-:Y:S01]  /*6bb20*/  ISETP.LT.AND P1, PT, R15, UR4, !P2 ;  /* 0x000000040f007c0c */ /* 0x000fe2000d721270 */
[----:B------:R-:W-:-:S12]  /*6bb30*/  IMAD.WIDE R14, R26, 0x2, R10 ;  /* 0x000000021a0e7825 */ /* 0x000fd800078e020a */
[----:B------:R0:W-:Y:S04]  /*6bb40*/  @P1 STG.E.U16 desc[UR10][R14.64], R28 ;  /* 0x0000001c0e001986 */ /* 0x0001e8000c10150a */
[----:B0-----:R-:W3:Y:S01]  /*6bb50*/  LDL R28, [R1+0x13e8] ;  /* 0x0013e800011c7983 */ /* 0x001ee20000100800 */
[----:B------:R-:W-:Y:S01]  /*6bb60*/  VIADD R14, R26, UR5 ;  /* 0x000000051a0e7c36 */ /* 0x000fe20008000000 */
[----:B----4-:R-:W-:Y:S02]  /*6bb70*/  ISETP.LT.AND P5, PT, R5, UR4, !P2 ;  /* 0x0000000405007c0c */ /* 0x010fe4000d7a1270 */
[----:B--2---:R-:W-:Y:S02]  /*6bb80*/  ISETP.LT.AND P2, PT, R2, UR4, !P2 ;  /* 0x0000000402007c0c */ /* 0x004fe4000d741270 */
[----:B---3--:R-:W-:Y:S01]  /*6bb90*/  ISETP.LT.AND P3, PT, R3, UR4, !P0 ;  /* 0x0000000403007c0c */ /* 0x008fe2000c761270 */
[----:B------:R-:W-:-:S04]  /*6bba0*/  IMAD.WIDE R2, R26, 0x2, R8 ;  /* 0x000000021a027825 */ /* 0x000fc800078e0208 */
[----:B------:R-:W-:Y:S01]  /*6bbb0*/  IMAD.WIDE R12, R26, 0x2, R6 ;  /* 0x000000021a0c7825 */ /* 0x000fe200078e0206 */
[----:B------:R-:W-:-:S03]  /*6bbc0*/  PRMT R26, R23, 0x7632, R26 ;  /* 0x00007632171a7816 */ /* 0x000fc6000000001a */
[----:B------:R0:W-:Y:S01]  /*6bbd0*/  @P5 STG.E.U16 desc[UR10][R2.64], R23 ;  /* 0x0000001702005986 */ /* 0x0001e2000c10150a */
[----:B------:R-:W-:Y:S01]  /*6bbe0*/  VIADD R15, R29, 0x71 ;  /* 0x000000711d0f7836 */ /* 0x000fe20000000000 */
[----:B------:R-:W-:Y:S01]  /*6bbf0*/  ISETP.LT.AND P4, PT, R0, UR4, !P0 ;  /* 0x0000000400007c0c */ /* 0x000fe2000c781270 */
[----:B------:R-:W-:Y:S01]  /*6bc00*/  ULDC UR5, c[0x0][0x248] ;  /* 0x0000920000057ab9 */ /* 0x000fe20000000800 */
[----:B0-----:R-:W2:Y:S04]  /*6bc10*/  LDL.LU R23, [R1+0x1e18] ;  /* 0x001e180001177983 */ /* 0x001ea80000300800 */
[----:B------:R-:W3:Y:S04]  /*6bc20*/  LDL.LU R3, [R1+0x6cc] ;  /* 0x0006cc0001037983 */ /* 0x000ee80000300800 */
[----:B------:R0:W-:Y:S01]  /*6bc30*/  @P2 STG.E.U16 desc[UR10][R12.64], R26 ;  /* 0x0000001a0c002986 */ /* 0x0001e2000c10150a */
[----:B------:R-:W-:Y:S01]  /*6bc40*/  ISETP.GE.AND P5, PT, R15, UR8, PT ;  /* 0x000000080f007c0c */ /* 0x000fe2000bfa6270 */
[----:B------:R-:W-:-:S03]  /*6bc50*/  IMAD.WIDE R4, R14, 0x2, R24 ;  /* 0x000000020e047825 */ /* 0x000fc600078e0218 */
[----:B------:R-:W-:Y:S02]  /*6bc60*/  P2R R2, PR, RZ, 0x20 ;  /* 0x00000020ff027803 */ /* 0x000fe40000000000 */
[----:B------:R-:W-:Y:S01]  /*6bc70*/  ISETP.LT.AND P1, PT, R28, UR4, !P0 ;  /* 0x000000041c007c0c */ /* 0x000fe2000c721270 */
[----:B0-----:R-:W4:Y:S04]  /*6bc80*/  LDL R13, [R1+0x13f0] ;  /* 0x0013f000010d7983 */ /* 0x001f280000100800 */
[----:B------:R-:W4:Y:S04]  /*6bc90*/  LDL.LU R26, [R1+0x6dc] ;  /* 0x0006dc00011a7983 */ /* 0x000f280000300800 */
[----:B------:R-:W-:Y:S01]  /*6bca0*/  STL [R1+0x38], R2 ;  /* 0x0000380201007387 */ /* 0x000fe20000100800 */
[----:B---3--:R-:W-:-:S03]  /*6bcb0*/  PRMT R12, R3, 0x7632, R12 ;  /* 0x00007632030c7816 */ /* 0x008fc6000000000c */
[----:B------:R2:W-:Y:S01]  /*6bcc0*/  @P3 STG.E.U16 desc[UR10][R4.64], R3 ;  /* 0x0000000304003986 */ /* 0x0005e2000c10150a */
[----:B------:R-:W-:-:S03]  /*6bcd0*/  ISETP.LT.AND P3, PT, R19, UR4, !P0 ;  /* 0x0000000413007c0c */ /* 0x000fc6000c761270 */
[----:B------:R-:W3:Y:S01]  /*6bce0*/  LDL.LU R19, [R1+0x1e14] ;  /* 0x001e140001137983 */ /* 0x000ee20000300800 */
[----:B--2---:R-:W-:-:S05]  /*6bcf0*/  IMAD.WIDE R2, R14, 0x2, R22 ;  /* 0x000000020e027825 */ /* 0x004fca00078e0216 */
[----:B------:R0:W-:Y:S04]  /*6bd00*/  @P1 STG.E.U16 desc[UR10][R2.64], R12 ;  /* 0x0000000c02001986 */ /* 0x0001e8000c10150a */
[----:B0-----:R-:W2:Y:S01]  /*6bd10*/  LDL R3, [R1+0x13f8] ;  /* 0x0013f80001037983 */ /* 0x001ea20000100800 */
[----:B----4-:R-:W-:Y:S01]  /*6bd20*/  ISETP.LT.AND P2, PT, R13, UR4, !P0 ;  /* 0x000000040d007c0c */ /* 0x010fe2000c741270 */
[----:B------:R-:W-:-:S04]  /*6bd30*/  IMAD.WIDE R4, R14, 0x2, R20 ;  /* 0x000000020e047825 */ /* 0x000fc800078e0214 */
[----:B------:R-:W-:Y:S01]  /*6bd40*/  VIADD R13, R29, 0x72 ;  /* 0x000000721d0d7836 */ /* 0x000fe20000000000 */
[----:B------:R0:W-:Y:S04]  /*6bd50*/  @P4 STG.E.U16 desc[UR10][R4.64], R26 ;  /* 0x0000001a04004986 */ /* 0x0001e8000c10150a */
[----:B------:R-:W-:Y:S02]  /*6bd60*/  ISETP.GE.AND P4, PT, R13, UR8, PT ;  /* 0x000000080d007c0c */ /* 0x000fe4000bf86270 */
[----:B------:R-:W-:Y:S02]  /*6bd70*/  PRMT R15, R26, 0x7632, R15 ;  /* 0x000076321a0f7816 */ /* 0x000fe4000000000f */
[----:B0-----:R-:W-:Y:S01]  /*6bd80*/  P2R R4, PR, RZ, 0x10 ;  /* 0x00000010ff047803 */ /* 0x001fe20000000000 */
[----:B------:R-:W-:-:S02]  /*6bd90*/  VIADD R26, R29, 0x73 ;  /* 0x000000731d1a7836 */ /* 0x000fc40000000000 */
[----:B------:R-:W4:Y:S04]  /*6bda0*/  LDL.LU R29, [R1+0x700] ;  /* 0x00070000011d7983 */ /* 0x000f280000300800 */
[----:B------:R0:W-:Y:S04]  /*6bdb0*/  STL [R1+0x44], R4 ;  /* 0x0000440401007387 */ /* 0x0001e80000100800 */
[----:B------:R1:W-:Y:S01]  /*6bdc0*/  STL [R1+0x1df4], R16 ;  /* 0x001df41001007387 */ /* 0x0003e20000100800 */
[----:B------:R-:W-:-:S04]  /*6bdd0*/  IMAD.WIDE R12, R14, 0x2, R10 ;  /* 0x000000020e0c7825 */ /* 0x000fc800078e020a */
[C---:B0-----:R-:W-:Y:S02]  /*6bde0*/  IMAD.WIDE R4, R14.reuse, 0x2, R16 ;  /* 0x000000020e047825 */ /* 0x041fe400078e0210 */
[----:B-1----:R-:W4:Y:S04]  /*6bdf0*/  LDL.LU R16, [R1+0x6fc] ;  /* 0x0006fc0001107983 */ /* 0x002f280000300800 */
[----:B------:R0:W-:Y:S04]  /*6be00*/  STL [R1+0x1df0], R17 ;  /* 0x001df01101007387 */ /* 0x0001e80000100800 */
[----:B0-----:R-:W4:Y:S04]  /*6be10*/  LDL.LU R17, [R1+0x6ec] ;  /* 0x0006ec0001117983 */ /* 0x001f280000300800 */
[----:B------:R0:W-:Y:S04]  /*6be20*/  STL [R1+0x1dfc], R10 ;  /* 0x001dfc0a01007387 */ /* 0x0001e80000100800 */
[----:B0-----:R-:W4:Y:S04]  /*6be30*/  LDL R10, [R1+0x13e0] ;  /* 0x0013e000010a7983 */ /* 0x001f280000100800 */
[----:B------:R0:W-:Y:S04]  /*6be40*/  STL [R1+0x1df8], R11 ;  /* 0x001df80b01007387 */ /* 0x0001e80000100800 */
[----:B0-----:R-:W4:Y:S01]  /*6be50*/  LDL R11, [R1+0x1400] ;  /* 0x00140000010b7983 */ /* 0x001f220000100800 */
[----:B--2---:R-:W-:Y:S01]  /*6be60*/  ISETP.LT.AND P1, PT, R3, UR4, !P0 ;  /* 0x0000000403007c0c */ /* 0x004fe2000c721270 */
[----:B---3--:R-:W-:-:S05]  /*6be70*/  IMAD.WIDE R2, R14, 0x2, R18 ;  /* 0x000000020e027825 */ /* 0x008fca00078e0212 */
[----:B------:R0:W-:Y:S04]  /*6be80*/  @P2 STG.E.U16 desc[UR10][R2.64], R15 ;  /* 0x0000000f02002986 */ /* 0x0001e8000c10150a */
[----:B0-----:R-:W2:Y:S04]  /*6be90*/  LDL R3, [R1+0x13fc] ;  /* 0x0013fc0001037983 */ /* 0x001ea80000100800 */
[----:B----4-:R0:W-:Y:S01]  /*6bea0*/  @P3 STG.E.U16 desc[UR10][R4.64], R17 ;  /* 0x0000001104003986 */ /* 0x0101e2000c10150a */
[----:B------:R-:W-:Y:S02]  /*6beb0*/  ISETP.GE.AND P3, PT, R26, UR8, PT ;  /* 0x000000081a007c0c */ /* 0x000fe4000bf66270 */
[----:B------:R-:W-:-:S02]  /*6bec0*/  PRMT R27, R17, 0x7632, R27 ;  /* 0x00007632111b7816 */ /* 0x000fc4000000001b */
[----:B------:R-:W-:Y:S01]  /*6bed0*/  P2R R2, PR, RZ, 0x8 ;  /* 0x00000008ff027803 */ /* 0x000fe20000000000 */
[----:B0-----:R-:W3:Y:S04]  /*6bee0*/  LDL.LU R17, [R1+0x13dc] ;  /* 0x0013dc0001117983 */ /* 0x001ee80000300800 */
[----:B------:R-:W-:Y:S04]  /*6bef0*/  STL [R1+0x48], R2 ;  /* 0x0000480201007387 */ /* 0x000fe80000100800 */
[----:B------:R-:W-:Y:S04]  /*6bf00*/  STL [R1+0x1e04], R8 ;  /* 0x001e040801007387 */ /* 0x000fe80000100800 */
[----:B------:R-:W-:Y:S04]  /*6bf10*/  STL [R1+0x1e00], R9 ;  /* 0x001e000901007387 */ /* 0x000fe80000100800 */
[----:B------:R0:W-:Y:S04]  /*6bf20*/  @P1 STG.E.U16 desc[UR10][R12.64], R27 ;  /* 0x0000001b0c001986 */ /* 0x0001e8000c10150a */
[----:B------:R-:W-:Y:S04]  /*6bf30*/  STL [R1+0x1e0c], R6 ;  /* 0x001e0c0601007387 */ /* 0x000fe80000100800 */
[----:B------:R-:W-:Y:S01]  /*6bf40*/  STL [R1+0x1e08], R7 ;  /* 0x001e080701007387 */ /* 0x000fe20000100800 */
[----:B0-----:R-:W-:-:S02]  /*6bf50*/  PRMT R12, R16, 0x7632, R12 ;  /* 0x00007632100c7816 */ /* 0x001fc4000000000c */
[----:B--2---:R-:W-:Y:S01]  /*6bf60*/  ISETP.LT.AND P2, PT, R3, UR4, !P0 ;  /* 0x0000000403007c0c */ /* 0x004fe2000c741270 */
[----:B------:R-:W-:-:S12]  /*6bf70*/  IMAD.WIDE R2, R14, 0x2, R8 ;  /* 0x000000020e027825 */ /* 0x000fd800078e0208 */
[----:B------:R0:W-:Y:S04]  /*6bf80*/  @P2 STG.E.U16 desc[UR10][R2.64], R16 ;  /* 0x0000001002002986 */ /* 0x0001e8000c10150a */
[----:B0-----:R-:W2:Y:S01]  /*6bf90*/  LDL.LU R16, [R1+0x710] ;  /* 0x0007100001107983 */ /* 0x001ea20000300800 */
[----:B------:R-:W-:Y:S01]  /*6bfa0*/  ISETP.LT.AND P1, PT, R11, UR4, !P0 ;  /* 0x000000040b007c0c */ /* 0x000fe2000c721270 */
[----:B------:R-:W-:Y:S01]  /*6bfb0*/  VIADD R27, R14, UR5 ;  /* 0x000000050e1b7c36 */ /* 0x000fe20008000000 */
[----:B------:R-:W-:Y:S01]  /*6bfc0*/  ISETP.LT.AND P0, PT, R10, UR4, !P6 ;  /* 0x000000040a007c0c */ /* 0x000fe2000f701270 */
[----:B------:R-:W-:Y:S02]  /*6bfd0*/  ULDC UR5, c[0x0][0x248] ;  /* 0x0000920000057ab9 */ /* 0x000fe40000000800 */
[----:B------:R-:W-:Y:S01]  /*6bfe0*/  VIADD R26, R27, UR5 ;  /* 0x000000051b1a7c36 */ /* 0x000fe20008000000 */
[----:B------:R-:W-:Y:S01]  /*6bff0*/  ULDC UR5, c[0x0][0x248] ;  /* 0x0000920000057ab9 */ /* 0x000fe20000000800 */
[----:B------:R-:W-:Y:S01]  /*6c000*/  ISETP.LT.AND P2, PT, R28, UR4, !P6 ;  /* 0x000000041c007c0c */ /* 0x000fe2000f741270 */
[----:B------:R-:W-:-:S04]  /*6c010*/  IMAD.WIDE R4, R14, 0x2, R6 ;  /* 0x000000020e047825 */ /* 0x000fc800078e0206 */
[----:B------:R-:W-:Y:S02]  /*6c020*/  VIADD R15, R26, UR5 ;  /* 0x000000051a0f7c36 */ /* 0x000fe40008000000 */
[----:B------:R-:W-:Y:S01]  /*6c030*/  IMAD.WIDE R2, R27, 0x2, R24 ;  /* 0x000000021b027825 */ /* 0x000fe200078e0218 */
[----:B------:R-:W-:-:S03]  /*6c040*/  ULDC UR5, c[0x0][0x248] ;  /* 0x0000920000057ab9 */ /* 0x000fc60000000800 */
[----:B------:R-:W-:Y:S01]  /*6c050*/  VIADD R14, R15, UR5 ;  /* 0x000000050f0e7c36 */ /* 0x000fe20008000000 */
[----:B------:R0:W-:Y:S04]  /*6c060*/  @P1 STG.E.U16 desc[UR10][R4.64], R12 ;  /* 0x0000000c04001986 */ /* 0x0001e8000c10150a */
[----:B------:R1:W-:Y:S01]  /*6c070*/  @P0 STG.E.U16 desc[UR10][R2.64], R29 ;  /* 0x0000001d02000986 */ /* 0x0003e2000c10150a */
[----:B------:R-:W-:Y:S02]  /*6c080*/  ULDC UR5, c[0x0][0x248] ;  /* 0x0000920000057ab9 */ /* 0x000fe40000000800 */
[----:B------:R-:W-:Y:S01]  /*6c090*/  VIADD R28, R14, UR5 ;  /* 0x000000050e1c7c36 */ /* 0x000fe20008000000 */
[----:B------:R-:W-:Y:S01]  /*6c0a0*/  ULDC UR5, c[0x0][0x248] ;  /* 0x0000920000057ab9 */ /* 0x000fe20000000800 */
[----:B------:R-:W-:-:S02]  /*6c0b0*/  ISETP.LT.AND P1, PT, R0, UR4, !P6 ;  /* 0x0000000400007c0c */ /* 0x000fc4000f721270 */
[----:B0-----:R-:W-:Y:S01]  /*6c0c0*/  PRMT R4, R29, 0x7632, R4 ;  /* 0x000076321d047816 */ /* 0x001fe20000000004 */
[----:B-1----:R-:W-:-:S04]  /*6c0d0*/  IMAD.WIDE R2, R27, 0x2, R22 ;  /* 0x000000021b027825 */ /* 0x002fc800078e0216 */
[----:B------:R-:W-:Y:S02]  /*6c0e0*/  VIADD R29, R28, UR5 ;  /* 0x000000051c1d7c36 */ /* 0x000fe40008000000 */
[----:B---3--:R-:W-:Y:S01]  /*6c0f0*/  VIADD R5, R17, 0x74 ;  /* 0x0000007411057836 */ /* 0x008fe20000000000 */
[----:B------:R-:W-:Y:S01]  /*6c100*/  ULDC UR5, c[0x0][0x248] ;  /* 0x0000920000057ab9 */ /* 0x000fe20000000800 */
[----:B------:R0:W-:Y:S01]  /*6c110*/  @P2 STG.E.U16 desc[UR10][R2.64], R4 ;  /* 0x0000000402002986 */ /* 0x0001e2000c10150a */
[----:B------:R-:W-:Y:S01]  /*6c120*/  VIADD R0, R29, UR5 ;  /* 0x000000051d007c36 */ /* 0x000fe20008000000 */
[----:B------:R-:W-:Y:S01]  /*6c130*/  ULDC UR5, c[0x0][0x248] ;  /* 0x0000920000057ab9 */ /* 0x000fe20000000800 */
[----:B------:R-:W-:Y:S01]  /*6c140*/  ISETP.GE.AND P0, PT, R5, UR8, PT ;  /* 0x0000000805007c0c */ /* 0x000fe2000bf06270 */
[----:B------:R-:W-:Y:S01]  /*6c150*/  STL [R1+0x1e10], R25 ;  /* 0x001e101901007387 */ /* 0x000fe20000100800 */
[----:B------:R-:W-:Y:S02]  /*6c160*/  VIADD R5, R0, UR5 ;  /* 0x0000000500057c36 */ /* 0x000fe40008000000 */
[----:B0-----:R-:W-:Y:S01]  /*6c170*/  VIADD R4, R17, 0x75 ;  /* 0x0000007511047836 */ /* 0x001fe20000000000 */
[----:B------:R0:W-:Y:S01]  /*6c180*/  STL [R1], R0 ;  /* 0x0000000001007387 */ /* 0x0001e20000100800 */
[----:B------:R-:W-:Y:S01]  /*6c190*/  IMAD.WIDE R2, R27, 0x2, R20 ;  /* 0x000000021b027825 */ /* 0x000fe200078e0214 */
[----:B------:R-:W-:-:S02]  /*6c1a0*/  ULDC UR5, c[0x0][0x248] ;  /* 0x0000920000057ab9 */ /* 0x000fc40000000800 */
[----:B------:R-:W-:Y:S01]  /*6c1b0*/  ISETP.GE.AND P2, PT, R4, UR8, PT ;  /* 0x0000000804007c0c */ /* 0x000fe2000bf46270 */
[----:B------:R-:W-:Y:S02]  /*6c1c0*/  VIADD R12, R17, 0x76 ;  /* 0x00000076110c7836 */ /* 0x000fe40000000000 */
[----:B------:R-:W-:Y:S01]  /*6c1d0*/  VIADD R4, R5, UR5 ;  /* 0x0000000505047c36 */ /* 0x000fe20008000000 */
[----:B------:R-:W-:Y:S01]  /*6c1e0*/  ULDC UR5, c[0x0][0x248] ;  /* 0x0000920000057ab9 */ /* 0x000fe20000000800 */
[----:B0-----:R-:W-:-:S05]  /*6c1f0*/  P2R R0, PR, RZ, 0x4 ;  /* 0x00000004ff007803 */ /* 0x001fca0000000000 */
[----:B------:R0:W-:Y:S02]  /*6c200*/  STL [R1+0x50], R0 ;  /* 0x0000500001007387 */ /* 0x0001e40000100800 */
[----:B0-----:R-:W-:Y:S01]  /*6c210*/  VIADD R0, R4, UR5 ;  /* 0x0000000504007c36 */ /* 0x001fe20008000000 */
[----:B------:R-:W-:-:S03]  /*6c220*/  ULDC UR5, c[0x0][0x248] ;  /* 0x0000920000057ab9 */ /* 0x000fc60000000800 */
[----:B------:R-:W-:Y:S01]  /*6c230*/  VIADD R0, R0, UR5 ;  /* 0x0000000500007c36 */ /* 0x000fe20008000000 */
[----:B------:R-:W-:Y:S01]  /*6c240*/  ULDC UR5, c[0x0][0x248] ;  /* 0x0000920000057ab9 */ /* 0x000fe20000000800 */
[C---:B------:R-:W-:Y:S02]  /*6c250*/  VIADD R6, R17.reuse, 0x77 ;  /* 0x0000007711067836 */ /* 0x040fe40000000000 */
[C---:B------:R-:W-:Y:S02]  /*6c260*/  VIADD R7, R17.reuse, 0x78 ;  /* 0x0000007811077836 */ /* 0x040fe40000000000 */
[C---:B------:R-:W-:Y:S02]  /*6c270*/  VIADD R8, R17.reuse, 0x79 ;  /* 0x0000007911087836 */ /* 0x040fe40000000000 */
[C---:B------:R-:W-:Y:S02]  /*6c280*/  VIADD R9, R17.reuse, 0x7a ;  /* 0x0000007a11097836 */ /* 0x040fe40000000000 */
[----:B------:R-:W-:Y:S01]  /*6c290*/  VIADD R10, R17, 0x7b ;  /* 0x0000007b110a7836 */ /* 0x000fe20000000000 */
[----:B------:R-:W-:-:S02]  /*6c2a0*/  ISETP.GE.AND P2, PT, R7, UR8, PT ;  /* 0x0000000807007c0c */ /* 0x000fc4000bf46270 */
[----:B------:R-:W-:Y:S01]  /*6c2b0*/  ISETP.GE.AND P3, PT, R8, UR8, PT ;  /* 0x0000000808007c0c */ /* 0x000fe2000bf66270 */
[----:B------:R-:W-:Y:S01]  /*6c2c0*/  VIADD R11, R17, 0x7c ;  /* 0x0000007c110b7836 */ /* 0x000fe20000000000 */
[----:B--2---:R0:W-:Y:S01]  /*6c2d0*/  @P1 STG.E.U16 desc[UR10][R2.64], R16 ;  /* 0x0000001002001986 */ /* 0x0041e2000c10150a */
[----:B------:R-:W-:Y:S02]  /*6c2e0*/  ISETP.GE.AND P1, PT, R12, UR8, PT ;  /* 0x000000080c007c0c */ /* 0x000fe4000bf26270 */
[----:B0-----:R-:W-:Y:S02]  /*6c2f0*/  PRMT R3, R16, 0x7632, R3 ;  /* 0x0000763210037816 */ /* 0x001fe40000000003 */
[----:B------:R-:W-:-:S03]  /*6c300*/  P2R R2, PR, RZ, 0x2 ;  /* 0x00000002ff027803 */ /* 0x000fc60000000000 */
[----:B------:R-:W-:Y:S04]  /*6c310*/  STL.S16 [R1+0x3c], R3 ;  /* 0x00003c0301007387 */ /* 0x000fe80000100600 */
[----:B------:R-:W-:Y:S04]  /*6c320*/  STL [R1+0x54], R2 ;  /* 0x0000540201007387 */ /* 0x000fe80000100800 */
[----:B------:R0:W-:Y:S02]  /*6c330*/  STL [R1+0x30], R0 ;  /* 0x0000300001007387 */ /* 0x0001e40000100800 */
[----:B0-----:R-:W-:Y:S01]  /*6c340*/  VIADD R0, R0, UR5 ;  /* 0x0000000500007c36 */ /* 0x001fe20008000000 */
[----:B------:R-:W-:-:S04]  /*6c350*/  ULDC UR5, c[0x0][0x248] ;  /* 0x0000920000057ab9 */ /* 0x000fc80000000800 */
[----:B------:R0:W-:Y:S02]  /*6c360*/  STL [R1+0x4], R0 ;  /* 0x0000040001007387 */ /* 0x0001e40000100800 */
[----:B0-----:R-:W-:-:S04]  /*6c370*/  VIADD R0, R0, UR6 ;  /* 0x0000000600007c36 */ /* 0x001fc80008000000 */
[----:B------:R-:W-:-:S04]  /*6c380*/  VIADD R3, R0, UR7 ;  /* 0x0000000700037c36 */ /* 0x000fc80008000000 */
[----:B------:R-:W-:Y:S01]  /*6c390*/  VIADD R2, R3, UR5 ;  /* 0x0000000503027c36 */ /* 0x000fe20008000000 */
[----:B------:R-:W-:Y:S01]  /*6c3a0*/  ULDC UR5, c[0x0][0x248] ;  /* 0x0000920000057ab9 */ /* 0x000fe20000000800 */
[----:B------:R-:W-:Y:S02]  /*6c3b0*/  ISETP.GE.AND P1, PT, R6, UR8, PT ;  /* 0x0000000806007c0c */ /* 0x000fe4000bf26270 */
[----:B------:R-:W-:Y:S01]  /*6c3c0*/  VIADD R25, R2, UR5 ;  /* 0x0000000502197c36 */ /* 0x000fe20008000000 */
[----:B------:R0:W-:Y:S01]  /*6c3d0*/  STL [R1+0x34], R0 ;  /* 0x0000340001007387 */ /* 0x0001e20000100800 */
[----:B------:R-:W-:Y:S02]  /*6c3e0*/  P2R R8, PR, RZ, 0x2 ;  /* 0x00000002ff087803 */ /* 0x000fe40000000000 */
[----:B------:R-:W-:Y:S02]  /*6c3f0*/  ISETP.GE.AND P1, PT, R9, UR8, PT ;  /* 0x0000000809007c0c */ /* 0x000fe4000bf26270 */
[----:B------:R-:W-:Y:S01]  /*6c400*/  P2R R9, PR, RZ, 0x4 ;  /* 0x00000004ff097803 */ /* 0x000fe20000000000 */
[----:B------:R1:W-:Y:S01]  /*6c410*/  STL [R1+0x40], R25 ;  /* 0x0000401901007387 */ /* 0x0003e20000100800 */
[----:B------:R-:W-:-:S02]  /*6c420*/  ISETP.GE.AND P2, PT, R10, UR8, PT ;  /* 0x000000080a007c0c */ /* 0x000fc4000bf46270 */
[----:B------:R-:W-:Y:S01]  /*6c430*/  P2R R10, PR, RZ, 0x8 ;  /* 0x00000008ff0a7803 */ /* 0x000fe20000000000 */
[C---:B------:R-:W-:Y:S02]  /*6c440*/  VIADD R16, R17.reuse, 0x7d ;  /* 0x0000007d11107836 */ /* 0x040fe40000000000 */
[C---:B0-----:R-:W-:Y:S01]  /*6c450*/  VIADD R0, R17.reuse, 0x7f ;  /* 0x0000007f11007836 */ /* 0x041fe20000000000 */
[----:B-1----:R-:W2:Y:S04]  /*6c460*/  LDL.LU R25, [R1+0x1e10] ;  /* 0x001e100001197983 */ /* 0x002ea80000300800 */
[----:B------:R-:W3:Y:S04]  /*6c470*/  LDL.LU R6, [R1+0x1e0c] ;  /* 0x001e0c0001067983 */ /* 0x000ee80000300800 */
[----:B------:R-:W3:Y:S04]  /*6c480*/  LDL.LU R7, [R1+0x1e08] ;  /* 0x001e080001077983 */ /* 0x000ee80000300800 */
[----:B------:R0:W-:Y:S01]  /*6c490*/  STL [R1+0x10], R8 ;  /* 0x0000100801007387 */ /* 0x0001e20000100800 */
[----:B------:R-:W-:Y:S01]  /*6c4a0*/  VIADD R17, R17, 0x7e ;  /* 0x0000007e11117836 */ /* 0x000fe20000000000 */
[----:B------:R-:W-:-:S02]  /*6c4b0*/  ISETP.GE.AND P3, PT, R11, UR8, PT ;  /* 0x000000080b007c0c */ /* 0x000fc4000bf66270 */
[----:B------:R-:W-:Y:S01]  /*6c4c0*/  ISETP.GE.AND P4, PT, R16, UR8, PT ;  /* 0x0000000810007c0c */ /* 0x000fe2000bf86270 */
[----:B0-----:R-:W4:Y:S04]  /*6c4d0*/  LDL.LU R8, [R1+0x1e04] ;  /* 0x001e040001087983 */ /* 0x001f280000300800 */
[----:B------:R0:W-:Y:S01]  /*6c4e0*/  STL [R1+0x18], R9 ;  /* 0x0000180901007387 */ /* 0x0001e20000100800 */
[----:B------:R-:W-:Y:S02]  /*6c4f0*/  ISETP.GE.AND P5, PT, R17, UR8, PT ;  /* 0x0000000811007c0c */ /* 0x000fe4000bfa6270 */
[----:B------:R-:W-:Y:S01]  /*6c500*/  ISETP.GE.AND P6, PT, R0, UR8, PT ;  /* 0x0000000800007c0c */ /* 0x000fe2000bfc6270 */
[----:B0-----:R-:W4:Y:S04]  /*6c510*/  LDL.LU R9, [R1+0x1e00] ;  /* 0x001e000001097983 */ /* 0x001f280000300800 */
[----:B------:R0:W-:Y:S04]  /*6c520*/  STL [R1+0x1c], R10 ;  /* 0x00001c0a01007387 */ /* 0x0001e80000100800 */
[----:B0-----:R-:W3:Y:S04]  /*6c530*/  LDL.LU R10, [R1+0x1dfc] ;  /* 0x001dfc00010a7983 */ /* 0x001ee80000300800 */
[----:B------:R-:W3:Y:S04]  /*6c540*/  LDL.LU R11, [R1+0x1df8] ;  /* 0x001df800010b7983 */ /* 0x000ee80000300800 */
[----:B------:R-:W4:Y:S04]  /*6c550*/  LDL.LU R16, [R1+0x1df4] ;  /* 0x001df40001107983 */ /* 0x000f280000300800 */
[----:B------:R-:W4:Y:S04]  /*6c560*/  LDL.LU R17, [R1+0x1df0] ;  /* 0x001df00001117983 */ /* 0x000f280000300800 */
[----:B------:R-:W3:Y:S01]  /*6c570*/  LDL.LU R0, [R1+0x1dec] ;  /* 0x001dec0001007983 */ /* 0x000ee20000300800 */
[----:B------:R-:W-:-:S03]  /*6c580*/  IMAD.WIDE R12, R27, 0x2, R18 ;  /* 0x000000021b0c7825 */ /* 0x000fc600078e0212 */
[----:B--2---:R-:W-:Y:S01]  /*6c590*/  STL [R1+0x1ed4], R25 ;  /* 0x001ed41901007387 */ /* 0x004fe20000100800 */
[----:B------:R-:W-:-:S03]  /*6c5a0*/  ULDC UR5, c[0x0][0x248] ;  /* 0x0000920000057ab9 */ /* 0x000fc60000000800 */
[----:B------:R0:W-:Y:S04]  /*6c5b0*/  STL [R1+0x1ed0], R22 ;  /* 0x001ed01601007387 */ /* 0x0001e80000100800 */
[----:B0-----:R-:W2:Y:S04]  /*6c5c0*/  LDL.LU R22, [R1+0x38] ;  /* 0x0000380001167983 */ /* 0x001ea80000300800 */
[----:B------:R0:W-:Y:S04]  /*6c5d0*/  STL [R1+0x1ecc], R23 ;  /* 0x001ecc1701007387 */ /* 0x0001e80000100800 */
[----:B0-----:R-:W4:Y:S04]  /*6c5e0*/  LDL.LU R23, [R1+0x4c] ;  /* 0x00004c0001177983 */ /* 0x001f280000300800 */
[----:B------:R0:W-:Y:S04]  /*6c5f0*/  STL [R1+0x1ec8], R20 ;  /* 0x001ec81401007387 */ /* 0x0001e80000100800 */
[----:B0-----:R-:W4:Y:S04]  /*6c600*/  LDL.LU R20, [R1+0x720] ;  /* 0x0007200001147983 */ /* 0x001f280000300800 */
[----:B------:R0:W-:Y:S04]  /*6c610*/  STL [R1+0x1ec4], R21 ;  /* 0x001ec41501007387 */ /* 0x0001e80000100800 */
[----:B0-----:R-:W4:Y:S04]  /*6c620*/  LDL.LU R21, [R1+0x730] ;  /* 0x0007300001157983 */ /* 0x001f280000300800 */
[----:B------:R-:W-:Y:S04]  /*6c630*/  STL [R1+0x1ec0], R18 ;  /* 0x001ec01201007387 */ /* 0x000fe80000100800 */
[----:B------:R0:W-:Y:S04]  /*6c640*/  STL [R1+0x1ebc], R19 ;  /* 0x001ebc1301007387 */ /* 0x0001e80000100800 */
[----:B0-----:R-:W4:Y:S04]  /*6c650*/  LDL R19, [R1+0x13e0] ;  /* 0x0013e00001137983 */ /* 0x001f280000100800 */
[----:B------:R0:W-:Y:S04]  /*6c660*/  STL [R1+0x1eb0], R15 ;  /* 0x001eb00f01007387 */ /* 0x0001e80000100800 */
[----:B0-----:R-:W4:Y:S04]  /*6c670*/  LDL R15, [R1+0x13f0] ;  /* 0x0013f000010f7983 */ /* 0x001f280000100800 */
[----:B------:R0:W-:Y:S01]  /*6c680*/  STL [R1+0x1ea0], R14 ;  /* 0x001ea00e01007387 */ /* 0x0001e20000100800 */
[----:B------:R-:W-:-:S03]  /*6c690*/  P2R R25, PR, RZ, 0x10 ;  /* 0x00000010ff197803 */ /* 0x000fc60000000000 */
[----:B0-----:R-:W4:Y:S04]  /*6c6a0*/  LDL R14, [R1+0x13f4] ;  /* 0x0013f400010e7983 */ /* 0x001f280000100800 */
[----:B------:R-:W-:Y:S04]  /*6c6b0*/  STL [R1+0x1e90], R28 ;  /* 0x001e901c01007387 */ /* 0x000fe80000100800 */
[----:B------:R0:W-:Y:S04]  /*6c6c0*/  STL [R1+0x1e80], R29 ;  /* 0x001e801d01007387 */ /* 0x0001e80000100800 */
[----:B0-----:R-:W4:Y:S04]  /*6c6d0*/  LDL R29, [R1+0x13f8] ;  /* 0x0013f800011d7983 */ /* 0x001f280000100800 */
[----:B------:R0:W-:Y:S04]  /*6c6e0*/  STL [R1+0x1e6c], R5 ;  /* 0x001e6c0501007387 */ /* 0x0001e80000100800 */
[----:B0-----:R-:W4:Y:S04]  /*6c6f0*/  LDL.LU R5, [R1+0x44] ;  /* 0x0000440001057983 */ /* 0x001f280000300800 */
[----:B------:R0:W-:Y:S04]  /*6c700*/  STL [R1+0x1e54], R4 ;  /* 0x001e540401007387 */ /* 0x0001e80000100800 */
[----:B0-----:R-:W4:Y:S04]  /*6c710*/  LDL R4, [R1+0x1400] ;  /* 0x0014000001047983 */ /* 0x001f280000100800 */
[----:B---3--:R0:W-:Y:S04]  /*6c720*/  STL [R1+0x1e44], R0 ;  /* 0x001e440001007387 */ /* 0x0081e80000100800 */
[----:B0-----:R-:W3:Y:S04]  /*6c730*/  LDL R0, [R1+0x13ec] ;  /* 0x0013ec0001007983 */ /* 0x001ee80000100800 */
[----:B------:R0:W-:Y:S04]  /*6c740*/  STL [R1+0x1e14], R3 ;  /* 0x001e140301007387 */ /* 0x0001e80000100800 */
[----:B0-----:R-:W3:Y:S04]  /*6c750*/  LDL R3, [R1+0x13e8] ;  /* 0x0013e80001037983 */ /* 0x001ee80000100800 */
[----:B------:R0:W-:Y:S04]  /*6c760*/  STL [R1+0x1e04], R2 ;  /* 0x001e040201007387 */ /* 0x0001e80000100800 */
[----:B0-----:R-:W3:Y:S04]  /*6c770*/  LDL R2, [R1+0x13fc] ;  /* 0x0013fc0001027983 */ /* 0x001ee80000100800 */
[----:B------:R0:W-:Y:S04]  /*6c780*/  STL [R1+0xc], R25 ;  /* 0x00000c1901007387 */ /* 0x0001e80000100800 */
[----:B0-----:R-:W3:Y:S01]  /*6c790*/  LDL.LU R25, [R1+0x1ed4] ;  /* 0x001ed40001197983 */ /* 0x001ee20000300800 */
[----:B--2---:R-:W-:-:S02]  /*6c7a0*/  ISETP.NE.AND P4, PT, R22, RZ, PT ;  /* 0x000000ff1600720c */ /* 0x004fc40003f85270 */
[----:B------:R-:W-:-:S05]  /*6c7b0*/  P2R R22, PR, RZ, 0x20 ;  /* 0x00000020ff167803 */ /* 0x000fca0000000000 */
[----:B------:R0:W-:Y:S01]  /*6c7c0*/  STL [R1+0x20], R22 ;  /* 0x0000201601007387 */ /* 0x0001e20000100800 */
[----:B----4-:R-:W-:Y:S02]  /*6c7d0*/  ISETP.NE.AND P5, PT, R23, RZ, PT ;  /* 0x000000ff1700720c */ /* 0x010fe40003fa5270 */
[----:B------:R-:W-:Y:S01]  /*6c7e0*/  P2R R23, PR, RZ, 0x40 ;  /* 0x00000040ff177803 */ /* 0x000fe20000000000 */
[----:B0-----:R-:W2:Y:S04]  /*6c7f0*/  LDL.LU R22, [R1+0x1ed0] ;  /* 0x001ed00001167983 */ /* 0x001ea80000300800 */
[----:B------:R0:W-:Y:S04]  /*6c800*/  STL [R1+0x24], R23 ;  /* 0x0000241701007387 */ /* 0x0001e80000100800 */
[----:B0-----:R-:W4:Y:S01]  /*6c810*/  LDL.LU R23, [R1+0x1ecc] ;  /* 0x001ecc0001177983 */ /* 0x001f220000300800 */
[----:B------:R-:W-:-:S03]  /*6c820*/  ISETP.LT.AND P6, PT, R15, UR4, !P5 ;  /* 0x000000040f007c0c */ /* 0x000fc6000efc1270 */
[----:B------:R0:W-:Y:S04]  /*6c830*/  STL [R1+0x1eb4], R15 ;  /* 0x001eb40f01007387 */ /* 0x0001e80000100800 */
[----:B0-----:R-:W3:Y:S01]  /*6c840*/  LDL.LU.S16 R15, [R1+0x3c] ;  /* 0x00003c00010f7983 */ /* 0x001ee20000300600 */
[----:B------:R-:W-:-:S05]  /*6c850*/  PRMT R28, R20, 0x7632, R28 ;  /* 0x00007632141c7816 */ /* 0x000fca000000001c */
[----:B---3--:R0:W-:Y:S01]  /*6c860*/  @P6 STG.E.U16 desc[UR10][R12.64], R15 ;  /* 0x0000000f0c006986 */ /* 0x0081e2000c10150a */
[----:B------:R-:W-:Y:S01]  /*6c870*/  ISETP.LT.AND P6, PT, R14, UR4, !P5 ;  /* 0x000000040e007c0c */ /* 0x000fe2000efc1270 */
[----:B0-----:R-:W-:Y:S02]  /*6c880*/  IMAD.WIDE R12, R27, 0x2, R16 ;  /* 0x000000021b0c7825 */ /* 0x001fe400078e0210 */
[----:B------:R-:W3:Y:S10]  /*6c890*/  LDL.LU R15, [R1+0x750] ;  /* 0x00075000010f7983 */ /* 0x000ef40000300800 */
[----:B------:R0:W-:Y:S01]  /*6c8a0*/  @P6 STG.E.U16 desc[UR10][R12.64], R20 ;  /* 0x000000140c006986 */ /* 0x0001e2000c10150a */
[----:B------:R-:W-:-:S03]  /*6c8b0*/  ISETP.LT.AND P6, PT, R29, UR4, !P5 ;  /* 0x000000041d007c0c */ /* 0x000fc6000efc1270 */
[----:B------:R1:W-:Y:S01]  /*6c8c0*/  STL [R1+0x1eb8], R17 ;  /* 0x001eb81101007387 */ /* 0x0003e20000100800 */
[----:B0-----:R-:W-:-:S03]  /*6c8d0*/  IMAD.WIDE R12, R27, 0x2, R10 ;  /* 0x000000021b0c7825 */ /* 0x001fc600078e020a */
[----:B-1----:R-:W2:Y:S06]  /*6c8e0*/  LDL.LU R17, [R1+0x740] ;  /* 0x0007400001117983 */ /* 0x002eac0000300800 */
[----:B------:R0:W-:Y:S01]  /*6c8f0*/  @P6 STG.E.U16 desc[UR10][R12.64], R28 ;  /* 0x0000001c0c006986 */ /* 0x0001e2000c10150a */
[----:B------:R-:W-:-:S03]  /*6c900*/  ISETP.LT.AND P6, PT, R2, UR4, !P5 ;  /* 0x0000000402007c0c */ /* 0x000fc6000efc1270 */
[----:B------:R-:W3:Y:S01]  /*6c910*/  LDL.LU R20, [R1+0x1ec8] ;  /* 0x001ec80001147983 */ /* 0x000ee20000300800 */
[----:B0-----:R-:W-:-:S03]  /*6c920*/  IMAD.WIDE R12, R27, 0x2, R8 ;  /* 0x000000021b0c7825 */ /* 0x001fc600078e0208 */
[----:B------:R-:W3:Y:S06]  /*6c930*/  LDL.LU R28, [R1+0x760] ;  /* 0x00076000011c7983 */ /* 0x000eec0000300800 */
[----:B------:R0:W-:Y:S02]  /*6c940*/  @P6 STG.E.U16 desc[UR10][R12.64], R21 ;  /* 0x000000150c006986 */ /* 0x0001e4000c10150a */
[----:B0-----:R-:W-:Y:S02]  /*6c950*/  IMAD.MOV.U32 R13, RZ, RZ, R21 ;  /* 0x000000ffff0d7224 */ /* 0x001fe400078e0015 */
[----:B------:R-:W3:Y:S01]  /*6c960*/  LDL.LU R21, [R1+0x1ec4] ;  /* 0x001ec40001157983 */ /* 0x000ee20000300800 */
[----:B------:R-:W-:-:S02]  /*6c970*/  ISETP.LT.AND P5, PT, R4, UR4, !P5 ;  /* 0x0000000404007c0c */ /* 0x000fc4000efa1270 */
[----:B------:R-:W-:Y:S01]  /*6c980*/  PRMT R18, R13, 0x7632, R18 ;  /* 0x000076320d127816 */ /* 0x000fe20000000012 */
[----:B------:R-:W-:-:S10]  /*6c990*/  IMAD.WIDE R12, R27, 0x2, R6 ;  /* 0x000000021b0c7825 */ /* 0x000fd400078e0206 */
[----:B------:R0:W-:Y:S01]  /*6c9a0*/  @P5 STG.E.U16 desc[UR10][R12.64], R18 ;  /* 0x000000120c005986 */ /* 0x0001e2000c10150a */
[----:B------:R-:W-:Y:S01]  /*6c9b0*/  ISETP.LT.AND P5, PT, R19, UR4, !P4 ;  /* 0x0000000413007c0c */ /* 0x000fe2000e7a1270 */
[----:B0-----:R-:W-:Y:S02]  /*6c9c0*/  IMAD.WIDE R12, R26, 0x2, R24 ;  /* 0x000000021a0c7825 */ /* 0x001fe400078e0218 */
[----:B------:R-:W3:Y:S01]  /*6c9d0*/  LDL.LU R18, [R1+0x1ec0] ;  /* 0x001ec00001127983 */ /* 0x000ee20000300800 */
[----:B------:R-:W-:-:S03]  /*6c9e0*/  ISETP.NE.AND P6, PT, R5, RZ, PT ;  /* 0x000000ff0500720c */ /* 0x000fc60003fc5270 */
[----:B------:R-:W3:Y:S04]  /*6c9f0*/  LDL.LU R5, [R1+0x770] ;  /* 0x0007700001057983 */ /* 0x000ee80000300800 */
[----:B------:R-:W3:Y:S04]  /*6ca00*/  LDL.LU R19, [R1+0x1ebc] ;  /* 0x001ebc0001137983 */ /* 0x000ee80000300800 */
[----:B----4-:R-:W-:Y:S04]  /*6ca10*/  STL [R1+0x1eac], R23 ;  /* 0x001eac1701007387 */ /* 0x010fe80000100800 */
[----:B--2---:R0:W-:Y:S01]  /*6ca20*/  @P5 STG.E.U16 desc[UR10][R12.64], R17 ;  /* 0x000000110c005986 */ /* 0x0041e2000c10150a */
[----:B------:R-:W-:-:S02]  /*6ca30*/  ISETP.LT.AND P5, PT, R3, UR4, !P4 ;  /* 0x0000000403007c0c */ /* 0x000fc4000e7a1270 */
[----:B------:R-:W-:Y:S01]  /*6ca40*/  PRMT R27, R17, 0x7632, R27 ;  /* 0x00007632111b7816 */ /* 0x000fe2000000001b */
[----:B0-----:R-:W-:Y:S01]  /*6ca50*/  IMAD.WIDE R12, R26, 0x2, R22 ;  /* 0x000000021a0c7825 */ /* 0x001fe200078e0216 */
[----:B------:R-:W2:Y:S09]  /*6ca60*/  LDL.LU R17, [R1+0x1eb8] ;  /* 0x001eb80001117983 */ /* 0x000eb20000300800 */
[----:B------:R3:W-:Y:S01]  /*6ca70*/  @P5 STG.E.U16 desc[UR10][R12.64], R27 ;  /* 0x0000001b0c005986 */ /* 0x0007e2000c10150a */
[----:B------:R-:W-:-:S03]  /*6ca80*/  ISETP.LT.AND P5, PT, R0, UR4, !P4 ;  /* 0x0000000400007c0c */ /* 0x000fc6000e7a1270 */
[----:B------:R-:W4:Y:S04]  /*6ca90*/  LDL R23, [R1+0x13e0] ;  /* 0x0013e00001177983 */ /* 0x000f280000100800 */
[----:B------:R0:W-:Y:S01]  /*6caa0*/  STL [R1+0x1ea8], R3 ;  /* 0x001ea80301007387 */ /* 0x0001e20000100800 */
[----:B---3--:R-:W-:Y:S01]  /*6cab0*/  PRMT R27, R15, 0x7632, R27 ;  /* 0x000076320f1b7816 */ /* 0x008fe2000000001b */
[C---:B------:R-:W-:Y:S02]  /*6cac0*/  IMAD.WIDE R12, R26.reuse, 0x2, R20 ;  /* 0x000000021a0c7825 */ /* 0x040fe400078e0214 */
[----:B0-----:R-:W3:Y:S04]  /*6cad0*/  LDL.LU R3, [R1+0x704] ;  /* 0x0007040001037983 */ /* 0x001ee80000300800 */
[----:B------:R0:W-:Y:S04]  /*6cae0*/  @P5 STG.E.U16 desc[UR10][R12.64], R15 ;  /* 0x0000000f0c005986 */ /* 0x0001e8000c10150a */
[----:B0-----:R-:W2:Y:S01]  /*6caf0*/  LDL.LU R15, [R1+0x1eb4] ;  /* 0x001eb400010f7983 */ /* 0x001ea20000300800 */
[----:B------:R-:W-:Y:S01]  /*6cb00*/  IMAD.WIDE R12, R26, 0x2, R18 ;  /* 0x000000021a0c7825 */ /* 0x000fe200078e0212 */
[----:B--2---:R-:W-:-:S02]  /*6cb10*/  ISETP.LT.AND P5, PT, R15, UR4, !P4 ;  /* 0x000000040f007c0c */ /* 0x004fc4000e7a1270 */
[----:B------:R-:W2:Y:S11]  /*6cb20*/  LDL.LU R15, [R1+0x1eb0] ;  /* 0x001eb000010f7983 */ /* 0x000eb60000300800 */
[----:B------:R0:W-:Y:S01]  /*6cb30*/  @P5 STG.E.U16 desc[UR10][R12.64], R27 ;  /* 0x0000001b0c005986 */ /* 0x0001e2000c10150a */
[----:B------:R-:W-:Y:S01]  /*6cb40*/  ISETP.LT.AND P5, PT, R14, UR4, !P4 ;  /* 0x000000040e007c0c */ /* 0x000fe2000e7a1270 */
[----:B0-----:R-:W-:-:S12]  /*6cb50*/  IMAD.WIDE R12, R26, 0x2, R16 ;  /* 0x000000021a0c7825 */ /* 0x001fd800078e0210 */
[----:B------:R0:W-:Y:S01]  /*6cb60*/  @P5 STG.E.U16 desc[UR10][R12.64], R28 ;  /* 0x0000001c0c005986 */ /* 0x0001e2000c10150a */
[----:B------:R-:W-:Y:S02]  /*6cb70*/  ISETP.LT.AND P5, PT, R29, UR4, !P4 ;  /* 0x000000041d007c0c */ /* 0x000fe4000e7a1270 */
[----:B------:R-:W-:Y:S01]  /*6cb80*/  PRMT R27, R28, 0x7632, R27 ;  /* 0x000076321c1b7816 */ /* 0x000fe2000000001b */
[----:B0-----:R-:W-:-:S10]  /*6cb90*/  IMAD.WIDE R12, R26, 0x2, R10 ;  /* 0x000000021a0c7825 */ /* 0x001fd400078e020a */
[----:B------:R0:W-:Y:S01]  /*6cba0*/  @P5 STG.E.U16 desc[UR10][R12.64], R27 ;  /* 0x0000001b0c005986 */ /* 0x0001e2000c10150a */
[----:B------:R-:W-:-:S03]  /*6cbb0*/  ISETP.LT.AND P5, PT, R2, UR4, !P4 ;  /* 0x0000000402007c0c */ /* 0x000fc6000e7a1270 */
[----:B------:R1:W-:Y:S01]  /*6cbc0*/  STL [R1+0x1ea4], R17 ;  /* 0x001ea41101007387 */ /* 0x0003e20000100800 */
[----:B0-----:R-:W-:-:S03]  /*6cbd0*/  IMAD.WIDE R12, R26, 0x2, R8 ;  /* 0x000000021a0c7825 */ /* 0x001fc600078e0208 */
[----:B-1----:R-:W2:Y:S04]  /*6cbe0*/  LDL.LU R17, [R1+0x714] ;  /* 0x0007140001117983 */ /* 0x002ea80000300800 */
[----:B------:R-:W2:Y:S04]  /*6cbf0*/  LDL.LU R28, [R1+0x724] ;  /* 0x00072400011c7983 */ /* 0x000ea80000300800 */
[----:B------:R0:W-:Y:S04]  /*6cc00*/  @P5 STG.E.U16 desc[UR10][R12.64], R5 ;  /* 0x000000050c005986 */ /* 0x0001e8000c10150a */
[----:B0-----:R-:W4:Y:S01]  /*6cc10*/  LDL.LU R13, [R1+0x48] ;  /* 0x00004800010d7983 */ /* 0x001f220000300800 */
[----:B------:R-:W-:-:S02]  /*6cc20*/  ISETP.LT.AND P4, PT, R4, UR4, !P4 ;  /* 0x0000000404007c0c */ /* 0x000fc4000e781270 */
[----:B------:R-:W-:Y:S02]  /*6cc30*/  PRMT R27, R5, 0x7632, R27 ;  /* 0x00007632051b7816 */ /* 0x000fe4000000001b */
[----:B------:R-:W2:Y:S01]  /*6cc40*/  LDL.LU R5, [R1+0x734] ;  /* 0x0007340001057983 */ /* 0x000ea20000300800 */
[----:B----4-:R-:W-:Y:S01]  /*6cc50*/  ISETP.NE.AND P5, PT, R13, RZ, PT ;  /* 0x000000ff0d00720c */ /* 0x010fe20003fa5270 */
[----:B------:R-:W-:-:S07]  /*6cc60*/  IMAD.WIDE R12, R26, 0x2, R6 ;  /* 0x000000021a0c7825 */ /* 0x000fce00078e0206 */
[----:B------:R2:W-:Y:S01]  /*6cc70*/  @P4 STG.E.U16 desc[UR10][R12.64], R27 ;  /* 0x0000001b0c004986 */ /* 0x0005e2000c10150a */
[----:B------:R-:W-:Y:S02]  /*6cc80*/  ISETP.LT.AND P4, PT, R23, UR4, !P6 ;  /* 0x0000000417007c0c */ /* 0x000fe4000f781270 */
[----:B---3--:R-:W-:Y:S01]  /*6cc90*/  PRMT R26, R3, 0x7632, R26 ;  /* 0x00007632031a7816 */ /* 0x008fe2000000001a */
[C---:B--2---:R-:W-:Y:S01]  /*6cca0*/  IMAD.WIDE R12, R15.reuse, 0x2, R24 ;  /* 0x000000020f0c7825 */ /* 0x044fe200078e0218 */
[----:B------:R-:W2:Y:S04]  /*6ccb0*/  LDL R27, [R1+0x13f0] ;  /* 0x0013f000011b7983 */ /* 0x000ea80000100800 */
[----:B------:R-:W3:Y:S05]  /*6ccc0*/  LDL.LU R23, [R1+0x1eac] ;  /* 0x001eac0001177983 */ /* 0x000eea0000300800 */
[----:B------:R0:W-:Y:S04]  /*6ccd0*/  @P4 STG.E.U16 desc[UR10][R12.64], R3 ;  /* 0x000000030c004986 */ /* 0x0001e8000c10150a */
[----:B0-----:R-:W4:Y:S01]  /*6cce0*/  LDL.LU R3, [R1+0x1ea8] ;  /* 0x001ea80001037983 */ /* 0x001f220000300800 */
[----:B---3--:R-:W-:Y:S01]  /*6ccf0*/  IMAD.WIDE R12, R15, 0x2, R22 ;  /* 0x000000020f0c7825 */ /* 0x008fe200078e0216 */
[----:B----4-:R-:W-:-:S13]  /*6cd00*/  ISETP.LT.AND P4, PT, R3, UR4, !P6 ;  /* 0x0000000403007c0c */ /* 0x010fda000f781270 */
[----:B------:R0:W-:Y:S01]  /*6cd10*/  @P4 STG.E.U16 desc[UR10][R12.64], R26 ;  /* 0x0000001a0c004986 */ /* 0x0001e2000c10150a */
[----:B------:R-:W-:-:S03]  /*6cd20*/  ISETP.LT.AND P4, PT, R0, UR4, !P6 ;  /* 0x0000000400007c0c */ /* 0x000fc6000f781270 */
[----:B------:R1:W-:Y:S01]  /*6cd30*/  STL [R1+0x1e9c], R3 ;  /* 0x001e9c0301007387 */ /* 0x0003e20000100800 */
[----:B0-----:R-:W-:Y:S01]  /*6cd40*/  IMAD.WIDE R12, R15, 0x2, R20 ;  /* 0x000000020f0c7825 */ /* 0x001fe200078e0214 */
[----:B------:R-:W-:Y:S02]  /*6cd50*/  PRMT R26, R17, 0x7632, R26 ;  /* 0x00007632111a7816 */ /* 0x000fe4000000001a */
[----:B-1----:R-:W3:Y:S06]  /*6cd60*/  LDL.LU R3, [R1+0x744] ;  /* 0x0007440001037983 */ /* 0x002eec0000300800 */
[----:B------:R0:W-:Y:S04]  /*6cd70*/  @P4 STG.E.U16 desc[UR10][R12.64], R17 ;  /* 0x000000110c004986 */ /* 0x0001e8000c10150a */
[----:B0-----:R-:W4:Y:S01]  /*6cd80*/  LDL.LU R17, [R1+0x1ea4] ;  /* 0x001ea40001117983 */ /* 0x001f220000300800 */
[----:B--2---:R-:W-:Y:S01]  /*6cd90*/  ISETP.LT.AND P4, PT, R27, UR4, !P6 ;  /* 0x000000041b007c0c */ /* 0x004fe2000f781270 */
[----:B------:R-:W-:-:S12]  /*6cda0*/  IMAD.WIDE R12, R15, 0x2, R18 ;  /* 0x000000020f0c7825 */ /* 0x000fd800078e0212 */
[----:B------:R0:W-:Y:S01]  /*6cdb0*/  @P4 STG.E.U16 desc[UR10][R12.64], R26 ;  /* 0x0000001a0c004986 */ /* 0x0001e2000c10150a */
[----:B------:R-:W-:Y:S02]  /*6cdc0*/  ISETP.LT.AND P4, PT, R14, UR4, !P6 ;  /* 0x000000040e007c0c */ /* 0x000fe4000f781270 */
[----:B0-----:R-:W-:Y:S01]  /*6cdd0*/  PRMT R26, R28, 0x7632, R26 ;  /* 0x000076321c1a7816 */ /* 0x001fe2000000001a */
[----:B------:R0:W-:Y:S04]  /*6cde0*/  STL [R1+0x1e98], R27 ;  /* 0x001e981b01007387 */ /* 0x0001e80000100800 */
[----:B0-----:R-:W2:Y:S04]  /*6cdf0*/  LDL.LU R27, [R1+0x754] ;  /* 0x00075400011b7983 */ /* 0x001ea80000300800 */
[----:B------:R-:W3:Y:S04]  /*6ce00*/  LDL.LU R14, [R1+0x1ea0] ;  /* 0x001ea000010e7983 */ /* 0x000ee80000300800 */
[----:B------:R-:W-:Y:S01]  /*6ce10*/  STL [R1+0x1e94], R11 ;  /* 0x001e940b01007387 */ /* 0x000fe20000100800 */
[----:B----4-:R-:W-:-:S05]  /*6ce20*/  IMAD.WIDE R12, R15, 0x2, R16 ;  /* 0x000000020f0c7825 */ /* 0x010fca00078e0210 */
[----:B------:R0:W-:Y:S01]  /*6ce30*/  @P4 STG.E.U16 desc[UR10][R12.64], R28 ;  /* 0x0000001c0c004986 */ /* 0x0001e2000c10150a */
[----:B------:R-:W-:Y:S01]  /*6ce40*/  ISETP.LT.AND P4, PT, R29, UR4, !P6 ;  /* 0x000000041d007c0c */ /* 0x000fe2000f781270 */
[----:B0-----:R-:W-:Y:S02]  /*6ce50*/  IMAD.WIDE R12, R15, 0x2, R10 ;  /* 0x000000020f0c7825 */ /* 0x001fe400078e020a */
[----:B------:R-:W4:Y:S10]  /*6ce60*/  LDL R11, [R1+0x13f4] ;  /* 0x0013f400010b7983 */ /* 0x000f340000100800 */
[----:B------:R0:W-:Y:S01]  /*6ce70*/  @P4 STG.E.U16 desc[UR10][R12.64], R26 ;  /* 0x0000001a0c004986 */ /* 0x0001e2000c10150a */
[----:B------:R-:W-:-:S03]  /*6ce80*/  ISETP.LT.AND P4, PT, R2, UR4, !P6 ;  /* 0x0000000402007c0c */ /* 0x000fc6000f781270 */
[----:B------:R-:W4:Y:S01]  /*6ce90*/  LDL.LU R28, [R1+0x764] ;  /* 0x00076400011c7983 */ /* 0x000f220000300800 */
[----:B0-----:R-:W-:-:S09]  /*6cea0*/  IMAD.WIDE R12, R15, 0x2, R8 ;  /* 0x000000020f0c7825 */ /* 0x001fd200078e0208 */
[----:B------:R0:W-:Y:S04]  /*6ceb0*/  @P4 STG.E.U16 desc[UR10][R12.64], R5 ;  /* 0x000000050c004986 */ /* 0x0001e8000c10150a */
[----:B0-----:R-:W2:Y:S01]  /*6cec0*/  LDL.LU R13, [R1+0xc] ;  /* 0x00000c00010d7983 */ /* 0x001ea20000300800 */
[----:B------:R-:W-:Y:S02]  /*6ced0*/  ISETP.LT.AND P6, PT, R4, UR4, !P6 ;  /* 0x0000000404007c0c */ /* 0x000fe4000f7c1270 */
[----:B------:R-:W-:Y:S02]  /*6cee0*/  PRMT R26, R5, 0x7632, R26 ;  /* 0x00007632051a7816 */ /* 0x000fe4000000001a */
[----:B------:R-:W4:Y:S01]  /*6cef0*/  LDL.LU R5, [R1+0x774] ;  /* 0x0007740001057983 */ /* 0x000f220000300800 */
[----:B--2---:R-:W-:Y:S01]  /*6cf00*/  ISETP.NE.AND P4, PT, R13, RZ, PT ;  /* 0x000000ff0d00720c */ /* 0x004fe20003f85270 */
[----:B------:R-:W-:-:S07]  /*6cf10*/  IMAD.WIDE R12, R15, 0x2, R6 ;  /* 0x000000020f0c7825 */ /* 0x000fce00078e0206 */
[----:B------:R0:W-:Y:S04]  /*6cf20*/  @P6 STG.E.U16 desc[UR10][R12.64], R26 ;  /* 0x0000001a0c006986 */ /* 0x0001e8000c10150a */
[----:B0-----:R-:W2:Y:S01]  /*6cf30*/  LDL R26, [R1+0x13e0] ;  /* 0x0013e000011a7983 */ /* 0x001ea20000100800 */
[----:B---3--:R-:W-:Y:S01]  /*6cf40*/  IMAD.WIDE R12, R14, 0x2, R24 ;  /* 0x000000020e0c7825 */ /* 0x008fe200078e0218 */
[----:B------:R-:W-:Y:S02]  /*6cf50*/  PRMT R15, R3, 0x7632, R15 ;  /* 0x00007632030f7816 */ /* 0x000fe4000000000f */
[----:B--2---:R-:W-:-:S13]  /*6cf60*/  ISETP.LT.AND P6, PT, R26, UR4, !P5 ;  /* 0x000000041a007c0c */ /* 0x004fda000efc1270 */
[----:B------:R0:W-:Y:S04]  /*6cf70*/  @P6 STG.E.U16 desc[UR10][R12.64], R3 ;  /* 0x000000030c006986 */ /* 0x0001e8000c10150a */
[----:B0-----:R-:W2:Y:S01]  /*6cf80*/  LDL.LU R3, [R1+0x1e9c] ;  /* 0x001e9c0001037983 */ /* 0x001ea20000300800 */
[----:B------:R-:W-:Y:S01]  /*6cf90*/  IMAD.WIDE R12, R14, 0x2, R22 ;  /* 0x000000020e0c7825 */ /* 0x000fe200078e0216 */
[----:B--2---:R-:W-:-:S13]  /*6cfa0*/  ISETP.LT.AND P6, PT, R3, UR4, !P5 ;  /* 0x0000000403007c0c */ /* 0x004fda000efc1270 */
[----:B------:R0:W-:Y:S01]  /*6cfb0*/  @P6 STG.E.U16 desc[UR10][R12.64], R15 ;  /* 0x0000000f0c006986 */ /* 0x0001e2000c10150a */
[----:B------:R-:W-:-:S03]  /*6cfc0*/  ISETP.LT.AND P6, PT, R0, UR4, !P5 ;  /* 0x0000000400007c0c */ /* 0x000fc6000efc1270 */
[----:B------:R1:W-:Y:S01]  /*6cfd0*/  STL [R1+0x1e8c], R3 ;  /* 0x001e8c0301007387 */ /* 0x0003e20000100800 */
[C---:B0-----:R-:W-:Y:S01]  /*6cfe0*/  IMAD.WIDE R12, R14.reuse, 0x2, R20 ;  /* 0x000000020e0c7825 */ /* 0x041fe200078e0214 */
[----:B------:R-:W-:Y:S02]  /*6cff0*/  PRMT R15, R27, 0x7632, R15 ;  /* 0x000076321b0f7816 */ /* 0x000fe4000000000f */
[----:B-1----:R-:W2:Y:S06]  /*6d000*/  LDL.LU R3, [R1+0x708] ;  /* 0x0007080001037983 */ /* 0x002eac0000300800 */
[----:B------:R0:W-:Y:S04]  /*6d010*/  @P6 STG.E.U16 desc[UR10][R12.64], R27 ;  /* 0x0000001b0c006986 */ /* 0x0001e8000c10150a */
[----:B0-----:R-:W3:Y:S01]  /*6d020*/  LDL.LU R27, [R1+0x1e98] ;  /* 0x001e9800011b7983 */ /* 0x001ee20000300800 */
[----:B------:R-:W-:Y:S01]  /*6d030*/  IMAD.WIDE R12, R14, 0x2, R18 ;  /* 0x000000020e0c7825 */ /* 0x000fe200078e0212 */
[----:B---3--:R-:W-:-:S02]  /*6d040*/  ISETP.LT.AND P6, PT, R27, UR4, !P5 ;  /* 0x000000041b007c0c */ /* 0x008fc4000efc1270 */
[----:B------:R0:W-:Y:S04]  /*6d050*/  STL [R1+0x1e88], R27 ;  /* 0x001e881b01007387 */ /* 0x0001e80000100800 */
[----:B0-----:R-:W3:Y:S07]  /*6d060*/  LDL.LU R27, [R1+0x718] ;  /* 0x00071800011b7983 */ /* 0x001eee0000300800 */
[----:B------:R0:W-:Y:S01]  /*6d070*/  @P6 STG.E.U16 desc[UR10][R12.64], R15 ;  /* 0x0000000f0c006986 */ /* 0x0001e2000c10150a */
[----:B----4-:R-:W-:-:S03]  /*6d080*/  ISETP.LT.AND P6, PT, R11, UR4, !P5 ;  /* 0x000000040b007c0c */ /* 0x010fc6000efc1270 */
[----:B------:R-:W4:Y:S01]  /*6d090*/  LDL.LU R11, [R1+0x1e94] ;  /* 0x001e9400010b7983 */ /* 0x000f220000300800 */
[----:B0-----:R-:W-:-:S09]  /*6d0a0*/  IMAD.WIDE R12, R14, 0x2, R16 ;  /* 0x000000020e0c7825 */ /* 0x001fd200078e0210 */
[----:B------:R0:W-:Y:S01]  /*6d0b0*/  @P6 STG.E.U16 desc[UR10][R12.64], R28 ;  /* 0x0000001c0c006986 */ /* 0x0001e2000c10150a */
[----:B------:R-:W-:Y:S02]  /*6d0c0*/  ISETP.LT.AND P6, PT, R29, UR4, !P5 ;  /* 0x000000041d007c0c */ /* 0x000fe4000efc1270 */
[----:B------:R-:W-:Y:S02]  /*6d0d0*/  PRMT R15, R28, 0x7632, R15 ;  /* 0x000076321c0f7816 */ /* 0x000fe4000000000f */
[----:B0-----:R-:W3:Y:S04]  /*6d0e0*/  LDL.LU R28, [R1+0x1e90] ;  /* 0x001e9000011c7983 */ /* 0x001ee80000300800 */
[----:B------:R0:W-:Y:S04]  /*6d0f0*/  STL [R1+0x1e84], R29 ;  /* 0x001e841d01007387 */ /* 0x0001e80000100800 */
[----:B0-----:R-:W3:Y:S01]  /*6d100*/  LDL.LU R29, [R1+0x728] ;  /* 0x00072800011d7983 */ /* 0x001ee20000300800 */
[----:B----4-:R-:W-:-:S05]  /*6d110*/  IMAD.WIDE R12, R14, 0x2, R10 ;  /* 0x000000020e0c7825 */ /* 0x010fca00078e020a */
[----:B------:R0:W-:Y:S01]  /*6d120*/  @P6 STG.E.U16 desc[UR10][R12.64], R15 ;  /* 0x0000000f0c006986 */ /* 0x0001e2000c10150a */
[----:B------:R-:W-:Y:S01]  /*6d130*/  ISETP.LT.AND P6, PT, R2, UR4, !P5 ;  /* 0x0000000402007c0c */ /* 0x000fe2000efc1270 */
[----:B0-----:R-:W-:-:S12]  /*6d140*/  IMAD.WIDE R12, R14, 0x2, R8 ;  /* 0x000000020e0c7825 */ /* 0x001fd800078e0208 */
[----:B------:R0:W-:Y:S04]  /*6d150*/  @P6 STG.E.U16 desc[UR10][R12.64], R5 ;  /* 0x000000050c006986 */ /* 0x0001e8000c10150a */
[----:B0-----:R-:W4:Y:S01]  /*6d160*/  LDL.LU R13, [R1+0x50] ;  /* 0x00005000010d7983 */ /* 0x001f220000300800 */
[----:B------:R-:W-:Y:S01]  /*6d170*/  ISETP.LT.AND P5, PT, R4, UR4, !P5 ;  /* 0x0000000404007c0c */ /* 0x000fe2000efa1270 */
[----:B------:R-:W-:Y:S01]  /*6d180*/  IMAD.WIDE R14, R14, 0x2, R6 ;  /* 0x000000020e0e7825 */ /* 0x000fe200078e0206 */
[----:B------:R-:W-:Y:S02]  /*6d190*/  PRMT R12, R5, 0x7632, R12 ;  /* 0x00007632050c7816 */ /* 0x000fe4000000000c */
[----:B------:R-:W3:Y:S09]  /*6d1a0*/  LDL.LU R5, [R1+0x738] ;  /* 0x0007380001057983 */ /* 0x000ef20000300800 */
[----:B------:R0:W-:Y:S01]  /*6d1b0*/  @P5 STG.E.U16 desc[UR10][R14.64], R12 ;  /* 0x0000000c0e005986 */ /* 0x0001e2000c10150a */
[----:B------:R-:W-:-:S03]  /*6d1c0*/  ISETP.LT.AND P5, PT, R26, UR4, !P0 ;  /* 0x000000041a007c0c */ /* 0x000fc6000c7a1270 */
[----:B0-----:R-:W3:Y:S01]  /*6d1d0*/  LDL R15, [R1+0x13f4] ;  /* 0x0013f400010f7983 */ /* 0x001ee20000100800 */
[----:B--2---:R-:W-:Y:S02]  /*6d1e0*/  PRMT R14, R3, 0x7632, R14 ;  /* 0x00007632030e7816 */ /* 0x004fe4000000000e */
[----:B----4-:R-:W-:Y:S01]  /*6d1f0*/  ISETP.NE.AND P6, PT, R13, RZ, PT ;  /* 0x000000ff0d00720c */ /* 0x010fe20003fc5270 */
[----:B---3--:R-:W-:-:S06]  /*6d200*/  IMAD.WIDE R12, R28, 0x2, R24 ;  /* 0x000000021c0c7825 */ /* 0x008fcc00078e0218 */
        /* <DEDUP_REMOVED lines=13> */
[----:B---3--:R-:W-:-:S13]  /*6d2e0*/  ISETP.LT.AND P5, PT, R27, UR4, !P0 ;  /* 0x000000041b007c0c */ /* 0x008fda000c7a1270 */
[----:B------:R0:W-:Y:S01]  /*6d2f0*/  @P5 STG.E.U16 desc[UR10][R12.64], R14 ;  /* 0x0000000e0c005986 */ /* 0x0001e2000c10150a */
[----:B------:R-:W-:-:S03]  /*6d300*/  ISETP.LT.AND P5, PT, R15, UR4, !P0 ;  /* 0x000000040f007c0c */ /* 0x000fc6000c7a1270 */
[----:B------:R1:W-:Y:S01]  /*6d310*/  STL [R1+0x1e78], R27 ;  /* 0x001e781b01007387 */ /* 0x0003e20000100800 */
[C---:B0-----:R-:W-:Y:S01]  /*6d320*/  IMAD.WIDE R12, R28.reuse, 0x2, R16 ;  /* 0x000000021c0c7825 */ /* 0x041fe200078e0210 */
[----:B------:R-:W-:Y:S02]  /*6d330*/  PRMT R14, R29, 0x7632, R14 ;  /* 0x000076321d0e7816 */ /* 0x000fe4000000000e */
[----:B-1----:R-:W3:Y:S06]  /*6d340*/  LDL.LU R27, [R1+0x758] ;  /* 0x00075800011b7983 */ /* 0x002eec0000300800 */
[----:B------:R0:W-:Y:S04]  /*6d350*/  @P5 STG.E.U16 desc[UR10][R12.64], R29 ;  /* 0x0000001d0c005986 */ /* 0x0001e8000c10150a */
[----:B0-----:R-:W4:Y:S01]  /*6d360*/  LDL.LU R29, [R1+0x1e84] ;  /* 0x001e8400011d7983 */ /* 0x001f220000300800 */
[----:B------:R-:W-:Y:S01]  /*6d370*/  IMAD.WIDE R12, R28, 0x2, R10 ;  /* 0x000000021c0c7825 */ /* 0x000fe200078e020a */
[----:B----4-:R-:W-:-:S02]  /*6d380*/  ISETP.LT.AND P5, PT, R29, UR4, !P0 ;  /* 0x000000041d007c0c */ /* 0x010fc4000c7a1270 */
[----:B------:R-:W4:Y:S11]  /*6d390*/  LDL.LU R29, [R1+0x1e80] ;  /* 0x001e8000011d7983 */ /* 0x000f360000300800 */
[----:B------:R0:W-:Y:S01]  /*6d3a0*/  @P5 STG.E.U16 desc[UR10][R12.64], R14 ;  /* 0x0000000e0c005986 */ /* 0x0001e2000c10150a */
[----:B------:R-:W-:-:S03]  /*6d3b0*/  ISETP.LT.AND P5, PT, R2, UR4, !P0 ;  /* 0x0000000402007c0c */ /* 0x000fc6000c7a1270 */
[----:B------:R1:W-:Y:S01]  /*6d3c0*/  STL [R1+0x1e74], R9 ;  /* 0x001e740901007387 */ /* 0x0003e20000100800 */
[----:B0-----:R-:W-:-:S03]  /*6d3d0*/  IMAD.WIDE R12, R28, 0x2, R8 ;  /* 0x000000021c0c7825 */ /* 0x001fc600078e0208 */
[----:B-1----:R-:W3:Y:S06]  /*6d3e0*/  LDL.LU R9, [R1+0x768] ;  /* 0x0007680001097983 */ /* 0x002eec0000300800 */
[----:B------:R0:W-:Y:S04]  /*6d3f0*/  @P5 STG.E.U16 desc[UR10][R12.64], R5 ;  /* 0x000000050c005986 */ /* 0x0001e8000c10150a */
[----:B0-----:R-:W2:Y:S01]  /*6d400*/  LDL.LU R13, [R1+0x54] ;  /* 0x00005400010d7983 */ /* 0x001ea20000300800 */
[----:B------:R-:W-:-:S02]  /*6d410*/  ISETP.LT.AND P0, PT, R4, UR4, !P0 ;  /* 0x0000000404007c0c */ /* 0x000fc4000c701270 */
[----:B------:R-:W-:Y:S02]  /*6d420*/  PRMT R14, R5, 0x7632, R14 ;  /* 0x00007632050e7816 */ /* 0x000fe4000000000e */
[----:B------:R-:W3:Y:S04]  /*6d430*/  LDL.LU R5, [R1+0x778] ;  /* 0x0007780001057983 */ /* 0x000ee80000300800 */
[----:B------:R0:W-:Y:S01]  /*6d440*/  STL [R1+0x1e0c], R28 ;  /* 0x001e0c1c01007387 */ /* 0x0001e20000100800 */
[----:B--2---:R-:W-:Y:S01]  /*6d450*/  ISETP.NE.AND P5, PT, R13, RZ, PT ;  /* 0x000000ff0d00720c */ /* 0x004fe20003fa5270 */
[----:B------:R-:W-:Y:S02]  /*6d460*/  IMAD.WIDE R12, R28, 0x2, R6 ;  /* 0x000000021c0c7825 */ /* 0x000fe400078e0206 */
[----:B0-----:R-:W2:Y:S04]  /*6d470*/  LDL R28, [R1+0x13f8] ;  /* 0x0013f800011c7983 */ /* 0x001ea80000100800 */
[----:B------:R4:W-:Y:S01]  /*6d480*/  @P0 STG.E.U16 desc[UR10][R12.64], R14 ;  /* 0x0000000e0c000986 */ /* 0x0009e2000c10150a */
[----:B------:R-:W-:Y:S01]  /*6d490*/  ISETP.LT.AND P0, PT, R26, UR4, !P6 ;  /* 0x000000041a007c0c */ /* 0x000fe2000f701270 */
[----:B----4-:R-:W-:Y:S01]  /*6d4a0*/  IMAD.WIDE R12, R29, 0x2, R24 ;  /* 0x000000021d0c7825 */ /* 0x010fe200078e0218 */
[----:B------:R-:W-:-:S11]  /*6d4b0*/  PRMT R14, R3, 0x7632, R14 ;  /* 0x00007632030e7816 */ /* 0x000fd6000000000e */
[----:B------:R0:W-:Y:S04]  /*6d4c0*/  @P0 STG.E.U16 desc[UR10][R12.64], R3 ;  /* 0x000000030c000986 */ /* 0x0001e8000c10150a */
[----:B0-----:R-:W4:Y:S01]  /*6d4d0*/  LDL.LU R3, [R1+0x1e7c] ;  /* 0x001e7c0001037983 */ /* 0x001f220000300800 */
[----:B------:R-:W-:Y:S01]  /*6d4e0*/  IMAD.WIDE R12, R29, 0x2, R22 ;  /* 0x000000021d0c7825 */ /* 0x000fe200078e0216 */
[----:B----4-:R-:W-:-:S13]  /*6d4f0*/  ISETP.LT.AND P0, PT, R3, UR4, !P6 ;  /* 0x0000000403007c0c */ /* 0x010fda000f701270 */
[----:B------:R0:W-:Y:S01]  /*6d500*/  @P0 STG.E.U16 desc[UR10][R12.64], R14 ;  /* 0x0000000e0c000986 */ /* 0x0001e2000c10150a */
[----:B------:R-:W-:-:S03]  /*6d510*/  ISETP.LT.AND P0, PT, R0, UR4, !P6 ;  /* 0x0000000400007c0c */ /* 0x000fc6000f701270 */
[----:B------:R1:W-:Y:S01]  /*6d520*/  STL [R1+0x1e70], R3 ;  /* 0x001e700301007387 */ /* 0x0003e20000100800 */
[----:B0-----:R-:W-:Y:S01]  /*6d530*/  IMAD.WIDE R12, R29, 0x2, R20 ;  /* 0x000000021d0c7825 */ /* 0x001fe200078e0214 */
[----:B---3--:R-:W-:Y:S02]  /*6d540*/  PRMT R14, R27, 0x7632, R14 ;  /* 0x000076321b0e7816 */ /* 0x008fe4000000000e */
[----:B-1----:R-:W3:Y:S06]  /*6d550*/  LDL.LU R3, [R1+0x70c] ;  /* 0x00070c0001037983 */ /* 0x002eec0000300800 */
[----:B------:R0:W-:Y:S04]  /*6d560*/  @P0 STG.E.U16 desc[UR10][R12.64], R27 ;  /* 0x0000001b0c000986 */ /* 0x0001e8000c10150a */
[----:B0-----:R-:W4:Y:S01]  /*6d570*/  LDL.LU R27, [R1+0x1e78] ;  /* 0x001e7800011b7983 */ /* 0x001f220000300800 */
[----:B------:R-:W-:Y:S01]  /*6d580*/  IMAD.WIDE R12, R29, 0x2, R18 ;  /* 0x000000021d0c7825 */ /* 0x000fe200078e0212 */
[----:B----4-:R-:W-:-:S02]  /*6d590*/  ISETP.LT.AND P0, PT, R27, UR4, !P6 ;  /* 0x000000041b007c0c */ /* 0x010fc4000f701270 */
[----:B------:R-:W4:Y:S11]  /*6d5a0*/  LDL.LU R27, [R1+0x71c] ;  /* 0x00071c00011b7983 */ /* 0x000f360000300800 */
[----:B------:R0:W-:Y:S01]  /*6d5b0*/  @P0 STG.E.U16 desc[UR10][R12.64], R14 ;  /* 0x0000000e0c000986 */ /* 0x0001e2000c10150a */
[----:B------:R-:W-:Y:S01]  /*6d5c0*/  ISETP.LT.AND P0, PT, R15, UR4, !P6 ;  /* 0x000000040f007c0c */ /* 0x000fe2000f701270 */
[----:B0-----:R-:W-:Y:S01]  /*6d5d0*/  IMAD.WIDE R12, R29, 0x2, R16 ;  /* 0x000000021d0c7825 */ /* 0x001fe200078e0210 */
[----:B------:R-:W-:-:S11]  /*6d5e0*/  PRMT R14, R9, 0x7632, R14 ;  /* 0x00007632090e7816 */ /* 0x000fd6000000000e */
[----:B------:R0:W-:Y:S04]  /*6d5f0*/  @P0 STG.E.U16 desc[UR10][R12.64], R9 ;  /* 0x000000090c000986 */ /* 0x0001e8000c10150a */
[----:B0-----:R-:W3:Y:S01]  /*6d600*/  LDL.LU R9, [R1+0x1e74] ;  /* 0x001e740001097983 */ /* 0x001ee20000300800 */
[----:B--2---:R-:W-:Y:S01]  /*6d610*/  ISETP.LT.AND P0, PT, R28, UR4, !P6 ;  /* 0x000000041c007c0c */ /* 0x004fe2000f701270 */
[----:B------:R-:W-:-:S12]  /*6d620*/  IMAD.WIDE R12, R29, 0x2, R10 ;  /* 0x000000021d0c7825 */ /* 0x000fd800078e020a */
[----:B------:R3:W-:Y:S01]  /*6d630*/  @P0 STG.E.U16 desc[UR10][R12.64], R14 ;  /* 0x0000000e0c000986 */ /* 0x0007e2000c10150a */
[----:B------:R-:W-:-:S03]  /*6d640*/  ISETP.LT.AND P0, PT, R2, UR4, !P6 ;  /* 0x0000000402007c0c */ /* 0x000fc6000f701270 */
[----:B------:R-:W2:Y:S01]  /*6d650*/  LDL.LU R2, [R1+0x72c] ;  /* 0x00072c0001027983 */ /* 0x000ea20000300800 */
[----:B---3--:R-:W-:-:S09]  /*6d660*/  IMAD.WIDE R12, R29, 0x2, R8 ;  /* 0x000000021d0c7825 */ /* 0x008fd200078e0208 */
[----:B------:R0:W-:Y:S04]  /*6d670*/  @P0 STG.E.U16 desc[UR10][R12.64], R5 ;  /* 0x000000050c000986 */ /* 0x0001e8000c10150a */
[----:B0-----:R-:W3:Y:S01]  /*6d680*/  LDL.LU R13, [R1+0x10] ;  /* 0x00001000010d7983 */ /* 0x001ee20000300800 */
[----:B------:R-:W-:Y:S02]  /*6d690*/  ISETP.LT.AND P0, PT, R4, UR4, !P6 ;  /* 0x0000000404007c0c */ /* 0x000fe4000f701270 */
[----:B------:R-:W-:Y:S01]  /*6d6a0*/  PRMT R14, R5, 0x7632, R14 ;  /* 0x00007632050e7816 */ /* 0x000fe2000000000e */
[----:B------:R-:W-:Y:S01]  /*6d6b0*/  VIADD R5, R29, UR5 ;  /* 0x000000051d057c36 */ /* 0x000fe20008000000 */
[----:B------:R-:W-:Y:S01]  /*6d6c0*/  ULDC UR5, c[0x0][0x248] ;  /* 0x0000920000057ab9 */ /* 0x000fe20000000800 */
[----:B---3--:R-:W-:Y:S01]  /*6d6d0*/  ISETP.NE.AND P6, PT, R13, RZ, PT ;  /* 0x000000ff0d00720c */ /* 0x008fe20003fc5270 */
[----:B------:R-:W-:-:S02]  /*6d6e0*/  IMAD.WIDE R12, R29, 0x2, R6 ;  /* 0x000000021d0c7825 */ /* 0x000fc400078e0206 */
[----:B------:R-:W3:Y:S05]  /*6d6f0*/  LDL R29, [R1+0x13f0] ;  /* 0x0013f000011d7983 */ /* 0x000eea0000100800 */
[----:B------:R0:W-:Y:S01]  /*6d700*/  @P0 STG.E.U16 desc[UR10][R12.64], R14 ;  /* 0x0000000e0c000986 */ /* 0x0001e2000c10150a */
[----:B------:R-:W-:Y:S01]  /*6d710*/  ISETP.LT.AND P0, PT, R26, UR4, !P5 ;  /* 0x000000041a007c0c */ /* 0x000fe2000ef01270 */
[----:B0-----:R-:W-:Y:S01]  /*6d720*/  IMAD.WIDE R12, R5, 0x2, R24 ;  /* 0x00000002050c7825 */ /* 0x001fe200078e0218 */
[----:B------:R-:W-:-:S11]  /*6d730*/  PRMT R14, R3, 0x7632, R14 ;  /* 0x00007632030e7816 */ /* 0x000fd6000000000e */
[----:B------:R0:W-:Y:S04]  /*6d740*/  @P0 STG.E.U16 desc[UR10][R12.64], R3 ;  /* 0x000000030c000986 */ /* 0x0001e8000c10150a */
[----:B0-----:R-:W4:Y:S01]  /*6d750*/  LDL.LU R3, [R1+0x1e70] ;  /* 0x001e700001037983 */ /* 0x001f220000300800 */
[----:B------:R-:W-:Y:S01]  /*6d760*/  IMAD.WIDE R12, R5, 0x2, R22 ;  /* 0x00000002050c7825 */ /* 0x000fe200078e0216 */
[----:B----4-:R-:W-:Y:S02]  /*6d770*/  ISETP.LT.AND P0, PT, R3, UR4, !P5 ;  /* 0x0000000403007c0c */ /* 0x010fe4000ef01270 */
[----:B------:R0:W-:Y:S04]  /*6d780*/  STL [R1+0x1e60], R3 ;  /* 0x001e600301007387 */ /* 0x0001e80000100800 */
[----:B0-----:R-:W4:Y:S07]  /*6d790*/  LDL.LU R3, [R1+0x74c] ;  /* 0x00074c0001037983 */ /* 0x001f2e0000300800 */
[----:B------:R0:W-:Y:S01]  /*6d7a0*/  @P0 STG.E.U16 desc[UR10][R12.64], R14 ;  /* 0x0000000e0c000986 */ /* 0x0001e2000c10150a */
[----:B------:R-:W-:Y:S01]  /*6d7b0*/  ISETP.LT.AND P0, PT, R0, UR4, !P5 ;  /* 0x0000000400007c0c */ /* 0x000fe2000ef01270 */
[----:B0-----:R-:W-:-:S02]  /*6d7c0*/  IMAD.WIDE R12, R5, 0x2, R20 ;  /* 0x00000002050c7825 */ /* 0x001fc400078e0214 */
[----:B------:R-:W4:Y:S04]  /*6d7d0*/  LDL.LU R5, [R1+0x1e6c] ;  /* 0x001e6c0001057983 */ /* 0x000f280000300800 */
[----:B------:R0:W-:Y:S04]  /*6d7e0*/  STL [R1+0x1e68], R21 ;  /* 0x001e681501007387 */ /* 0x0001e80000100800 */
[----:B0-----:R-:W4:Y:S04]  /*6d7f0*/  LDL.LU R21, [R1+0x73c] ;  /* 0x00073c0001157983 */ /* 0x001f280000300800 */
[----:B------:R0:W-:Y:S04]  /*6d800*/  STL [R1+0x1e64], R0 ;  /* 0x001e640001007387 */ /* 0x0001e80000100800 */
[----:B0-----:R-:W2:Y:S04]  /*6d810*/  LDL.LU R0, [R1] ;  /* 0x0000000001007983 */ /* 0x001ea80000300800 */
[----:B------:R-:W-:Y:S01]  /*6d820*/  @P0 STG.E.U16 desc[UR10][R12.64], R27 ;  /* 0x0000001b0c000986 */ /* 0x000fe2000c10150a */
[----:B---3--:R-:W-:-:S02]  /*6d830*/  ISETP.LT.AND P0, PT, R29, UR4, !P5 ;  /* 0x000000041d007c0c */ /* 0x008fc4000ef01270 */
[----:B------:R-:W-:Y:S01]  /*6d840*/  PRMT R14, R27, 0x7632, R14 ;  /* 0x000076321b0e7816 */ /* 0x000fe2000000000e */
[----:B------:R0:W-:Y:S04]  /*6d850*/  STL [R1+0x1e5c], R29 ;  /* 0x001e5c1d01007387 */ /* 0x0001e80000100800 */
[----:B0-----:R-:W3:Y:S01]  /*6d860*/  LDL.LU R29, [R1+0x75c] ;  /* 0x00075c00011d7983 */ /* 0x001ee20000300800 */
[----:B--2---:R-:W-:-:S05]  /*6d870*/  IMAD.WIDE R12, R0, 0x2, R18 ;  /* 0x00000002000c7825 */ /* 0x004fca00078e0212 */
[----:B------:R0:W-:Y:S01]  /*6d880*/  @P0 STG.E.U16 desc[UR10][R12.64], R14 ;  /* 0x0000000e0c000986 */ /* 0x0001e2000c10150a */
[----:B------:R-:W-:Y:S01]  /*6d890*/  ISETP.LT.AND P0, PT, R15, UR4, !P5 ;  /* 0x000000040f007c0c */ /* 0x000fe2000ef01270 */
[----:B0-----:R-:W-:Y:S01]  /*6d8a0*/  IMAD.WIDE R12, R0, 0x2, R16 ;  /* 0x00000002000c7825 */ /* 0x001fe200078e0210 */
[----:B------:R-:W-:-:S11]  /*6d8b0*/  PRMT R14, R2, 0x7632, R14 ;  /* 0x00007632020e7816 */ /* 0x000fd6000000000e */
[----:B------:R0:W-:Y:S04]  /*6d8c0*/  @P0 STG.E.U16 desc[UR10][R12.64], R2 ;  /* 0x000000020c000986 */ /* 0x0001e8000c10150a */
[----:B0-----:R-:W2:Y:S04]  /*6d8d0*/  LDL.LU R2, [R1+0x76c] ;  /* 0x00076c0001027983 */ /* 0x001ea80000300800 */
[----:B------:R-:W4:Y:S01]  /*6d8e0*/  LDL.LU R27, [R1+0x77c] ;  /* 0x00077c00011b7983 */ /* 0x000f220000300800 */
[----:B------:R-:W-:Y:S01]  /*6d8f0*/  ISETP.LT.AND P0, PT, R28, UR4, !P5 ;  /* 0x000000041c007c0c */ /* 0x000fe2000ef01270 */
[----:B------:R-:W-:-:S02]  /*6d900*/  IMAD.WIDE R12, R0, 0x2, R10 ;  /* 0x00000002000c7825 */ /* 0x000fc400078e020a */
[----:B----4-:R0:W-:Y:S04]  /*6d910*/  STL [R1+0x1e58], R27 ;  /* 0x001e581b01007387 */ /* 0x0101e80000100800 */
[----:B0-----:R-:W4:Y:S06]  /*6d920*/  LDL R27, [R1+0x13fc] ;  /* 0x0013fc00011b7983 */ /* 0x001f2c0000100800 */
[----:B------:R0:W-:Y:S02]  /*6d930*/  @P0 STG.E.U16 desc[UR10][R12.64], R14 ;  /* 0x0000000e0c000986 */ /* 0x0001e4000c10150a */
[----:B0-----:R-:W-:Y:S01]  /*6d940*/  IMAD.WIDE R12, R0, 0x2, R8 ;  /* 0x00000002000c7825 */ /* 0x001fe200078e0208 */
[----:B----4-:R-:W-:-:S13]  /*6d950*/  ISETP.LT.AND P0, PT, R27, UR4, !P5 ;  /* 0x000000041b007c0c */ /* 0x010fda000ef01270 */
[----:B------:R0:W-:Y:S04]  /*6d960*/  @P0 STG.E.U16 desc[UR10][R12.64], R21 ;  /* 0x000000150c000986 */ /* 0x0001e8000c10150a */
[----:B0-----:R-:W4:Y:S01]  /*6d970*/  LDL.LU R13, [R1+0x18] ;  /* 0x00001800010d7983 */ /* 0x001f220000300800 */
[----:B------:R-:W-:Y:S02]  /*6d980*/  ISETP.LT.AND P0, PT, R4, UR4, !P5 ;  /* 0x0000000404007c0c */ /* 0x000fe4000ef01270 */
[----:B------:R-:W-:Y:S02]  /*6d990*/  PRMT R14, R21, 0x7632, R14 ;  /* 0x00007632150e7816 */ /* 0x000fe4000000000e */
[----:B------:R-:W3:Y:S01]  /*6d9a0*/  LDL.LU R21, [R1+0x1e68] ;  /* 0x001e680001157983 */ /* 0x000ee20000300800 */
[----:B----4-:R-:W-:Y:S01]  /*6d9b0*/  ISETP.NE.AND P5, PT, R13, RZ, PT ;  /* 0x000000ff0d00720c */ /* 0x010fe20003fa5270 */
[----:B------:R-:W-:-:S02]  /*6d9c0*/  IMAD.WIDE R12, R0, 0x2, R6 ;  /* 0x00000002000c7825 */ /* 0x000fc400078e0206 */
[----:B------:R-:W4:Y:S05]  /*6d9d0*/  LDL.LU R0, [R1+0x1e64] ;  /* 0x001e640001007983 */ /* 0x000f2a0000300800 */
[----:B------:R0:W-:Y:S01]  /*6d9e0*/  @P0 STG.E.U16 desc[UR10][R12.64], R14 ;  /* 0x0000000e0c000986 */ /* 0x0001e2000c10150a */
[----:B------:R-:W-:Y:S01]  /*6d9f0*/  ISETP.LT.AND P0, PT, R26, UR4, !P6 ;  /* 0x000000041a007c0c */ /* 0x000fe2000f701270 */
[----:B0-----:R-:W-:Y:S01]  /*6da00*/  IMAD.WIDE R12, R5, 0x2, R24 ;  /* 0x00000002050c7825 */ /* 0x001fe200078e0218 */
[----:B------:R-:W-:-:S11]  /*6da10*/  PRMT R14, R3, 0x7632, R14 ;  /* 0x00007632030e7816 */ /* 0x000fd6000000000e */
[----:B------:R0:W-:Y:S04]  /*6da20*/  @P0 STG.E.U16 desc[UR10][R12.64], R3 ;  /* 0x000000030c000986 */ /* 0x0001e8000c10150a */
[----:B0-----:R-:W2:Y:S01]  /*6da30*/  LDL.LU R3, [R1+0x1e60] ;  /* 0x001e600001037983 */ /* 0x001ea20000300800 */
[----:B------:R-:W-:Y:S01]  /*6da40*/  IMAD.WIDE R12, R5, 0x2, R22 ;  /* 0x00000002050c7825 */ /* 0x000fe200078e0216 */
[----:B--2---:R-:W-:-:S13]  /*6da50*/  ISETP.LT.AND P0, PT, R3, UR4, !P6 ;  /* 0x0000000403007c0c */ /* 0x004fda000f701270 */
[----:B------:R3:W-:Y:S01]  /*6da60*/  @P0 STG.E.U16 desc[UR10][R12.64], R14 ;  /* 0x0000000e0c000986 */ /* 0x0007e2000c10150a */
[----:B----4-:R-:W-:Y:S01]  /*6da70*/  ISETP.LT.AND P0, PT, R0, UR4, !P6 ;  /* 0x0000000400007c0c */ /* 0x010fe2000f701270 */
[----:B---3--:R-:W-:Y:S01]  /*6da80*/  IMAD.WIDE R12, R5, 0x2, R20 ;  /* 0x00000002050c7825 */ /* 0x008fe200078e0214 */
[----:B------:R-:W-:-:S11]  /*6da90*/  PRMT R14, R29, 0x7632, R14 ;  /* 0x000076321d0e7816 */ /* 0x000fd6000000000e */
[----:B------:R0:W-:Y:S04]  /*6daa0*/  @P0 STG.E.U16 desc[UR10][R12.64], R29 ;  /* 0x0000001d0c000986 */ /* 0x0001e8000c10150a */
[----:B0-----:R-:W2:Y:S01]  /*6dab0*/  LDL.LU R29, [R1+0x1e5c] ;  /* 0x001e5c00011d7983 */ /* 0x001ea20000300800 */
[----:B------:R-:W-:Y:S01]  /*6dac0*/  IMAD.WIDE R12, R5, 0x2, R18 ;  /* 0x00000002050c7825 */ /* 0x000fe200078e0212 */
[----:B--2---:R-:W-:-:S13]  /*6dad0*/  ISETP.LT.AND P0, PT, R29, UR4, !P6 ;  /* 0x000000041d007c0c */ /* 0x004fda000f701270 */
[----:B------:R0:W-:Y:S01]  /*6dae0*/  @P0 STG.E.U16 desc[UR10][R12.64], R14 ;  /* 0x0000000e0c000986 */ /* 0x0001e2000c10150a */
[----:B------:R-:W-:Y:S01]  /*6daf0*/  ISETP.LT.AND P0, PT, R15, UR4, !P6 ;  /* 0x000000040f007c0c */ /* 0x000fe2000f701270 */
[----:B0-----:R-:W-:-:S12]  /*6db00*/  IMAD.WIDE R12, R5, 0x2, R16 ;  /* 0x00000002050c7825 */ /* 0x001fd800078e0210 */
[----:B------:R0:W-:Y:S01]  /*6db10*/  @P0 STG.E.U16 desc[UR10][R12.64], R2 ;  /* 0x000000020c000986 */ /* 0x0001e2000c10150a */
[----:B------:R-:W-:Y:S02]  /*6db20*/  ISETP.LT.AND P0, PT, R28, UR4, !P6 ;  /* 0x000000041c007c0c */ /* 0x000fe4000f701270 */
[----:B------:R-:W-:Y:S01]  /*6db30*/  PRMT R14, R2, 0x7632, R14 ;  /* 0x00007632020e7816 */ /* 0x000fe2000000000e */
[----:B------:R1:W-:Y:S01]  /*6db40*/  STL [R1+0x1e50], R29 ;  /* 0x001e501d01007387 */ /* 0x0003e20000100800 */
[----:B0-----:R-:W-:-:S03]  /*6db50*/  IMAD.WIDE R12, R5, 0x2, R10 ;  /* 0x00000002050c7825 */ /* 0x001fc600078e020a */
[----:B-1----:R-:W2:Y:S06]  /*6db60*/  LDL.LU R29, [R1+0x790] ;  /* 0x00079000011d7983 */ /* 0x002eac0000300800 */
[----:B------:R0:W-:Y:S01]  /*6db70*/  @P0 STG.E.U16 desc[UR10][R12.64], R14 ;  /* 0x0000000e0c000986 */ /* 0x0001e2000c10150a */
[----:B------:R-:W-:-:S03]  /*6db80*/  ISETP.LT.AND P0, PT, R27, UR4, !P6 ;  /* 0x000000041b007c0c */ /* 0x000fc6000f701270 */
[----:B------:R-:W3:Y:S04]  /*6db90*/  LDL.LU R2, [R1+0x7b0] ;  /* 0x0007b00001027983 */ /* 0x000ee80000300800 */
[----:B------:R-:W4:Y:S01]  /*6dba0*/  LDL.LU R27, [R1+0x1e58] ;  /* 0x001e5800011b7983 */ /* 0x000f220000300800 */
[----:B0-----:R-:W-:-:S05]  /*6dbb0*/  IMAD.WIDE R12, R5, 0x2, R8 ;  /* 0x00000002050c7825 */ /* 0x001fca00078e0208 */
[----:B----4-:R0:W-:Y:S01]  /*6dbc0*/  @P0 STG.E.U16 desc[UR10][R12.64], R27 ;  /* 0x0000001b0c000986 */ /* 0x0101e2000c10150a */
[----:B------:R-:W-:Y:S02]  /*6dbd0*/  ISETP.LT.AND P0, PT, R4, UR4, !P6 ;  /* 0x0000000404007c0c */ /* 0x000fe4000f701270 */
[----:B------:R-:W-:Y:S01]  /*6dbe0*/  PRMT R14, R27, 0x7632, R14 ;  /* 0x000076321b0e7816 */ /* 0x000fe2000000000e */
[----:B0-----:R-:W4:Y:S04]  /*6dbf0*/  LDL.LU R13, [R1+0x1c] ;  /* 0x00001c00010d7983 */ /* 0x001f280000300800 */
[----:B------:R-:W2:Y:S04]  /*6dc00*/  LDL.LU R4, [R1+0x1e54] ;  /* 0x001e540001047983 */ /* 0x000ea80000300800 */
[----:B------:R-:W3:Y:S04]  /*6dc10*/  LDL.LU R27, [R1+0x20] ;  /* 0x00002000011b7983 */ /* 0x000ee80000300800 */
[----:B---3--:R0:W-:Y:S04]  /*6dc20*/  STL [R1+0x1e48], R27 ;  /* 0x001e481b01007387 */ /* 0x0081e80000100800 */
[----:B0-----:R-:W3:Y:S01]  /*6dc30*/  LDL R27, [R1+0x1400] ;  /* 0x00140000011b7983 */ /* 0x001ee20000100800 */
[----:B----4-:R-:W-:Y:S01]  /*6dc40*/  ISETP.NE.AND P6, PT, R13, RZ, PT ;  /* 0x000000ff0d00720c */ /* 0x010fe20003fc5270 */
[----:B------:R-:W-:-:S05]  /*6dc50*/  IMAD.WIDE R12, R5, 0x2, R6 ;  /* 0x00000002050c7825 */ /* 0x000fca00078e0206 */
[----:B------:R-:W-:Y:S01]  /*6dc60*/  @P0 STG.E.U16 desc[UR10][R12.64], R14 ;  /* 0x0000000e0c000986 */ /* 0x000fe2000c10150a */
[----:B------:R-:W-:-:S03]  /*6dc70*/  ISETP.LT.AND P0, PT, R26, UR4, !P5 ;  /* 0x000000041a007c0c */ /* 0x000fc6000ef01270 */
[----:B---3--:R0:W-:Y:S04]  /*6dc80*/  STL [R1+0x1e4c], R27 ;  /* 0x001e4c1b01007387 */ /* 0x0081e80000100800 */
[----:B0-----:R-:W3:Y:S04]  /*6dc90*/  LDL R27, [R1+0x13fc] ;  /* 0x0013fc00011b7983 */ /* 0x001ee80000100800 */
[----:B------:R-:W4:Y:S01]  /*6dca0*/  LDL.LU R14, [R1+0x780] ;  /* 0x00078000010e7983 */ /* 0x000f220000300800 */
[----:B--2---:R-:W-:-:S05]  /*6dcb0*/  IMAD.WIDE R12, R4, 0x2, R24 ;  /* 0x00000002040c7825 */ /* 0x004fca00078e0218 */
[----:B----4-:R0:W-:Y:S01]  /*6dcc0*/  @P0 STG.E.U16 desc[UR10][R12.64], R14 ;  /* 0x0000000e0c000986 */ /* 0x0101e2000c10150a */
[----:B------:R-:W-:Y:S02]  /*6dcd0*/  ISETP.LT.AND P0, PT, R3, UR4, !P5 ;  /* 0x0000000403007c0c */ /* 0x000fe4000ef01270 */
[----:B------:R-:W-:Y:S01]  /*6dce0*/  PRMT R5, R14, 0x7632, R5 ;  /* 0x000076320e057816 */ /* 0x000fe20000000005 */
[----:B0-----:R-:W-:Y:S01]  /*6dcf0*/  IMAD.WIDE R12, R4, 0x2, R22 ;  /* 0x00000002040c7825 */ /* 0x001fe200078e0216 */
[----:B------:R-:W2:Y:S09]  /*6dd00*/  LDL.LU R14, [R1+0x7c0] ;  /* 0x0007c000010e7983 */ /* 0x000eb20000300800 */
[----:B------:R0:W-:Y:S01]  /*6dd10*/  @P0 STG.E.U16 desc[UR10][R12.64], R5 ;  /* 0x000000050c000986 */ /* 0x0001e2000c10150a */
[----:B------:R-:W-:Y:S01]  /*6dd20*/  ISETP.LT.AND P0, PT, R0, UR4, !P5 ;  /* 0x0000000400007c0c */ /* 0x000fe2000ef01270 */
[----:B0-----:R-:W-:Y:S01]  /*6dd30*/  IMAD.WIDE R12, R4, 0x2, R20 ;  /* 0x00000002040c7825 */ /* 0x001fe200078e0214 */
[----:B------:R-:W-:-:S11]  /*6dd40*/  PRMT R5, R29, 0x7632, R5 ;  /* 0x000076321d057816 */ /* 0x000fd60000000005 */
[----:B------:R0:W-:Y:S04]  /*6dd50*/  @P0 STG.E.U16 desc[UR10][R12.64], R29 ;  /* 0x0000001d0c000986 */ /* 0x0001e8000c10150a */
[----:B0-----:R-:W4:Y:S01]  /*6dd60*/  LDL.LU R29, [R1+0x1e50] ;  /* 0x001e5000011d7983 */ /* 0x001f220000300800 */
[----:B------:R-:W-:Y:S01]  /*6dd70*/  IMAD.WIDE R12, R4, 0x2, R18 ;  /* 0x00000002040c7825 */ /* 0x000fe200078e0212 */
[----:B----4-:R-:W-:-:S13]  /*6dd80*/  ISETP.LT.AND P0, PT, R29, UR4, !P5 ;  /* 0x000000041d007c0c */ /* 0x010fda000ef01270 */
[----:B------:R0:W-:Y:S01]  /*6dd90*/  @P0 STG.E.U16 desc[UR10][R12.64], R5 ;  /* 0x000000050c000986 */ /* 0x0001e2000c10150a */
[----:B------:R-:W-:Y:S01]  /*6dda0*/  ISETP.LT.AND P0, PT, R15, UR4, !P5 ;  /* 0x000000040f007c0c */ /* 0x000fe2000ef01270 */
[----:B0-----:R-:W-:-:S12]  /*6ddb0*/  IMAD.WIDE R12, R4, 0x2, R16 ;  /* 0x00000002040c7825 */ /* 0x001fd800078e0210 */
[----:B------:R0:W-:Y:S01]  /*6ddc0*/  @P0 STG.E.U16 desc[UR10][R12.64], R2 ;  /* 0x000000020c000986 */ /* 0x0001e2000c10150a */
[----:B------:R-:W-:Y:S02]  /*6ddd0*/  ISETP.LT.AND P0, PT, R28, UR4, !P5 ;  /* 0x000000041c007c0c */ /* 0x000fe4000ef01270 */
[----:B------:R-:W-:Y:S01]  /*6dde0*/  PRMT R5, R2, 0x7632, R5 ;  /* 0x0000763202057816 */ /* 0x000fe20000000005 */
[----:B0-----:R-:W-:Y:S01]  /*6ddf0*/  IMAD.WIDE R12, R4, 0x2, R10 ;  /* 0x00000002040c7825 */ /* 0x001fe200078e020a */
[----:B------:R-:W4:Y:S09]  /*6de00*/  LDL.LU R2, [R1+0x7a0] ;  /* 0x0007a00001027983 */ /* 0x000f320000300800 */
[----:B------:R0:W-:Y:S01]  /*6de10*/  @P0 STG.E.U16 desc[UR10][R12.64], R5 ;  /* 0x000000050c000986 */ /* 0x0001e2000c10150a */
[----:B---3--:R-:W-:-:S03]  /*6de20*/  ISETP.LT.AND P0, PT, R27, UR4, !P5 ;  /* 0x000000041b007c0c */ /* 0x008fc6000ef01270 */
[----:B0-----:R-:W3:Y:S04]  /*6de30*/  LDL.LU R5, [R1+0x7e0] ;  /* 0x0007e00001057983 */ /* 0x001ee80000300800 */
[----:B------:R-:W2:Y:S01]  /*6de40*/  LDL.LU R27, [R1+0x1e4c] ;  /* 0x001e4c00011b7983 */ /* 0x000ea20000300800 */
[----:B------:R-:W-:-:S05]  /*6de50*/  IMAD.WIDE R12, R4, 0x2, R8 ;  /* 0x00000002040c7825 */ /* 0x000fca00078e0208 */
[----:B---3--:R0:W-:Y:S01]  /*6de60*/  @P0 STG.E.U16 desc[UR10][R12.64], R5 ;  /* 0x000000050c000986 */ /* 0x0081e2000c10150a */
[----:B--2---:R-:W-:-:S03]  /*6de70*/  ISETP.LT.AND P0, PT, R27, UR4, !P5 ;  /* 0x000000041b007c0c */ /* 0x004fc6000ef01270 */
[----:B0-----:R-:W2:Y:S04]  /*6de80*/  LDL.LU R13, [R1+0x7d0] ;  /* 0x0007d000010d7983 */ /* 0x001ea80000300800 */
[----:B------:R-:W3:Y:S01]  /*6de90*/  LDL.LU R27, [R1+0x1e48] ;  /* 0x001e4800011b7983 */ /* 0x000ee20000300800 */
[----:B------:R-:W-:Y:S02]  /*6dea0*/  PRMT R12, R5, 0x7632, R12 ;  /* 0x00007632050c7816 */ /* 0x000fe4000000000c */
[----:B---3--:R-:W-:Y:S01]  /*6deb0*/  ISETP.NE.AND P5, PT, R27, RZ, PT ;  /* 0x000000ff1b00720c */ /* 0x008fe20003fa5270 */
[C---:B------:R-:W-:Y:S02]  /*6dec0*/  VIADD R27, R4.reuse, UR5 ;  /* 0x00000005041b7c36 */ /* 0x040fe40008000000 */
[----:B------:R-:W-:-:S05]  /*6ded0*/  IMAD.WIDE R4, R4, 0x2, R6 ;  /* 0x0000000204047825 */ /* 0x000fca00078e0206 */
[----:B------:R0:W-:Y:S01]  /*6dee0*/  @P0 STG.E.U16 desc[UR10][R4.64], R12 ;  /* 0x0000000c04000986 */ /* 0x0001e2000c10150a */
[----:B------:R-:W-:Y:S01]  /*6def0*/  ISETP.LT.AND P0, PT, R26, UR4, !P6 ;  /* 0x000000041a007c0c */ /* 0x000fe2000f701270 */
[----:B0-----:R-:W-:-:S12]  /*6df00*/  IMAD.WIDE R4, R27, 0x2, R24 ;  /* 0x000000021b047825 */ /* 0x001fd800078e0218 */
[----:B--2---:R0:W-:Y:S01]  /*6df10*/  @P0 STG.E.U16 desc[UR10][R4.64], R13 ;  /* 0x0000000d04000986 */ /* 0x0041e2000c10150a */
[----:B------:R-:W-:Y:S02]  /*6df20*/  ISETP.LT.AND P0, PT, R3, UR4, !P6 ;  /* 0x0000000403007c0c */ /* 0x000fe4000f701270 */
[----:B------:R-:W-:Y:S01]  /*6df30*/  PRMT R12, R13, 0x7632, R12 ;  /* 0x000076320d0c7816 */ /* 0x000fe2000000000c */
[----:B0-----:R-:W-:-:S10]  /*6df40*/  IMAD.WIDE R4, R27, 0x2, R22 ;  /* 0x000000021b047825 */ /* 0x001fd400078e0216 */
[----:B------:R0:W-:Y:S01]  /*6df50*/  @P0 STG.E.U16 desc[UR10][R4.64], R12 ;  /* 0x0000000c04000986 */ /* 0x0001e2000c10150a */
[----:B------:R-:W-:-:S03]  /*6df60*/  ISETP.LT.AND P0, PT, R0, UR4, !P6 ;  /* 0x0000000400007c0c */ /* 0x000fc6000f701270 */
[----:B------:R-:W2:Y:S01]  /*6df70*/  LDL.LU R0, [R1+0x1e44] ;  /* 0x001e440001007983 */ /* 0x000ea20000300800 */
[----:B0-----:R-:W-:-:S09]  /*6df80*/  IMAD.WIDE R4, R27, 0x2, R20 ;  /* 0x000000021b047825 */ /* 0x001fd200078e0214 */
[----:B------:R0:W-:Y:S01]  /*6df90*/  @P0 STG.E.U16 desc[UR10][R4.64], R14 ;  /* 0x0000000e04000986 */ /* 0x0001e2000c10150a */
[----:B------:R-:W-:Y:S02]  /*6dfa0*/  ISETP.LT.AND P0, PT, R29, UR4, !P6 ;  /* 0x000000041d007c0c */ /* 0x000fe4000f701270 */
[----:B------:R-:W-:Y:S01]  /*6dfb0*/  PRMT R12, R14, 0x7632, R12 ;  /* 0x000076320e0c7816 */ /* 0x000fe2000000000c */
[----:B0-----:R-:W-:-:S10]  /*6dfc0*/  IMAD.WIDE R4, R27, 0x2, R18 ;  /* 0x000000021b047825 */ /* 0x001fd400078e0212 */
[----:B------:R0:W-:Y:S01]  /*6dfd0*/  @P0 STG.E.U16 desc[UR10][R4.64], R12 ;  /* 0x0000000c04000986 */ /* 0x0001e2000c10150a */
[----:B------:R-:W-:Y:S01]  /*6dfe0*/  ISETP.LT.AND P0, PT, R15, UR4, !P6 ;  /* 0x000000040f007c0c */ /* 0x000fe2000f701270 */
[----:B0-----:R-:W-:-:S12]  /*6dff0*/  IMAD.WIDE R4, R27, 0x2, R16 ;  /* 0x000000021b047825 */ /* 0x001fd800078e0210 */
[----:B----4-:R0:W-:Y:S01]  /*6e000*/  @P0 STG.E.U16 desc[UR10][R4.64], R2 ;  /* 0x0000000204000986 */ /* 0x0101e2000c10150a */
[----:B------:R-:W-:Y:S02]  /*6e010*/  ISETP.LT.AND P0, PT, R28, UR4, !P6 ;  /* 0x000000041c007c0c */ /* 0x000fe4000f701270 */
[----:B------:R-:W-:Y:S01]  /*6e020*/  PRMT R12, R2, 0x7632, R12 ;  /* 0x00007632020c7816 */ /* 0x000fe2000000000c */
[----:B0-----:R-:W-:-:S10]  /*6e030*/  IMAD.WIDE R4, R27, 0x2, R10 ;  /* 0x000000021b047825 */ /* 0x001fd400078e020a */
[----:B------:R-:W-:Y:S04]  /*6e040*/  @P0 STG.E.U16 desc[UR10][R4.64], R12 ;  /* 0x0000000c04000986 */ /* 0x000fe8000c10150a */
[----:B------:R0:W-:Y:S04]  /*6e050*/  STL [R1+0x1e40], R19 ;  /* 0x001e401301007387 */ /* 0x0001e80000100800 */
[----:B0-----:R-:W3:Y:S04]  /*6e060*/  LDL.LU R19, [R1+0x784] ;  /* 0x0007840001137983 */ /* 0x001ee80000300800 */
[----:B------:R0:W-:Y:S04]  /*6e070*/  STL [R1+0x1e3c], R17 ;  /* 0x001e3c1101007387 */ /* 0x0001e80000100800 */
[----:B0-----:R-:W4:Y:S04]  /*6e080*/  LDL R17, [R1+0x30] ;  /* 0x0000300001117983 */ /* 0x001f280000100800 */
[----:B------:R-:W3:Y:S04]  /*6e090*/  LDL.LU R2, [R1+0x794] ;  /* 0x0007940001027983 */ /* 0x000ee80000300800 */
[----:B--2---:R-:W0:Y:S04]  /*6e0a0*/  LDS.128 R12, [R0] ;  /* 0x00000000000c7984 */ /* 0x004e280000000c00 */
[----:B0-----:R0:W-:Y:S04]  /*6e0b0*/  STL [R1+0x1e24], R13 ;  /* 0x001e240d01007387 */ /* 0x0011e80000100800 */
[----:B0-----:R-:W2:Y:S04]  /*6e0c0*/  LDL R13, [R1+0x13f4] ;  /* 0x0013f400010d7983 */ /* 0x001ea80000100800 */
[----:B------:R0:W-:Y:S04]  /*6e0d0*/  STL [R1+0x1e08], R14 ;  /* 0x001e080e01007387 */ /* 0x0001e80000100800 */
[----:B0-----:R-:W4:Y:S04]  /*6e0e0*/  LDL R14, [R1+0x1400] ;  /* 0x00140000010e7983 */ /* 0x001f280000100800 */
[----:B------:R0:W-:Y:S04]  /*6e0f0*/  STL [R1+0x1dec], R15 ;  /* 0x001dec0f01007387 */ /* 0x0001e80000100800 */
[----:B0-----:R-:W3:Y:S01]  /*6e100*/  LDL.LU R15, [R1+0x13fc] ;  /* 0x0013fc00010f7983 */ /* 0x001ee20000300800 */
[----:B------:R-:W-:Y:S01]  /*6e110*/  IMAD.WIDE R4, R27, 0x2, R8 ;  /* 0x000000021b047825 */ /* 0x000fe200078e0208 */
[----:B---3--:R-:W-:-:S13]  /*6e120*/  ISETP.LT.AND P0, PT, R15, UR4, !P6 ;  /* 0x000000040f007c0c */ /* 0x008fda000f701270 */
[----:B------:R0:W-:Y:S04]  /*6e130*/  @P0 STG.E.U16 desc[UR10][R4.64], R12 ;  /* 0x0000000c04000986 */ /* 0x0001e8000c10150a */
[----:B0-----:R-:W3:Y:S01]  /*6e140*/  LDL.LU R5, [R1+0x24] ;  /* 0x0000240001057983 */ /* 0x001ee20000300800 */
[----:B----4-:R-:W-:Y:S02]  /*6e150*/  ISETP.LT.AND P0, PT, R14, UR4, !P6 ;  /* 0x000000040e007c0c */ /* 0x010fe4000f701270 */
[----:B------:R-:W-:Y:S01]  /*6e160*/  PRMT R12, R12, 0x7632, R12 ;  /* 0x000076320c0c7816 */ /* 0x000fe2000000000c */
[----:B------:R0:W-:Y:S01]  /*6e170*/  STL [R1+0x1e38], R6 ;  /* 0x001e380601007387 */ /* 0x0001e20000100800 */
[----:B---3--:R-:W-:Y:S01]  /*6e180*/  ISETP.NE.AND P6, PT, R5, RZ, PT ;  /* 0x000000ff0500720c */ /* 0x008fe20003fc5270 */
[----:B------:R-:W-:-:S02]  /*6e190*/  IMAD.WIDE R4, R27, 0x2, R6 ;  /* 0x000000021b047825 */ /* 0x000fc400078e0206 */
[----:B0-----:R-:W3:Y:S04]  /*6e1a0*/  LDL.LU R6, [R1+0x7b4] ;  /* 0x0007b40001067983 */ /* 0x001ee80000300800 */
[----:B------:R0:W-:Y:S04]  /*6e1b0*/  STL [R1+0x1e34], R7 ;  /* 0x001e340701007387 */ /* 0x0001e80000100800 */
[----:B------:R1:W-:Y:S04]  /*6e1c0*/  @P0 STG.E.U16 desc[UR10][R4.64], R12 ;  /* 0x0000000c04000986 */ /* 0x0003e8000c10150a */
[----:B0-----:R-:W4:Y:S04]  /*6e1d0*/  LDL.LU R7, [R1+0x7e4] ;  /* 0x0007e40001077983 */ /* 0x001f280000300800 */
[----:B------:R-:W4:Y:S04]  /*6e1e0*/  LDL.LU R27, [R1+0x4] ;  /* 0x00000400011b7983 */ /* 0x000f280000300800 */
[----:B-1----:R-:W2:Y:S01]  /*6e1f0*/  LDL R12, [R1+0x13ec] ;  /* 0x0013ec00010c7983 */ /* 0x002ea20000100800 */
[----:B------:R-:W-:Y:S01]  /*6e200*/  ISETP.LT.AND P0, PT, R26, UR4, !P1 ;  /* 0x000000041a007c0c */ /* 0x000fe2000cf01270 */
[----:B------:R-:W-:-:S12]  /*6e210*/  IMAD.WIDE R4, R17, 0x2, R24 ;  /* 0x0000000211047825 */ /* 0x000fd800078e0218 */
[----:B------:R0:W-:Y:S01]  /*6e220*/  @P0 STG.E.U16 desc[UR10][R4.64], R19 ;  /* 0x0000001304000986 */ /* 0x0001e2000c10150a */
[----:B------:R-:W-:Y:S01]  /*6e230*/  ISETP.LT.AND P0, PT, R3, UR4, !P1 ;  /* 0x0000000403007c0c */ /* 0x000fe2000cf01270 */
[----:B0-----:R-:W-:Y:S02]  /*6e240*/  IMAD.MOV.U32 R5, RZ, RZ, R19 ;  /* 0x000000ffff057224 */ /* 0x001fe400078e0013 */
[----:B------:R-:W3:Y:S03]  /*6e250*/  LDL.LU R19, [R1+0x1e40] ;  /* 0x001e400001137983 */ /* 0x000ee60000300800 */
[----:B------:R-:W-:Y:S01]  /*6e260*/  PRMT R0, R5, 0x7632, R0 ;  /* 0x0000763205007816 */ /* 0x000fe20000000000 */
[C---:B------:R-:W-:Y:S01]  /*6e270*/  IMAD.WIDE R4, R17.reuse, 0x2, R22 ;  /* 0x0000000211047825 */ /* 0x040fe200078e0216 */
[----:B------:R0:W-:Y:S05]  /*6e280*/  STL [R1+0x1e2c], R23 ;  /* 0x001e2c1701007387 */ /* 0x0001ea0000100800 */
[----:B------:R1:W-:Y:S04]  /*6e290*/  @P0 STG.E.U16 desc[UR10][R4.64], R0 ;  /* 0x0000000004000986 */ /* 0x0003e8000c10150a */
[----:B0-----:R-:W4:Y:S01]  /*6e2a0*/  LDL.LU R23, [R1+0x7d4] ;  /* 0x0007d40001177983 */ /* 0x001f220000300800 */
[----:B-1----:R-:W-:-:S03]  /*6e2b0*/  IMAD.WIDE R4, R17, 0x2, R20 ;  /* 0x0000000211047825 */ /* 0x002fc600078e0214 */
[----:B------:R-:W4:Y:S04]  /*6e2c0*/  LDL.LU R17, [R1+0x1e3c] ;  /* 0x001e3c0001117983 */ /* 0x000f280000300800 */
[----:B------:R0:W-:Y:S04]  /*6e2d0*/  STL [R1+0x1e30], R21 ;  /* 0x001e301501007387 */ /* 0x0001e80000100800 */
[----:B0-----:R-:W3:Y:S01]  /*6e2e0*/  LDL.LU R21, [R1+0x30] ;  /* 0x0000300001157983 */ /* 0x001ee20000300800 */
[----:B------:R-:W-:Y:S02]  /*6e2f0*/  PRMT R0, R2, 0x7632, R0 ;  /* 0x0000763202007816 */ /* 0x000fe40000000000 */
[----:B--2---:R-:W-:-:S13]  /*6e300*/  ISETP.LT.AND P0, PT, R12, UR4, !P1 ;  /* 0x000000040c007c0c */ /* 0x004fda000cf01270 */
[----:B------:R0:W-:Y:S04]  /*6e310*/  @P0 STG.E.U16 desc[UR10][R4.64], R2 ;  /* 0x0000000204000986 */ /* 0x0001e8000c10150a */
[----:B0-----:R-:W2:Y:S01]  /*6e320*/  LDL.LU R2, [R1+0x7a4] ;  /* 0x0007a40001027983 */ /* 0x001ea20000300800 */
[----:B------:R-:W-:Y:S01]  /*6e330*/  ISETP.LT.AND P0, PT, R29, UR4, !P1 ;  /* 0x000000041d007c0c */ /* 0x000fe2000cf01270 */
[----:B---3--:R-:W-:-:S12]  /*6e340*/  IMAD.WIDE R4, R21, 0x2, R18 ;  /* 0x0000000215047825 */ /* 0x008fd800078e0212 */
[----:B------:R4:W-:Y:S01]  /*6e350*/  @P0 STG.E.U16 desc[UR10][R4.64], R0 ;  /* 0x0000000004000986 */ /* 0x0009e2000c10150a */
[----:B------:R-:W-:Y:S01]  /*6e360*/  ISETP.LT.AND P0, PT, R13, UR4, !P1 ;  /* 0x000000040d007c0c */ /* 0x000fe2000cf01270 */
[----:B----4-:R-:W-:-:S12]  /*6e370*/  IMAD.WIDE R4, R21, 0x2, R16 ;  /* 0x0000000215047825 */ /* 0x010fd800078e0210 */
[----:B------:R0:W-:Y:S01]  /*6e380*/  @P0 STG.E.U16 desc[UR10][R4.64], R6 ;  /* 0x0000000604000986 */ /* 0x0001e2000c10150a */
[----:B------:R-:W-:Y:S01]  /*6e390*/  ISETP.LT.AND P0, PT, R28, UR4, !P1 ;  /* 0x000000041c007c0c */ /* 0x000fe2000cf01270 */
[----:B0-----:R-:W-:-:S05]  /*6e3a0*/  IMAD.MOV.U32 R5, RZ, RZ, R6 ;  /* 0x000000ffff057224 */ /* 0x001fca00078e0006 */
[----:B------:R-:W-:Y:S01]  /*6e3b0*/  PRMT R0, R5, 0x7632, R0 ;  /* 0x0000763205007816 */ /* 0x000fe20000000000 */
[----:B------:R-:W-:-:S06]  /*6e3c0*/  IMAD.WIDE R4, R21, 0x2, R10 ;  /* 0x0000000215047825 */ /* 0x000fcc00078e020a */
[----:B------:R0:W-:Y:S01]  /*6e3d0*/  @P0 STG.E.U16 desc[UR10][R4.64], R0 ;  /* 0x0000000004000986 */ /* 0x0001e2000c10150a */
[----:B------:R-:W-:Y:S01]  /*6e3e0*/  ISETP.LT.AND P0, PT, R15, UR4, !P1 ;  /* 0x000000040f007c0c */ /* 0x000fe2000cf01270 */
[----:B0-----:R-:W-:Y:S01]  /*6e3f0*/  IMAD.WIDE R4, R21, 0x2, R8 ;  /* 0x0000000215047825 */ /* 0x001fe200078e0208 */
[----:B------:R-:W-:-:S11]  /*6e400*/  PRMT R0, R7, 0x7632, R0 ;  /* 0x0000763207007816 */ /* 0x000fd60000000000 */
[----:B------:R-:W-:Y:S04]  /*6e410*/  @P0 STG.E.U16 desc[UR10][R4.64], R7 ;  /* 0x0000000704000986 */ /* 0x000fe8000c10150a */
[----:B--2---:R0:W-:Y:S04]  /*6e420*/  STL [R1+0x1e28], R2 ;  /* 0x001e280201007387 */ /* 0x0041e80000100800 */
[----:B0-----:R-:W2:Y:S04]  /*6e430*/  LDL.LU R2, [R1+0x7c4] ;  /* 0x0007c40001027983 */ /* 0x001ea80000300800 */
[----:B------:R-:W3:Y:S04]  /*6e440*/  LDL.LU R6, [R1+0x1e38] ;  /* 0x001e380001067983 */ /* 0x000ee80000300800 */
[----:B------:R-:W3:Y:S01]  /*6e450*/  LDL.LU R7, [R1+0x1e34] ;  /* 0x001e340001077983 */ /* 0x000ee20000300800 */
[----:B------:R-:W-:-:S02]  /*6e460*/  ISETP.LT.AND P1, PT, R14, UR4, !P1 ;  /* 0x000000040e007c0c */ /* 0x000fc4000cf21270 */
[----:B------:R-:W-:Y:S01]  /*6e470*/  ISETP.LT.AND P0, PT, R26, UR4, !P2 ;  /* 0x000000041a007c0c */ /* 0x000fe2000d701270 */
[----:B---3--:R-:W-:Y:S02]  /*6e480*/  IMAD.WIDE R4, R21, 0x2, R6 ;  /* 0x0000000215047825 */ /* 0x008fe400078e0206 */
[----:B------:R-:W3:Y:S08]  /*6e490*/  LDL.LU R21, [R1+0x1e30] ;  /* 0x001e300001157983 */ /* 0x000ef00000300800 */
[----:B------:R0:W-:Y:S02]  /*6e4a0*/  @P1 STG.E.U16 desc[UR10][R4.64], R0 ;  /* 0x0000000004001986 */ /* 0x0001e4000c10150a */
[----:B0-----:R-:W-:Y:S01]  /*6e4b0*/  IMAD.WIDE R4, R27, 0x2, R24 ;  /* 0x000000021b047825 */ /* 0x001fe200078e0218 */
[----:B------:R-:W-:-:S04]  /*6e4c0*/  PRMT R0, R23, 0x7632, R0 ;  /* 0x0000763217007816 */ /* 0x000fc80000000000 */
[----:B------:R0:W-:Y:S04]  /*6e4d0*/  @P0 STG.E.U16 desc[UR10][R4.64], R23 ;  /* 0x0000001704000986 */ /* 0x0001e8000c10150a */
[----:B0-----:R-:W4:Y:S01]  /*6e4e0*/  LDL.LU R23, [R1+0x1e2c] ;  /* 0x001e2c0001177983 */ /* 0x001f220000300800 */
[----:B------:R-:W-:Y:S02]  /*6e4f0*/  ISETP.LT.AND P1, PT, R3, UR4, !P2 ;  /* 0x0000000403007c0c */ /* 0x000fe4000d721270 */
[----:B------:R-:W-:Y:S02]  /*6e500*/  ISETP.LT.AND P0, PT, R12, UR4, !P2 ;  /* 0x000000040c007c0c */ /* 0x000fe4000d701270 */
[----:B------:R-:W2:Y:S01]  /*6e510*/  LDL R12, [R1+0x34] ;  /* 0x00003400010c7983 */ /* 0x000ea20000100800 */
[----:B----4-:R-:W-:-:S08]  /*6e520*/  IMAD.WIDE R4, R27, 0x2, R22 ;  /* 0x000000021b047825 */ /* 0x010fd000078e0216 */
[----:B------:R3:W-:Y:S01]  /*6e530*/  @P1 STG.E.U16 desc[UR10][R4.64], R0 ;  /* 0x0000000004001986 */ /* 0x0007e2000c10150a */
[----:B------:R-:W-:-:S03]  /*6e540*/  ISETP.LT.AND P1, PT, R29, UR4, !P2 ;  /* 0x000000041d007c0c */ /* 0x000fc6000d721270 */
[----:B------:R-:W4:Y:S01]  /*6e550*/  LDL.LU R29, [R1+0x788] ;  /* 0x00078800011d7983 */ /* 0x000f220000300800 */
[----:B---3--:R-:W-:Y:S01]  /*6e560*/  IMAD.WIDE R4, R27, 0x2, R20 ;  /* 0x000000021b047825 */ /* 0x008fe200078e0214 */
[----:B--2---:R-:W-:-:S04]  /*6e570*/  PRMT R0, R2, 0x7632, R0 ;  /* 0x0000763202007816 */ /* 0x004fc80000000000 */
[----:B------:R0:W-:Y:S04]  /*6e580*/  @P0 STG.E.U16 desc[UR10][R4.64], R2 ;  /* 0x0000000204000986 */ /* 0x0001e8000c10150a */
[----:B0-----:R-:W2:Y:S01]  /*6e590*/  LDL.LU R2, [R1+0x1e28] ;  /* 0x001e280001027983 */ /* 0x001ea20000300800 */
[----:B------:R-:W-:Y:S01]  /*6e5a0*/  ISETP.LT.AND P0, PT, R13, UR4, !P2 ;  /* 0x000000040d007c0c */ /* 0x000fe2000d701270 */
[C---:B------:R-:W-:Y:S02]  /*6e5b0*/  IMAD.WIDE R4, R27.reuse, 0x2, R18 ;  /* 0x000000021b047825 */ /* 0x040fe400078e0212 */
[----:B------:R-:W3:Y:S04]  /*6e5c0*/  LDL.LU R13, [R1+0x1e24] ;  /* 0x001e2400010d7983 */ /* 0x000ee80000300800 */
[----:B------:R0:W-:Y:S01]  /*6e5d0*/  @P1 STG.E.U16 desc[UR10][R4.64], R0 ;  /* 0x0000000004001986 */ /* 0x0001e2000c10150a */
[----:B------:R-:W-:Y:S01]  /*6e5e0*/  ISETP.LT.AND P1, PT, R28, UR4, !P2 ;  /* 0x000000041c007c0c */ /* 0x000fe2000d721270 */
[----:B0-----:R-:W-:-:S05]  /*6e5f0*/  IMAD.WIDE R4, R27, 0x2, R16 ;  /* 0x000000021b047825 */ /* 0x001fca00078e0210 */
[----:B--2---:R0:W-:Y:S01]  /*6e600*/  @P0 STG.E.U16 desc[UR10][R4.64], R2 ;  /* 0x0000000204000986 */ /* 0x0041e2000c10150a */
[----:B------:R-:W-:Y:S01]  /*6e610*/  PRMT R0, R2, 0x7632, R0 ;  /* 0x0000763202007816 */ /* 0x000fe20000000000 */
[C---:B0-----:R-:W-:Y:S02]  /*6e620*/  IMAD.WIDE R4, R27.reuse, 0x2, R10 ;  /* 0x000000021b047825 */ /* 0x041fe400078e020a */
[----:B------:R-:W2:Y:S04]  /*6e630*/  LDL.LU R2, [R1+0x798] ;  /* 0x0007980001027983 */ /* 0x000ea80000300800 */
[----:B------:R0:W-:Y:S04]  /*6e640*/  @P1 STG.E.U16 desc[UR10][R4.64], R0 ;  /* 0x0000000004001986 */ /* 0x0001e8000c10150a */
[----:B------:R1:W-:Y:S01]  /*6e650*/  STL [R1+0x1e20], R9 ;  /* 0x001e200901007387 */ /* 0x0003e20000100800 */
[----:B0-----:R-:W-:-:S03]  /*6e660*/  IMAD.WIDE R4, R27, 0x2, R8 ;  /* 0x000000021b047825 */ /* 0x001fc600078e0208 */
[----:B-1----:R-:W2:Y:S04]  /*6e670*/  LDL.LU R9, [R1+0x7b8] ;  /* 0x0007b80001097983 */ /* 0x002ea80000300800 */
[----:B------:R-:W2:Y:S01]  /*6e680*/  LDL.LU R28, [R1+0x7d8] ;  /* 0x0007d800011c7983 */ /* 0x000ea20000300800 */
[----:B------:R-:W-:Y:S02]  /*6e690*/  ISETP.LT.AND P0, PT, R15, UR4, !P2 ;  /* 0x000000040f007c0c */ /* 0x000fe4000d701270 */
[----:B------:R-:W-:Y:S02]  /*6e6a0*/  ISETP.LT.AND P2, PT, R14, UR4, !P2 ;  /* 0x000000040e007c0c */ /* 0x000fe4000d741270 */
[----:B------:R-:W-:Y:S01]  /*6e6b0*/  ISETP.LT.AND P1, PT, R26, UR4, !P3 ;  /* 0x000000041a007c0c */ /* 0x000fe2000df21270 */
[----:B------:R-:W-:Y:S01]  /*6e6c0*/  IMAD.WIDE R26, R27, 0x2, R6 ;  /* 0x000000021b1a7825 */ /* 0x000fe200078e0206 */
[----:B---3--:R-:W-:-:S07]  /*6e6d0*/  PRMT R0, R13, 0x7632, R0 ;  /* 0x000076320d007816 */ /* 0x008fce0000000000 */
[----:B------:R0:W-:Y:S04]  /*6e6e0*/  @P0 STG.E.U16 desc[UR10][R4.64], R13 ;  /* 0x0000000d04000986 */ /* 0x0001e8000c10150a */
[----:B------:R4:W-:Y:S01]  /*6e6f0*/  @P2 STG.E.U16 desc[UR10][R26.64], R0 ;  /* 0x000000001a002986 */ /* 0x0009e2000c10150a */
[----:B0-----:R-:W-:Y:S01]  /*6e700*/  IMAD.WIDE R4, R12, 0x2, R24 ;  /* 0x000000020c047825 */ /* 0x001fe200078e0218 */
[----:B----4-:R-:W-:-:S04]  /*6e710*/  PRMT R0, R29, 0x7632, R0 ;  /* 0x000076321d007816 */ /* 0x010fc80000000000 */
[----:B------:R-:W-:Y:S04]  /*6e720*/  @P1 STG.E.U16 desc[UR10][R4.64], R29 ;  /* 0x0000001d04001986 */ /* 0x000fe8000c10150a */
[----:B--2---:R0:W-:Y:S04]  /*6e730*/  STL [R1+0x1e18], R28 ;  /* 0x001e181c01007387 */ /* 0x0041e80000100800 */
[----:B0-----:R-:W2:Y:S04]  /*6e740*/  LDL R28, [R1+0x13e0] ;  /* 0x0013e000011c7983 */ /* 0x001ea80000100800 */
[----:B------:R-:W3:Y:S04]  /*6e750*/  LDL.LU R26, [R1+0x7e8] ;  /* 0x0007e800011a7983 */ /* 0x000ee80000300800 */
[----:B------:R-:W4:Y:S04]  /*6e760*/  LDL R27, [R1+0x13ec] ;  /* 0x0013ec00011b7983 */ /* 0x000f280000100800 */
[----:B------:R-:W2:Y:S04]  /*6e770*/  LDL.LU R29, [R1+0x7c8] ;  /* 0x0007c800011d7983 */ /* 0x000ea80000300800 */
[----:B--2---:R0:W-:Y:S04]  /*6e780*/  STL [R1+0x1e10], R29 ;  /* 0x001e101d01007387 */ /* 0x0041e80000100800 */
[----:B0-----:R-:W2:Y:S01]  /*6e790*/  LDL R29, [R1+0x13f0] ;  /* 0x0013f000011d7983 */ /* 0x001ea20000100800 */
[----:B------:R-:W-:-:S02]  /*6e7a0*/  ISETP.LT.AND P0, PT, R3, UR4, !P3 ;  /* 0x0000000403007c0c */ /* 0x000fc4000df01270 */
[----:B----4-:R-:W-:Y:S02]  /*6e7b0*/  ISETP.LT.AND P2, PT, R27, UR4, !P3 ;  /* 0x000000041b007c0c */ /* 0x010fe4000df41270 */
[----:B--2---:R-:W-:Y:S01]  /*6e7c0*/  ISETP.LT.AND P1, PT, R29, UR4, !P3 ;  /* 0x000000041d007c0c */ /* 0x004fe2000df21270 */
[----:B------:R0:W-:Y:S04]  /*6e7d0*/  STL [R1+0x1e1c], R29 ;  /* 0x001e1c1d01007387 */ /* 0x0001e80000100800 */
[----:B0-----:R-:W2:Y:S01]  /*6e7e0*/  LDL.LU R29, [R1+0x34] ;  /* 0x00003400011d7983 */ /* 0x001ea20000300800 */
[----:B------:R-:W-:-:S05]  /*6e7f0*/  IMAD.WIDE R4, R12, 0x2, R22 ;  /* 0x000000020c047825 */ /* 0x000fca00078e0216 */
[----:B------:R-:W-:Y:S01]  /*6e800*/  @P0 STG.E.U16 desc[UR10][R4.64], R0 ;  /* 0x0000000004000986 */ /* 0x000fe2000c10150a */
[----:B--2---:R-:W-:-:S05]  /*6e810*/  IMAD.WIDE R12, R29, 0x2, R20 ;  /* 0x000000021d0c7825 */ /* 0x004fca00078e0214 */
[----:B------:R0:W-:Y:S04]  /*6e820*/  @P2 STG.E.U16 desc[UR10][R12.64], R2 ;  /* 0x000000020c002986 */ /* 0x0001e8000c10150a */
[----:B0-----:R-:W2:Y:S01]  /*6e830*/  LDL R12, [R1+0x13f4] ;  /* 0x0013f400010c7983 */ /* 0x001ea20000100800 */
[----:B------:R-:W-:Y:S01]  /*6e840*/  PRMT R0, R2, 0x7632, R0 ;  /* 0x0000763202007816 */ /* 0x000fe20000000000 */
[C---:B------:R-:W-:Y:S02]  /*6e850*/  IMAD.WIDE R4, R29.reuse, 0x2, R18 ;  /* 0x000000021d047825 */ /* 0x040fe400078e0212 */
[----:B------:R-:W4:Y:S04]  /*6e860*/  LDL R13, [R1+0x13f8] ;  /* 0x0013f800010d7983 */ /* 0x000f280000100800 */
[----:B------:R0:W-:Y:S04]  /*6e870*/  @P1 STG.E.U16 desc[UR10][R4.64], R0 ;  /* 0x0000000004001986 */ /* 0x0001e8000c10150a */
[----:B------:R-:W3:Y:S01]  /*6e880*/  LDL.LU R2, [R1+0x7a8] ;  /* 0x0007a80001027983 */ /* 0x000ee20000300800 */
[----:B0-----:R-:W-:Y:S01]  /*6e890*/  IMAD.WIDE R4, R29, 0x2, R16 ;  /* 0x000000021d047825 */ /* 0x001fe200078e0210 */
[----:B------:R-:W-:-:S02]  /*6e8a0*/  PRMT R0, R9, 0x7632, R0 ;  /* 0x0000763209007816 */ /* 0x000fc40000000000 */
[----:B--2---:R-:W-:-:S13]  /*6e8b0*/  ISETP.LT.AND P0, PT, R12, UR4, !P3 ;  /* 0x000000040c007c0c */ /* 0x004fda000df01270 */
[----:B------:R0:W-:Y:S04]  /*6e8c0*/  @P0 STG.E.U16 desc[UR10][R4.64], R9 ;  /* 0x0000000904000986 */ /* 0x0001e8000c10150a */
[----:B0-----:R-:W2:Y:S01]  /*6e8d0*/  LDL.LU R9, [R1+0x1e20] ;  /* 0x001e200001097983 */ /* 0x001ea20000300800 */
[----:B----4-:R-:W-:Y:S01]  /*6e8e0*/  ISETP.LT.AND P2, PT, R13, UR4, !P3 ;  /* 0x000000040d007c0c */ /* 0x010fe2000df41270 */
[----:B------:R-:W-:Y:S01]  /*6e8f0*/  IMAD.WIDE R12, R29, 0x2, R10 ;  /* 0x000000021d0c7825 */ /* 0x000fe200078e020a */
[----:B------:R-:W-:-:S11]  /*6e900*/  ISETP.LT.AND P0, PT, R3, UR4, !P4 ;  /* 0x0000000403007c0c */ /* 0x000fd6000e701270 */
[----:B------:R0:W-:Y:S01]  /*6e910*/  @P2 STG.E.U16 desc[UR10][R12.64], R0 ;  /* 0x000000000c002986 */ /* 0x0001e2000c10150a */
[----:B------:R-:W-:Y:S01]  /*6e920*/  ISETP.LT.AND P2, PT, R28, UR4, !P4 ;  /* 0x000000041c007c0c */ /* 0x000fe2000e741270 */
[----:B0-----:R-:W-:-:S04]  /*6e930*/  IMAD.WIDE R12, R29, 0x2, R6 ;  /* 0x000000021d0c7825 */ /* 0x001fc800078e0206 */
[----:B--2---:R-:W-:Y:S02]  /*6e940*/  IMAD.WIDE R4, R29, 0x2, R8 ;  /* 0x000000021d047825 */ /* 0x004fe400078e0208 */
[----:B------:R-:W2:Y:S04]  /*6e950*/  LDL.LU R29, [R1+0x1e1c] ;  /* 0x001e1c00011d7983 */ /* 0x000ea80000300800 */
[----:B------:R-:W4:Y:S04]  /*6e960*/  LDL.LU R28, [R1+0x1e18] ;  /* 0x001e1800011c7983 */ /* 0x000f280000300800 */
[----:B------:R-:W4:Y:S01]  /*6e970*/  LDL.LU R3, [R1+0x1e14] ;  /* 0x001e140001037983 */ /* 0x000f220000300800 */
[----:B------:R-:W-:-:S02]  /*6e980*/  ISETP.LT.AND P1, PT, R15, UR4, !P3 ;  /* 0x000000040f007c0c */ /* 0x000fc4000df21270 */
[----:B------:R-:W-:Y:S02]  /*6e990*/  ISETP.LT.AND P3, PT, R14, UR4, !P3 ;  /* 0x000000040e007c0c */ /* 0x000fe4000df61270 */
[----:B---3--:R-:W-:-:S09]  /*6e9a0*/  PRMT R0, R26, 0x7632, R0 ;  /* 0x000076321a007816 */ /* 0x008fd20000000000 */
[----:B------:R4:W-:Y:S04]  /*6e9b0*/  @P1 STG.E.U16 desc[UR10][R4.64], R26 ;  /* 0x0000001a04001986 */ /* 0x0009e8000c10150a */
[----:B------:R0:W-:Y:S01]  /*6e9c0*/  @P3 STG.E.U16 desc[UR10][R12.64], R0 ;  /* 0x000000000c003986 */ /* 0x0001e2000c10150a */
[----:B--2---:R-:W-:-:S03]  /*6e9d0*/  ISETP.LT.AND P3, PT, R29, UR4, !P4 ;  /* 0x000000041d007c0c */ /* 0x004fc6000e761270 */
[----:B------:R-:W2:Y:S01]  /*6e9e0*/  LDL.LU R29, [R1+0x1e10] ;  /* 0x001e1000011d7983 */ /* 0x000ea20000300800 */
[----:B----4-:R-:W-:Y:S01]  /*6e9f0*/  IMAD.WIDE R4, R3, 0x2, R24 ;  /* 0x0000000203047825 */ /* 0x010fe200078e0218 */
[----:B0-----:R-:W-:-:S04]  /*6ea00*/  PRMT R0, R28, 0x7632, R0 ;  /* 0x000076321c007816 */ /* 0x001fc80000000000 */
[----:B------:R0:W-:Y:S04]  /*6ea10*/  @P2 STG.E.U16 desc[UR10][R4.64], R28 ;  /* 0x0000001c04002986 */ /* 0x0001e8000c10150a */
[----:B0-----:R-:W3:Y:S01]  /*6ea20*/  LDL.LU R28, [R1+0x1e0c] ;  /* 0x001e0c00011c7983 */ /* 0x001ee20000300800 */
[----:B------:R-:W-:Y:S01]  /*6ea30*/  ISETP.LT.AND P1, PT, R27, UR4, !P4 ;  /* 0x000000041b007c0c */ /* 0x000fe2000e721270 */
[C---:B------:R-:W-:Y:S02]  /*6ea40*/  IMAD.WIDE R12, R3.reuse, 0x2, R22 ;  /* 0x00000002030c7825 */ /* 0x040fe400078e0216 */
[----:B------:R-:W4:Y:S02]  /*6ea50*/  LDL R4, [R1+0x13f4] ;  /* 0x0013f40001047983 */ /* 0x000f240000100800 */
[----:B------:R-:W-:-:S02]  /*6ea60*/  IMAD.WIDE R26, R3, 0x2, R20 ;  /* 0x00000002031a7825 */ /* 0x000fc400078e0214 */
[----:B------:R-:W-:Y:S04]  /*6ea70*/  @P0 STG.E.U16 desc[UR10][R12.64], R0 ;  /* 0x000000000c000986 */ /* 0x000fe8000c10150a */
[----:B------:R-:W4:Y:S04]  /*6ea80*/  LDL R5, [R1+0x13f8] ;  /* 0x0013f80001057983 */ /* 0x000f280000100800 */
[----:B--2---:R0:W-:Y:S01]  /*6ea90*/  @P1 STG.E.U16 desc[UR10][R26.64], R29 ;  /* 0x0000001d1a001986 */ /* 0x0041e2000c10150a */
[----:B---3--:R-:W-:-:S03]  /*6eaa0*/  PRMT R28, R29, 0x7632, R28 ;  /* 0x000076321d1c7816 */ /* 0x008fc6000000001c */
[----:B0-----:R-:W2:Y:S01]  /*6eab0*/  LDL.LU R29, [R1+0x79c] ;  /* 0x00079c00011d7983 */ /* 0x001ea20000300800 */
[----:B----4-:R-:W-:Y:S01]  /*6eac0*/  ISETP.LT.AND P2, PT, R4, UR4, !P4 ;  /* 0x0000000404007c0c */ /* 0x010fe2000e741270 */
[----:B------:R-:W-:Y:S01]  /*6ead0*/  IMAD.WIDE R26, R3, 0x2, R18 ;  /* 0x00000002031a7825 */ /* 0x000fe200078e0212 */
[----:B------:R-:W-:-:S03]  /*6eae0*/  ISETP.LT.AND P1, PT, R15, UR4, !P4 ;  /* 0x000000040f007c0c */ /* 0x000fc6000e721270 */
[----:B------:R-:W-:Y:S01]  /*6eaf0*/  IMAD.WIDE R12, R3, 0x2, R16 ;  /* 0x00000002030c7825 */ /* 0x000fe200078e0210 */
[----:B------:R-:W-:Y:S01]  /*6eb00*/  @P3 STG.E.U16 desc[UR10][R26.64], R28 ;  /* 0x0000001c1a003986 */ /* 0x000fe2000c10150a */
[----:B------:R-:W-:Y:S02]  /*6eb10*/  ISETP.LT.AND P0, PT, R5, UR4, !P4 ;  /* 0x0000000405007c0c */ /* 0x000fe4000e701270 */
[----:B------:R-:W-:Y:S02]  /*6eb20*/  ISETP.LT.AND P4, PT, R14, UR4, !P4 ;  /* 0x000000040e007c0c */ /* 0x000fe4000e781270 */
[----:B------:R-:W-:Y:S02]  /*6eb30*/  PRMT R0, R2, 0x7632, R0 ;  /* 0x0000763202007816 */ /* 0x000fe40000000000 */
[----:B------:R0:W-:Y:S02]  /*6eb40*/  @P2 STG.E.U16 desc[UR10][R12.64], R2 ;  /* 0x000000020c002986 */ /* 0x0001e4000c10150a */
[----:B0-----:R-:W-:-:S02]  /*6eb50*/  IMAD.WIDE R12, R3, 0x2, R8 ;  /* 0x00000002030c7825 */ /* 0x001fc400078e0208 */
[----:B--2---:R0:W-:Y:S04]  /*6eb60*/  STL [R1+0x1e00], R29 ;  /* 0x001e001d01007387 */ /* 0x0041e80000100800 */
[----:B0-----:R-:W2:Y:S04]  /*6eb70*/  LDL R29, [R1+0x13f4] ;  /* 0x0013f400011d7983 */ /* 0x001ea80000100800 */
[----:B------:R-:W3:Y:S04]  /*6eb80*/  LDL.LU R14, [R1+0x1e08] ;  /* 0x001e0800010e7983 */ /* 0x000ee80000300800 */
[----:B------:R-:W4:Y:S04]  /*6eb90*/  LDL R26, [R1+0x13ec] ;  /* 0x0013ec00011a7983 */ /* 0x000f280000100800 */
[----:B------:R-:W2:Y:S04]  /*6eba0*/  LDL.LU R27, [R1+0x78c] ;  /* 0x00078c00011b7983 */ /* 0x000ea80000300800 */
[----:B------:R-:W4:Y:S04]  /*6ebb0*/  LDL.LU R28, [R1+0x13e0] ;  /* 0x0013e000011c7983 */ /* 0x000f280000300800 */
[----:B------:R-:W2:Y:S04]  /*6ebc0*/  LDL.LU R2, [R1+0x1e04] ;  /* 0x001e040001027983 */ /* 0x000ea80000300800 */
[----:B------:R0:W-:Y:S04]  /*6ebd0*/  STL [R1+0x1dfc], R8 ;  /* 0x001dfc0801007387 */ /* 0x0001e80000100800 */
[----:B0-----:R-:W2:Y:S01]  /*6ebe0*/  LDL.LU R8, [R1+0x13e8] ;  /* 0x0013e80001087983 */ /* 0x001ea20000300800 */
[----:B------:R-:W-:-:S03]  /*6ebf0*/  IMAD.WIDE R4, R3, 0x2, R10 ;  /* 0x0000000203047825 */ /* 0x000fc600078e020a */
[----:B------:R0:W-:Y:S04]  /*6ec00*/  STL [R1+0x1df8], R9 ;  /* 0x001df80901007387 */ /* 0x0001e80000100800 */
[----:B------:R1:W-:Y:S04]  /*6ec10*/  @P0 STG.E.U16 desc[UR10][R4.64], R0 ;  /* 0x0000000004000986 */ /* 0x0003e8000c10150a */
[----:B0-----:R-:W2:Y:S01]  /*6ec20*/  LDL.LU R9, [R1+0x7bc] ;  /* 0x0007bc0001097983 */ /* 0x001ea20000300800 */
[----:B-1----:R-:W-:Y:S01]  /*6ec30*/  IMAD.WIDE R4, R3, 0x2, R6 ;  /* 0x0000000203047825 */ /* 0x002fe200078e0206 */
[----:B---3--:R-:W-:-:S02]  /*6ec40*/  PRMT R0, R14, 0x7632, R0 ;  /* 0x000076320e007816 */ /* 0x008fc40000000000 */
[----:B------:R0:W-:Y:S01]  /*6ec50*/  @P1 STG.E.U16 desc[UR10][R12.64], R14 ;  /* 0x0000000e0c001986 */ /* 0x0001e2000c10150a */
[----:B----4-:R-:W-:-:S03]  /*6ec60*/  ISETP.LT.AND P3, PT, R28, UR4, !P5 ;  /* 0x000000041c007c0c */ /* 0x010fc6000ef61270 */
[----:B0-----:R-:W3:Y:S01]  /*6ec70*/  LDL.LU R14, [R1+0x1400] ;  /* 0x00140000010e7983 */ /* 0x001ee20000300800 */
[----:B--2---:R-:W-:-:S03]  /*6ec80*/  IMAD.WIDE R12, R2, 0x2, R24 ;  /* 0x00000002020c7825 */ /* 0x004fc600078e0218 */
[----:B------:R0:W-:Y:S04]  /*6ec90*/  STL [R1+0x1df4], R24 ;  /* 0x001df41801007387 */ /* 0x0001e80000100800 */
[----:B------:R1:W-:Y:S04]  /*6eca0*/  @P4 STG.E.U16 desc[UR10][R4.64], R0 ;  /* 0x0000000004004986 */ /* 0x0003e8000c10150a */
[----:B0-----:R-:W2:Y:S01]  /*6ecb0*/  LDL.LU R24, [R1+0x13f0] ;  /* 0x0013f00001187983 */ /* 0x001ea20000300800 */
[----:B------:R-:W-:-:S03]  /*6ecc0*/  ISETP.LT.AND P0, PT, R8, UR4, !P5 ;  /* 0x0000000408007c0c */ /* 0x000fc6000ef01270 */
[----:B------:R0:W-:Y:S01]  /*6ecd0*/  STL [R1+0x1df0], R25 ;  /* 0x001df01901007387 */ /* 0x0001e20000100800 */
[----:B-1----:R-:W-:Y:S01]  /*6ece0*/  PRMT R0, R27, 0x7632, R0 ;  /* 0x000076321b007816 */ /* 0x002fe20000000000 */
[----:B------:R-:W-:Y:S02]  /*6ecf0*/  IMAD.WIDE R4, R2, 0x2, R22 ;  /* 0x0000000202047825 */ /* 0x000fe400078e0216 */
[----:B------:R-:W-:Y:S01]  /*6ed00*/  @P3 STG.E.U16 desc[UR10][R12.64], R27 ;  /* 0x0000001b0c003986 */ /* 0x000fe2000c10150a */
[----:B------:R-:W-:-:S03]  /*6ed10*/  ISETP.LT.AND P3, PT, R29, UR4, !P5 ;  /* 0x000000041d007c0c */ /* 0x000fc6000ef61270 */
[----:B0-----:R-:W4:Y:S04]  /*6ed20*/  LDL.LU R25, [R1+0x7ec] ;  /* 0x0007ec0001197983 */ /* 0x001f280000300800 */
[----:B------:R-:W3:Y:S04]  /*6ed30*/  LDL.LU R29, [R1+0x1e00] ;  /* 0x001e0000011d7983 */ /* 0x000ee80000300800 */
[----:B------:R0:W-:Y:S04]  /*6ed40*/  @P0 STG.E.U16 desc[UR10][R4.64], R0 ;  /* 0x0000000004000986 */ /* 0x0001e8000c10150a */
[----:B0-----:R-:W4:Y:S01]  /*6ed50*/  LDL R5, [R1+0x13f8] ;  /* 0x0013f80001057983 */ /* 0x001f220000100800 */
[----:B------:R-:W-:Y:S01]  /*6ed60*/  ISETP.LT.AND P1, PT, R26, UR4, !P5 ;  /* 0x000000041a007c0c */ /* 0x000fe2000ef21270 */
[----:B------:R-:W-:Y:S01]  /*6ed70*/  IMAD.WIDE R12, R2, 0x2, R20 ;  /* 0x00000002020c7825 */ /* 0x000fe200078e0214 */
[----:B------:R-:W-:-:S02]  /*6ed80*/  ISETP.LT.AND P0, PT, R28, UR4, !P6 ;  /* 0x000000041c007c0c */ /* 0x000fc4000f701270 */
[----:B------:R-:W4:Y:S01]  /*6ed90*/  LDL.LU R28, [R1+0x7cc] ;  /* 0x0007cc00011c7983 */ /* 0x000f220000300800 */
[----:B------:R-:W-:Y:S01]  /*6eda0*/  IMAD.WIDE R26, R2, 0x2, R18 ;  /* 0x00000002021a7825 */ /* 0x000fe200078e0212 */
[----:B------:R-:W-:Y:S02]  /*6edb0*/  PRMT R0, R9, 0x7632, R0 ;  /* 0x0000763209007816 */ /* 0x000fe40000000000 */
[----:B--2---:R-:W-:Y:S02]  /*6edc0*/  ISETP.LT.AND P2, PT, R24, UR4, !P5 ;  /* 0x0000000418007c0c */ /* 0x004fe4000ef41270 */
[----:B---3--:R-:W-:-:S03]  /*6edd0*/  PRMT R3, R29, 0x7632, R3 ;  /* 0x000076321d037816 */ /* 0x008fc60000000003 */
[----:B------:R0:W-:Y:S08]  /*6ede0*/  @P1 STG.E.U16 desc[UR10][R12.64], R29 ;  /* 0x0000001d0c001986 */ /* 0x0001f0000c10150a */
[----:B------:R1:W-:Y:S01]  /*6edf0*/  @P2 STG.E.U16 desc[UR10][R26.64], R3 ;  /* 0x000000031a002986 */ /* 0x0003e2000c10150a */
[----:B------:R-:W-:-:S03]  /*6ee00*/  ISETP.LT.AND P2, PT, R8, UR4, !P6 ;  /* 0x0000000408007c0c */ /* 0x000fc6000f741270 */
[----:B0-----:R-:W2:Y:S01]  /*6ee10*/  LDL.LU R29, [R1+0x7ac] ;  /* 0x0007ac00011d7983 */ /* 0x001ea20000300800 */
[----:B----4-:R-:W-:Y:S01]  /*6ee20*/  ISETP.LT.AND P4, PT, R5, UR4, !P5 ;  /* 0x0000000405007c0c */ /* 0x010fe2000ef81270 */
[C---:B------:R-:W-:Y:S02]  /*6ee30*/  IMAD.WIDE R4, R2.reuse, 0x2, R16 ;  /* 0x0000000202047825 */ /* 0x040fe400078e0210 */
[----:B-1----:R-:W3:Y:S04]  /*6ee40*/  LDL.LU R3, [R1+0x13ec] ;  /* 0x0013ec0001037983 */ /* 0x002ee80000300800 */
[----:B------:R-:W4:Y:S04]  /*6ee50*/  LDL.LU R26, [R1+0x7dc] ;  /* 0x0007dc00011a7983 */ /* 0x000f280000300800 */
[----:B------:R-:W2:Y:S04]  /*6ee60*/  LDL.LU R27, [R1+0x40] ;  /* 0x00004000011b7983 */ /* 0x000ea80000300800 */
[----:B------:R-:W3:Y:S04]  /*6ee70*/  LDL.LU R8, [R1+0x1dfc] ;  /* 0x001dfc0001087983 */ /* 0x000ee80000300800 */
[----:B------:R0:W-:Y:S04]  /*6ee80*/  @P3 STG.E.U16 desc[UR10][R4.64], R9 ;  /* 0x0000000904003986 */ /* 0x0001e8000c10150a */
[----:B0-----:R-:W3:Y:S01]  /*6ee90*/  LDL.LU R9, [R1+0x1df8] ;  /* 0x001df80001097983 */ /* 0x001ee20000300800 */
[----:B------:R-:W-:Y:S01]  /*6eea0*/  ISETP.LT.AND P1, PT, R15, UR4, !P5 ;  /* 0x000000040f007c0c */ /* 0x000fe2000ef21270 */
[----:B------:R-:W-:-:S05]  /*6eeb0*/  IMAD.WIDE R12, R2, 0x2, R10 ;  /* 0x00000002020c7825 */ /* 0x000fca00078e020a */
[----:B------:R0:W-:Y:S01]  /*6eec0*/  @P4 STG.E.U16 desc[UR10][R12.64], R0 ;  /* 0x000000000c004986 */ /* 0x0001e2000c10150a */
[----:B------:R-:W-:-:S03]  /*6eed0*/  ISETP.LT.AND P4, PT, R24, UR4, !P6 ;  /* 0x0000000418007c0c */ /* 0x000fc6000f781270 */
[----:B0-----:R-:W4:Y:S01]  /*6eee0*/  LDL.LU R12, [R1+0x13f4] ;  /* 0x0013f400010c7983 */ /* 0x001f220000300800 */
[----:B------:R-:W-:-:S03]  /*6eef0*/  PRMT R0, R25, 0x7632, R0 ;  /* 0x0000763219007816 */ /* 0x000fc60000000000 */
[----:B------:R-:W4:Y:S04]  /*6ef00*/  LDL.LU R13, [R1+0x13f8] ;  /* 0x0013f800010d7983 */ /* 0x000f280000300800 */
[----:B------:R-:W2:Y:S01]  /*6ef10*/  LDL.LU R24, [R1+0x1df4] ;  /* 0x001df40001187983 */ /* 0x000ea20000300800 */
[----:B---3--:R-:W-:-:S05]  /*6ef20*/  IMAD.WIDE R4, R2, 0x2, R8 ;  /* 0x0000000202047825 */ /* 0x008fca00078e0208 */
[----:B------:R0:W-:Y:S04]  /*6ef30*/  @P1 STG.E.U16 desc[UR10][R4.64], R25 ;  /* 0x0000001904001986 */ /* 0x0001e8000c10150a */
[----:B0-----:R-:W2:Y:S01]  /*6ef40*/  LDL.LU R25, [R1+0x1df0] ;  /* 0x001df00001197983 */ /* 0x001ea20000300800 */
[----:B------:R-:W-:Y:S02]  /*6ef50*/  ISETP.LT.AND P5, PT, R14, UR4, !P5 ;  /* 0x000000040e007c0c */ /* 0x000fe4000efa1270 */
[----:B------:R-:W-:Y:S01]  /*6ef60*/  ISETP.LT.AND P3, PT, R3, UR4, !P6 ;  /* 0x0000000403007c0c */ /* 0x000fe2000f761270 */
[----:B------:R-:W-:-:S10]  /*6ef70*/  IMAD.WIDE R2, R2, 0x2, R6 ;  /* 0x0000000202027825 */ /* 0x000fd400078e0206 */
[----:B------:R0:W-:Y:S01]  /*6ef80*/  @P5 STG.E.U16 desc[UR10][R2.64], R0 ;  /* 0x0000000002005986 */ /* 0x0001e2000c10150a */
[----:B--2---:R-:W-:-:S05]  /*6ef90*/  IMAD.WIDE R24, R27, 0x2, R24 ;  /* 0x000000021b187825 */ /* 0x004fca00078e0218 */
[----:B----4-:R1:W-:Y:S01]  /*6efa0*/  @P0 STG.E.U16 desc[UR10][R24.64], R26 ;  /* 0x0000001a18000986 */ /* 0x0103e2000c10150a */
[----:B------:R-:W-:-:S03]  /*6efb0*/  ISETP.LT.AND P0, PT, R15, UR4, !P6 ;  /* 0x000000040f007c0c */ /* 0x000fc6000f701270 */
[----:B------:R-:W2:Y:S01]  /*6efc0*/  LDL.LU R15, [R1+0x1dec] ;  /* 0x001dec00010f7983 */ /* 0x000ea20000300800 */
[----:B------:R-:W-:Y:S02]  /*6efd0*/  ISETP.LT.AND P1, PT, R12, UR4, !P6 ;  /* 0x000000040c007c0c */ /* 0x000fe4000f721270 */
[----:B------:R-:W-:Y:S02]  /*6efe0*/  ISETP.LT.AND P5, PT, R13, UR4, !P6 ;  /* 0x000000040d007c0c */ /* 0x000fe4000f7a1270 */
[----:B------:R-:W-:Y:S01]  /*6eff0*/  ISETP.LT.AND P6, PT, R14, UR4, !P6 ;  /* 0x000000040e007c0c */ /* 0x000fe2000f7c1270 */
[C---:B------:R-:W-:Y:S01]  /*6f000*/  IMAD.WIDE R22, R27.reuse, 0x2, R22 ;  /* 0x000000021b167825 */ /* 0x040fe200078e0216 */
[----:B0-----:R-:W-:Y:S02]  /*6f010*/  PRMT R3, R26, 0x7632, R3 ;  /* 0x000076321a037816 */ /* 0x001fe40000000003 */
[----:B------:R-:W-:Y:S01]  /*6f020*/  PRMT R0, R28, 0x7632, R0 ;  /* 0x000076321c007816 */ /* 0x000fe20000000000 */
[----:B------:R-:W-:Y:S01]  /*6f030*/  IMAD.WIDE R20, R27, 0x2, R20 ;  /* 0x000000021b147825 */ /* 0x000fe200078e0214 */
[----:B------:R-:W-:-:S03]  /*6f040*/  PRMT R5, R29, 0x7632, R5 ;  /* 0x000076321d057816 */ /* 0x000fc60000000005 */
[C---:B------:R-:W-:Y:S01]  /*6f050*/  IMAD.WIDE R18, R27.reuse, 0x2, R18 ;  /* 0x000000021b127825 */ /* 0x040fe200078e0212 */
[----:B------:R1:W-:Y:S03]  /*6f060*/  @P2 STG.E.U16 desc[UR10][R22.64], R3 ;  /* 0x0000000316002986 */ /* 0x0003e6000c10150a */
[C---:B------:R-:W-:Y:S01]  /*6f070*/  IMAD.WIDE R16, R27.reuse, 0x2, R16 ;  /* 0x000000021b107825 */ /* 0x040fe200078e0210 */
[----:B------:R1:W-:Y:S03]  /*6f080*/  @P3 STG.E.U16 desc[UR10][R20.64], R28 ;  /* 0x0000001c14003986 */ /* 0x0003e6000c10150a */
[C---:B------:R-:W-:Y:S01]  /*6f090*/  IMAD.WIDE R10, R27.reuse, 0x2, R10 ;  /* 0x000000021b0a7825 */ /* 0x040fe200078e020a */
[----:B------:R1:W-:Y:S03]  /*6f0a0*/  @P4 STG.E.U16 desc[UR10][R18.64], R0 ;  /* 0x0000000012004986 */ /* 0x0003e6000c10150a */
[C---:B------:R-:W-:Y:S01]  /*6f0b0*/  IMAD.WIDE R8, R27.reuse, 0x2, R8 ;  /* 0x000000021b087825 */ /* 0x040fe200078e0208 */
[----:B------:R1:W-:Y:S04]  /*6f0c0*/  @P1 STG.E.U16 desc[UR10][R16.64], R29 ;  /* 0x0000001d10001986 */ /* 0x0003e8000c10150a */
[----:B------:R1:W-:Y:S01]  /*6f0d0*/  @P5 STG.E.U16 desc[UR10][R10.64], R5 ;  /* 0x000000050a005986 */ /* 0x0003e2000c10150a */
[----:B------:R-:W-:-:S03]  /*6f0e0*/  IMAD.WIDE R6, R27, 0x2, R6 ;  /* 0x000000021b067825 */ /* 0x000fc600078e0206 */
[----:B--2---:R1:W-:Y:S01]  /*6f0f0*/  @P0 STG.E.U16 desc[UR10][R8.64], R15 ;  /* 0x0000000f08000986 */ /* 0x0043e2000c10150a */
[----:B------:R-:W-:Y:S05]  /*6f100*/  @!P6 EXIT ;  /* 0x000000000000e94d */ /* 0x000fea0003800000 */
[----:B-1----:R-:W-:-:S05]  /*6f110*/  PRMT R3, R15, 0x7632, R3 ;  /* 0x000076320f037816 */ /* 0x002fca0000000003 */
[----:B------:R-:W-:Y:S01]  /*6f120*/  STG.E.U16 desc[UR10][R6.64], R3 ;  /* 0x0000000306007986 */ /* 0x000fe2000c10150a */
[----:B------:R-:W-:Y:S05]  /*6f130*/  EXIT ;  /* 0x000000000000794d */ /* 0x000fea0003800000 */
.L_x_2:
[----:B------:R-:W-:-:S00]  /*6f140*/  BRA `(.L_x_2) ;  /* 0xfffffffc00fc7947 */ /* 0x000fc0000383ffff */
[----:B------:R-:W-:-:S00]  /*6f150*/  NOP ;  /* 0x0000000000007918 */ /* 0x000fc00000000000 */
        /* <DEDUP_REMOVED lines=10> */
.L_x_3:


//--------------------- .nv.shared.matmul_kernel  --------------------------
	.section	.nv.shared.matmul_kernel,"aw",@nobits
	.sectionflags	@""
	.align	16
	.zero		1024


//--------------------- .nv.shared.reserved.0     --------------------------
	.section	.nv.shared.reserved.0,"aw",@nobits
	.weak		__nv_reservedSMEM_offset_0_alias
	.size		__nv_reservedSMEM_offset_0_alias, 0, 0
	.other		__nv_reservedSMEM_offset_0_alias,@"STO_CUDA_RESERVED_SHARED STV_DEFAULT"
__nv_reservedSMEM_offset_0_alias:
	.zero		0


//--------------------- .nv.constant0.matmul_kernel --------------------------
	.section	.nv.constant0.matmul_kernel,"a",@progbits
	.sectionflags	@""
	.align	4
.nv.constant0.matmul_kernel:
	.zero		608


//--------------------- SYMBOLS --------------------------

	.type		.nv.reservedSmem.offset0,@object
	.size		.nv.reservedSmem.offset0,0x4
